// auto-generated by cutlass_sweep.grouped_gemm — config: {"arch": "sm_100", "cluster_m": 2, "cluster_n": 1, "dtype": "e4m3", "schedule": "2sm", "tile_k": 128, "tile_m": 128, "tile_n": 256}
#include "cutlass/cutlass.h"
#include "cutlass/gemm/group_array_problem_shape.hpp"
#include "cutlass/gemm/collective/collective_builder.hpp"
#include "cutlass/gemm/device/gemm_universal_adapter.h"
#include "cutlass/gemm/kernel/gemm_universal.hpp"
#include "cutlass/epilogue/collective/collective_builder.hpp"

using Elem = cutlass::float_e4m3_t;
using Acc  = float;
using ElemC = cutlass::half_t;
using TileShape    = cute::Shape<cute::_128, cute::_256, cute::_128>;
using ClusterShape = cute::Shape<cute::_2, cute::_1, cute::_1>;
using ProblemShape = cutlass::gemm::GroupProblemShape<cute::Shape<int,int,int>>;

using CollectiveEpilogue = typename cutlass::epilogue::collective::CollectiveBuilder<
    cutlass::arch::Sm100, cutlass::arch::OpClassTensorOp,
    TileShape, ClusterShape,
    cutlass::epilogue::collective::EpilogueTileAuto,
    Acc, Acc,
    ElemC, cutlass::layout::ColumnMajor *, 128 / cutlass::sizeof_bits<ElemC>::value,
    ElemC, cutlass::layout::ColumnMajor *, 128 / cutlass::sizeof_bits<ElemC>::value,
    cutlass::epilogue::PtrArrayTmaWarpSpecialized2Sm
  >::CollectiveOp;

using CollectiveMainloop = typename cutlass::gemm::collective::CollectiveBuilder<
    cutlass::arch::Sm100, cutlass::arch::OpClassTensorOp,
    Elem, cutlass::layout::RowMajor *, 128 / cutlass::sizeof_bits<Elem>::value,
    Elem, cutlass::layout::ColumnMajor *, 128 / cutlass::sizeof_bits<Elem>::value,
    Acc,
    TileShape, ClusterShape,
    cutlass::gemm::collective::StageCountAutoCarveout<
        static_cast<int>(sizeof(typename CollectiveEpilogue::SharedStorage))>,
    cutlass::gemm::KernelPtrArrayTmaWarpSpecialized2SmSm100
  >::CollectiveOp;

using GemmKernel = cutlass::gemm::kernel::GemmUniversal<
    ProblemShape, CollectiveMainloop, CollectiveEpilogue>;
using Gemm = cutlass::gemm::device::GemmUniversalAdapter<GemmKernel>;

auto* _anchor = &cutlass::device_kernel<GemmKernel>;


// ===== COMPILED SASS (sm_100a) =====

	.target	sm_100a

	.elftype	@"ET_EXEC"


//--------------------- .note.nv.tkinfo           --------------------------
	.section	.note.nv.tkinfo,"",@"SHT_NOTE"
	.sectionflags	@"SHF_NOTE_NV_TKINFO"
	.tkinfo
        /*0018*/ 	.word	0x00000002
        /*0030*/ 	.string	""
        /*0030*/ 	.string	"ptxas"
        /*0030*/ 	.string	"Cuda compilation tools, release 13.0, V13.0.88"
        /*0030*/ 	.string	"Build cuda_13.0.r13.0/compiler.36424714_0"
        /*0030*/ 	.string	"-arch sm_100a -m 64 "



//--------------------- .note.nv.cuinfo           --------------------------
	.section	.note.nv.cuinfo,"",@"SHT_NOTE"
	.sectionflags	@"SHF_NOTE_NV_CUINFO"
        /*0018*/ 	.short	0x0002
        /*001a*/ 	.short	0x0064
        /*001c*/ 	.short	0x0082
	.zero		2


//--------------------- .nv.info                  --------------------------
	.section	.nv.info,"",@"SHT_CUDA_INFO"
	.align	4


	//----- nvinfo : EIATTR_REGCOUNT
	.align		4
        /*0000*/ 	.byte	0x04, 0x2f
        /*0002*/ 	.short	(.L_19 - .L_18)
	.align		4
.L_18:
        /*0004*/ 	.word	index@(_ZN7cutlass13device_kernelINS_4gemm6kernel13GemmUniversalINS1_17GroupProblemShapeIN4cute5tupleIJiiiEEEEENS1_10collective13CollectiveMmaINS1_40MainloopSm100ArrayTmaUmmaWarpSpecializedILi7ELi8ELi4ENS6_IJNS5_1CILi2EEENSC_ILi1EEESE_EEEEENS6_IJNSC_ILi128EEENSC_ILi256EEESH_EEENS_12float_e4m3_tEPNS6_IJlSE_NSC_ILi0EEEEEESK_SN_NS5_8TiledMMAINS5_8MMA_AtomIJNS5_10MMA_TraitsINS5_25SM100_MMA_F8F6F4_2x1SM_SSEJSK_SK_fSH_SI_NS5_17integral_constantINS5_4UMMA5MajorELSU_0EEESV_NSS_INST_7ScaleInELSW_0EEESX_EEEEEENS5_6LayoutINS6_IJSE_SE_SE_EEENS6_IJSL_SL_SL_EEEEENS6_IJNS5_10UnderscoreES14_S14_EEEEENS5_18SM100_TMA_2SM_LOADENS5_14ComposedLayoutINS5_7SwizzleILi3ELi4ELi3EEENS5_18smem_ptr_flag_bitsILi8EEENS10_INS6_IJNSC_ILi8EEESH_EEENS6_IJSH_SE_EEEEEEEvNS5_8identityES17_S1H_vS1I_EENS_8epilogue10collective18CollectiveEpilogueINS1K_31Sm100PtrArrayTmaWarpSpecializedILi4ELi2ELi32ELb1ELb0EEEJNS6_IJNSC_ILi64EEESI_SH_EEENS6_IJNS10_IS1P_SE_EENS10_INS6_IJNSC_ILi32EEESD_EEENS6_IJSE_SH_EEEEEEEENS_6half_tEPNS6_IJSE_lSL_EEES1X_S1Z_NS1K_6fusion15FusionCallbacksIS1O_NS20_17LinearCombinationIS1X_fS1X_fLNS_15FloatRoundStyleE2EEES1Q_S1W_JEEENS5_5SM1004TMEM4LOAD26SM100_TMEM_LOAD_16dp256b4xENS5_13SM90_TMA_LOADENS18_IS1A_NS1B_ILi16EEENS10_INS6_IJS1P_S1D_EEENS6_IJSE_S1P_EEEEEEENS5_17SM75_U16x8_LDSM_TENS5_14SM90_TMA_STOREES2F_NS5_17SM90_U16x8_STSM_TENS5_39AutoVectorizingCopyWithAssumedAlignmentILi128EEEEEEvvEEEEvNT_6ParamsE)
        /*0008*/ 	.word	0x000000a8


	//----- nvinfo : EIATTR_FRAME_SIZE
	.align		4
.L_19:
        /*000c*/ 	.byte	0x04, 0x11
        /*000e*/ 	.short	(.L_21 - .L_20)
	.align		4
.L_20:
        /*0010*/ 	.word	index@($__internal_3_$__cuda_sm20_div_u64)
        /*0014*/ 	.word	0x00000000


	//----- nvinfo : EIATTR_FRAME_SIZE
	.align		4
.L_21:
        /*0018*/ 	.byte	0x04, 0x11
        /*001a*/ 	.short	(.L_23 - .L_22)
	.align		4
.L_22:
        /*001c*/ 	.word	index@($__internal_2_$__cuda_sm10x_tcgen05_guardrail_trap_unallocated_columns_being_dealloced)
        /*0020*/ 	.word	0x00000000


	//----- nvinfo : EIATTR_FRAME_SIZE
	.align		4
.L_23:
        /*0024*/ 	.byte	0x04, 0x11
        /*0026*/ 	.short	(.L_25 - .L_24)
	.align		4
.L_24:
        /*0028*/ 	.word	index@($__internal_1_$__cuda_sm10x_tcgen05_guardrail_trap_phase_invalid_during_alloc)
        /*002c*/ 	.word	0x00000000


	//----- nvinfo : EIATTR_FRAME_SIZE
	.align		4
.L_25:
        /*0030*/ 	.byte	0x04, 0x11
        /*0032*/ 	.short	(.L_27 - .L_26)
	.align		4
.L_26:
        /*0034*/ 	.word	index@($__internal_0_$__cuda_sm10x_tcgen05_guardrail_trap_col_being_dealloced_not_returned_by_alloc)
        /*0038*/ 	.word	0x00000000


	//----- nvinfo : EIATTR_FRAME_SIZE
	.align		4
.L_27:
        /*003c*/ 	.byte	0x04, 0x11
        /*003e*/ 	.short	(.L_29 - .L_28)
	.align		4
.L_28:
        /*0040*/ 	.word	index@(_ZN7cutlass13device_kernelINS_4gemm6kernel13GemmUniversalINS1_17GroupProblemShapeIN4cute5tupleIJiiiEEEEENS1_10collective13CollectiveMmaINS1_40MainloopSm100ArrayTmaUmmaWarpSpecializedILi7ELi8ELi4ENS6_IJNS5_1CILi2EEENSC_ILi1EEESE_EEEEENS6_IJNSC_ILi128EEENSC_ILi256EEESH_EEENS_12float_e4m3_tEPNS6_IJlSE_NSC_ILi0EEEEEESK_SN_NS5_8TiledMMAINS5_8MMA_AtomIJNS5_10MMA_TraitsINS5_25SM100_MMA_F8F6F4_2x1SM_SSEJSK_SK_fSH_SI_NS5_17integral_constantINS5_4UMMA5MajorELSU_0EEESV_NSS_INST_7ScaleInELSW_0EEESX_EEEEEENS5_6LayoutINS6_IJSE_SE_SE_EEENS6_IJSL_SL_SL_EEEEENS6_IJNS5_10UnderscoreES14_S14_EEEEENS5_18SM100_TMA_2SM_LOADENS5_14ComposedLayoutINS5_7SwizzleILi3ELi4ELi3EEENS5_18smem_ptr_flag_bitsILi8EEENS10_INS6_IJNSC_ILi8EEESH_EEENS6_IJSH_SE_EEEEEEEvNS5_8identityES17_S1H_vS1I_EENS_8epilogue10collective18CollectiveEpilogueINS1K_31Sm100PtrArrayTmaWarpSpecializedILi4ELi2ELi32ELb1ELb0EEEJNS6_IJNSC_ILi64EEESI_SH_EEENS6_IJNS10_IS1P_SE_EENS10_INS6_IJNSC_ILi32EEESD_EEENS6_IJSE_SH_EEEEEEEENS_6half_tEPNS6_IJSE_lSL_EEES1X_S1Z_NS1K_6fusion15FusionCallbacksIS1O_NS20_17LinearCombinationIS1X_fS1X_fLNS_15FloatRoundStyleE2EEES1Q_S1W_JEEENS5_5SM1004TMEM4LOAD26SM100_TMEM_LOAD_16dp256b4xENS5_13SM90_TMA_LOADENS18_IS1A_NS1B_ILi16EEENS10_INS6_IJS1P_S1D_EEENS6_IJSE_S1P_EEEEEEENS5_17SM75_U16x8_LDSM_TENS5_14SM90_TMA_STOREES2F_NS5_17SM90_U16x8_STSM_TENS5_39AutoVectorizingCopyWithAssumedAlignmentILi128EEEEEEvvEEEEvNT_6ParamsE)
        /*0044*/ 	.word	0x00000000


	//----- nvinfo : EIATTR_MIN_STACK_SIZE
	.align		4
.L_29:
        /*0048*/ 	.byte	0x04, 0x12
        /*004a*/ 	.short	(.L_31 - .L_30)
	.align		4
.L_30:
        /*004c*/ 	.word	index@(_ZN7cutlass13device_kernelINS_4gemm6kernel13GemmUniversalINS1_17GroupProblemShapeIN4cute5tupleIJiiiEEEEENS1_10collective13CollectiveMmaINS1_40MainloopSm100ArrayTmaUmmaWarpSpecializedILi7ELi8ELi4ENS6_IJNS5_1CILi2EEENSC_ILi1EEESE_EEEEENS6_IJNSC_ILi128EEENSC_ILi256EEESH_EEENS_12float_e4m3_tEPNS6_IJlSE_NSC_ILi0EEEEEESK_SN_NS5_8TiledMMAINS5_8MMA_AtomIJNS5_10MMA_TraitsINS5_25SM100_MMA_F8F6F4_2x1SM_SSEJSK_SK_fSH_SI_NS5_17integral_constantINS5_4UMMA5MajorELSU_0EEESV_NSS_INST_7ScaleInELSW_0EEESX_EEEEEENS5_6LayoutINS6_IJSE_SE_SE_EEENS6_IJSL_SL_SL_EEEEENS6_IJNS5_10UnderscoreES14_S14_EEEEENS5_18SM100_TMA_2SM_LOADENS5_14ComposedLayoutINS5_7SwizzleILi3ELi4ELi3EEENS5_18smem_ptr_flag_bitsILi8EEENS10_INS6_IJNSC_ILi8EEESH_EEENS6_IJSH_SE_EEEEEEEvNS5_8identityES17_S1H_vS1I_EENS_8epilogue10collective18CollectiveEpilogueINS1K_31Sm100PtrArrayTmaWarpSpecializedILi4ELi2ELi32ELb1ELb0EEEJNS6_IJNSC_ILi64EEESI_SH_EEENS6_IJNS10_IS1P_SE_EENS10_INS6_IJNSC_ILi32EEESD_EEENS6_IJSE_SH_EEEEEEEENS_6half_tEPNS6_IJSE_lSL_EEES1X_S1Z_NS1K_6fusion15FusionCallbacksIS1O_NS20_17LinearCombinationIS1X_fS1X_fLNS_15FloatRoundStyleE2EEES1Q_S1W_JEEENS5_5SM1004TMEM4LOAD26SM100_TMEM_LOAD_16dp256b4xENS5_13SM90_TMA_LOADENS18_IS1A_NS1B_ILi16EEENS10_INS6_IJS1P_S1D_EEENS6_IJSE_S1P_EEEEEEENS5_17SM75_U16x8_LDSM_TENS5_14SM90_TMA_STOREES2F_NS5_17SM90_U16x8_STSM_TENS5_39AutoVectorizingCopyWithAssumedAlignmentILi128EEEEEEvvEEEEvNT_6ParamsE)
        /*0050*/ 	.word	0x00000000
.L_31:


//--------------------- .nv.compat                --------------------------
	.section	.nv.compat,"",@"SHT_CUDA_COMPAT_INFO"
	.align	4
        /*0000*/ 	.byte	0x02, 0x09, 0x01, 0x00, 0x02, 0x02, 0x02, 0x00, 0x02, 0x05, 0x05, 0x00, 0x03, 0x07, 0x01, 0x01
        /*0010*/ 	.byte	0x02, 0x03, 0x03, 0x00, 0x02, 0x06, 0x01, 0x00, 0x04, 0x0b, 0x08, 0x00, 0x09, 0x00, 0x00, 0x00
        /*0020*/ 	.byte	0x00, 0x00, 0x00, 0x00


//--------------------- .nv.info._ZN7cutlass13device_kernelINS_4gemm6kernel13GemmUniversalINS1_17GroupProblemShapeIN4cute5tupleIJiiiEEEEENS1_10collective13CollectiveMmaINS1_40MainloopSm100ArrayTmaUmmaWarpSpecializedILi7ELi8ELi4ENS6_IJNS5_1CILi2EEENSC_ILi1EEESE_EEEEENS6_IJNSC_ILi128EEENSC_ILi256EEESH_EEENS_12float_e4m3_tEPNS6_IJlSE_NSC_ILi0EEEEEESK_SN_NS5_8TiledMMAINS5_8MMA_AtomIJNS5_10MMA_TraitsINS5_25SM100_MMA_F8F6F4_2x1SM_SSEJSK_SK_fSH_SI_NS5_17integral_constantINS5_4UMMA5MajorELSU_0EEESV_NSS_INST_7ScaleInELSW_0EEESX_EEEEEENS5_6LayoutINS6_IJSE_SE_SE_EEENS6_IJSL_SL_SL_EEEEENS6_IJNS5_10UnderscoreES14_S14_EEEEENS5_18SM100_TMA_2SM_LOADENS5_14ComposedLayoutINS5_7SwizzleILi3ELi4ELi3EEENS5_18smem_ptr_flag_bitsILi8EEENS10_INS6_IJNSC_ILi8EEESH_EEENS6_IJSH_SE_EEEEEEEvNS5_8identityES17_S1H_vS1I_EENS_8epilogue10collective18CollectiveEpilogueINS1K_31Sm100PtrArrayTmaWarpSpecializedILi4ELi2ELi32ELb1ELb0EEEJNS6_IJNSC_ILi64EEESI_SH_EEENS6_IJNS10_IS1P_SE_EENS10_INS6_IJNSC_ILi32EEESD_EEENS6_IJSE_SH_EEEEEEEENS_6half_tEPNS6_IJSE_lSL_EEES1X_S1Z_NS1K_6fusion15FusionCallbacksIS1O_NS20_17LinearCombinationIS1X_fS1X_fLNS_15FloatRoundStyleE2EEES1Q_S1W_JEEENS5_5SM1004TMEM4LOAD26SM100_TMEM_LOAD_16dp256b4xENS5_13SM90_TMA_LOADENS18_IS1A_NS1B_ILi16EEENS10_INS6_IJS1P_S1D_EEENS6_IJSE_S1P_EEEEEEENS5_17SM75_U16x8_LDSM_TENS5_14SM90_TMA_STOREES2F_NS5_17SM90_U16x8_STSM_TENS5_39AutoVectorizingCopyWithAssumedAlignmentILi128EEEEEEvvEEEEvNT_6ParamsE --------------------------
	.section	.nv.info._ZN7cutlass13device_kernelINS_4gemm6kernel13GemmUniversalINS1_17GroupProblemShapeIN4cute5tupleIJiiiEEEEENS1_10collective13CollectiveMmaINS1_40MainloopSm100ArrayTmaUmmaWarpSpecializedILi7ELi8ELi4ENS6_IJNS5_1CILi2EEENSC_ILi1EEESE_EEEEENS6_IJNSC_ILi128EEENSC_ILi256EEESH_EEENS_12float_e4m3_tEPNS6_IJlSE_NSC_ILi0EEEEEESK_SN_NS5_8TiledMMAINS5_8MMA_AtomIJNS5_10MMA_TraitsINS5_25SM100_MMA_F8F6F4_2x1SM_SSEJSK_SK_fSH_SI_NS5_17integral_constantINS5_4UMMA5MajorELSU_0EEESV_NSS_INST_7ScaleInELSW_0EEESX_EEEEEENS5_6LayoutINS6_IJSE_SE_SE_EEENS6_IJSL_SL_SL_EEEEENS6_IJNS5_10UnderscoreES14_S14_EEEEENS5_18SM100_TMA_2SM_LOADENS5_14ComposedLayoutINS5_7SwizzleILi3ELi4ELi3EEENS5_18smem_ptr_flag_bitsILi8EEENS10_INS6_IJNSC_ILi8EEESH_EEENS6_IJSH_SE_EEEEEEEvNS5_8identityES17_S1H_vS1I_EENS_8epilogue10collective18CollectiveEpilogueINS1K_31Sm100PtrArrayTmaWarpSpecializedILi4ELi2ELi32ELb1ELb0EEEJNS6_IJNSC_ILi64EEESI_SH_EEENS6_IJNS10_IS1P_SE_EENS10_INS6_IJNSC_ILi32EEESD_EEENS6_IJSE_SH_EEEEEEEENS_6half_tEPNS6_IJSE_lSL_EEES1X_S1Z_NS1K_6fusion15FusionCallbacksIS1O_NS20_17LinearCombinationIS1X_fS1X_fLNS_15FloatRoundStyleE2EEES1Q_S1W_JEEENS5_5SM1004TMEM4LOAD26SM100_TMEM_LOAD_16dp256b4xENS5_13SM90_TMA_LOADENS18_IS1A_NS1B_ILi16EEENS10_INS6_IJS1P_S1D_EEENS6_IJSE_S1P_EEEEEEENS5_17SM75_U16x8_LDSM_TENS5_14SM90_TMA_STOREES2F_NS5_17SM90_U16x8_STSM_TENS5_39AutoVectorizingCopyWithAssumedAlignmentILi128EEEEEEvvEEEEvNT_6ParamsE,"",@"SHT_CUDA_INFO"
	.sectionflags	@""
	.align	4


	//----- nvinfo : EIATTR_CUDA_API_VERSION
	.align		4
        /*0000*/ 	.byte	0x04, 0x37
        /*0002*/ 	.short	(.L_33 - .L_32)
.L_32:
        /*0004*/ 	.word	0x00000082


	//----- nvinfo : EIATTR_KPARAM_INFO
	.align		4
.L_33:
        /*0008*/ 	.byte	0x04, 0x17
        /*000a*/ 	.short	(.L_35 - .L_34)
.L_34:
        /*000c*/ 	.word	0x00000000
        /*0010*/ 	.short	0x0000
        /*0012*/ 	.short	0x0000
        /*0014*/ 	.byte	0x00, 0xf0, 0x01, 0x24


	//----- nvinfo : EIATTR_AT_ENTRY_FRAGMENTS
	.align		4
.L_35:
        /*0018*/ 	.byte	0x04, 0x4f
        /*001a*/ 	.short	(.L_37 - .L_36)


	//   ....[0]....
.L_36:
        /*001c*/ 	.word	0x00000007


	//----- nvinfo : EIATTR_RESERVED_SMEM_USED
	.align		4
.L_37:
        /*0020*/ 	.byte	0x01, 0x41
	.zero		2


	//----- nvinfo : EIATTR_SPARSE_MMA_MASK
	.align		4
        /*0024*/ 	.byte	0x03, 0x50
        /*0026*/ 	.short	0x0000


	//----- nvinfo : EIATTR_TCGEN05_2CTA_USED
	.align		4
        /*0028*/ 	.byte	0x01, 0x52
	.zero		2


	//----- nvinfo : EIATTR_MAXREG_COUNT
	.align		4
        /*002c*/ 	.byte	0x03, 0x1b
        /*002e*/ 	.short	0x00a8


	//----- nvinfo : EIATTR_NUM_BARRIERS
	.align		4
        /*0030*/ 	.byte	0x02, 0x4c
        /*0032*/ 	.byte	0x07
	.zero		1


	//----- nvinfo : EIATTR_EXTERNS
	.align		4
        /*0034*/ 	.byte	0x04, 0x0f
        /*0036*/ 	.short	(.L_39 - .L_38)


	//   ....[0]....
	.align		4
.L_38:
        /*0038*/ 	.word	index@(__assertfail)


	//----- nvinfo : EIATTR_MERCURY_ISA_VERSION
	.align		4
.L_39:
        /*003c*/ 	.byte	0x03, 0x5f
        /*003e*/ 	.short	0x0101


	//----- nvinfo : EIATTR_INT_WARP_WIDE_INSTR_OFFSETS
	.align		4
        /*0040*/ 	.byte	0x04, 0x31
        /*0042*/ 	.short	(.L_41 - .L_40)


	//   ....[0]....
.L_40:
        /*0044*/ 	.word	0x00001120


	//   ....[1]....
        /*0048*/ 	.word	0x000011c0


	//   ....[2]....
        /*004c*/ 	.word	0x000119b0


	//   ....[3]....
        /*0050*/ 	.word	0x000119d0


	//   ....[4]....
        /*0054*/ 	.word	0x00011a00


	//----- nvinfo : EIATTR_COOP_GROUP_MASK_REGIDS
	.align		4
.L_41:
        /*0058*/ 	.byte	0x04, 0x29
        /*005a*/ 	.short	(.L_43 - .L_42)


	//   ....[0]....
.L_42:
        /*005c*/ 	.word	0xffffffff


	//   ....[1]....
        /*0060*/ 	.word	0xffffffff


	//   ....[2]....
        /*0064*/ 	.word	0xffffffff


	//   ....[3]....
        /*0068*/ 	.word	0xffffffff


	//   ....[4]....
        /*006c*/ 	.word	0xffffffff


	//   ....[5]....
        /*0070*/ 	.word	0xffffffff


	//   ....[6]....
        /*0074*/ 	.word	0xffffffff


	//   ....[7]....
        /*0078*/ 	.word	0xffffffff


	//   ....[8]....
        /*007c*/ 	.word	0xffffffff


	//   ....[9]....
        /*0080*/ 	.word	0xffffffff


	//   ....[10]....
        /*0084*/ 	.word	0xffffffff


	//   ....[11]....
        /*0088*/ 	.word	0xffffffff


	//   ....[12]....
        /*008c*/ 	.word	0xffffffff


	//   ....[13]....
        /*0090*/ 	.word	0xffffffff


	//   ....[14]....
        /*0094*/ 	.word	0xffffffff


	//   ....[15]....
        /*0098*/ 	.word	0xffffffff


	//   ....[16]....
        /*009c*/ 	.word	0xffffffff


	//   ....[17]....
        /*00a0*/ 	.word	0xffffffff


	//   ....[18]....
        /*00a4*/ 	.word	0xffffffff


	//   ....[19]....
        /*00a8*/ 	.word	0xffffffff


	//   ....[20]....
        /*00ac*/ 	.word	0xffffffff


	//   ....[21]....
        /*00b0*/ 	.word	0xffffffff


	//   ....[22]....
        /*00b4*/ 	.word	0xffffffff


	//   ....[23]....
        /*00b8*/ 	.word	0xffffffff


	//   ....[24]....
        /*00bc*/ 	.word	0xffffffff


	//   ....[25]....
        /*00c0*/ 	.word	0xffffffff


	//   ....[26]....
        /*00c4*/ 	.word	0xffffffff


	//   ....[27]....
        /*00c8*/ 	.word	0xffffffff


	//   ....[28]....
        /*00cc*/ 	.word	0xffffffff


	//   ....[29]....
        /*00d0*/ 	.word	0xffffffff


	//   ....[30]....
        /*00d4*/ 	.word	0xffffffff


	//   ....[31]....
        /*00d8*/ 	.word	0xffffffff


	//   ....[32]....
        /*00dc*/ 	.word	0xffffffff


	//   ....[33]....
        /*00e0*/ 	.word	0xffffffff


	//   ....[34]....
        /*00e4*/ 	.word	0xffffffff


	//   ....[35]....
        /*00e8*/ 	.word	0xffffffff


	//   ....[36]....
        /*00ec*/ 	.word	0xffffffff


	//   ....[37]....
        /*00f0*/ 	.word	0xffffffff


	//   ....[38]....
        /*00f4*/ 	.word	0xffffffff


	//   ....[39]....
        /*00f8*/ 	.word	0xffffffff


	//   ....[40]....
        /*00fc*/ 	.word	0xffffffff


	//   ....[41]....
        /*0100*/ 	.word	0xffffffff


	//   ....[42]....
        /*0104*/ 	.word	0xffffffff


	//   ....[43]....
        /*0108*/ 	.word	0xffffffff


	//   ....[44]....
        /*010c*/ 	.word	0xffffffff


	//   ....[45]....
        /*0110*/ 	.word	0xffffffff


	//   ....[46]....
        /*0114*/ 	.word	0xffffffff


	//   ....[47]....
        /*0118*/ 	.word	0xffffffff


	//   ....[48]....
        /*011c*/ 	.word	0xffffffff


	//   ....[49]....
        /*0120*/ 	.word	0xffffffff


	//   ....[50]....
        /*0124*/ 	.word	0xffffffff


	//   ....[51]....
        /*0128*/ 	.word	0xffffffff


	//   ....[52]....
        /*012c*/ 	.word	0xffffffff


	//   ....[53]....
        /*0130*/ 	.word	0xffffffff


	//   ....[54]....
        /*0134*/ 	.word	0xffffffff


	//   ....[55]....
        /*0138*/ 	.word	0xffffffff


	//   ....[56]....
        /*013c*/ 	.word	0xffffffff


	//   ....[57]....
        /*0140*/ 	.word	0xffffffff


	//   ....[58]....
        /*0144*/ 	.word	0xffffffff


	//   ....[59]....
        /*0148*/ 	.word	0xffffffff


	//   ....[60]....
        /*014c*/ 	.word	0xffffffff


	//   ....[61]....
        /*0150*/ 	.word	0xffffffff


	//   ....[62]....
        /*0154*/ 	.word	0xffffffff


	//   ....[63]....
        /*0158*/ 	.word	0xffffffff


	//   ....[64]....
        /*015c*/ 	.word	0xffffffff


	//   ....[65]....
        /*0160*/ 	.word	0xffffffff


	//   ....[66]....
        /*0164*/ 	.word	0xffffffff


	//   ....[67]....
        /*0168*/ 	.word	0xffffffff


	//   ....[68]....
        /*016c*/ 	.word	0xffffffff


	//   ....[69]....
        /*0170*/ 	.word	0xffffffff


	//   ....[70]....
        /*0174*/ 	.word	0xffffffff


	//   ....[71]....
        /*0178*/ 	.word	0xffffffff


	//   ....[72]....
        /*017c*/ 	.word	0xffffffff


	//   ....[73]....
        /*0180*/ 	.word	0xffffffff


	//   ....[74]....
        /*0184*/ 	.word	0xffffffff


	//   ....[75]....
        /*0188*/ 	.word	0xffffffff


	//   ....[76]....
        /*018c*/ 	.word	0xffffffff


	//   ....[77]....
        /*0190*/ 	.word	0xffffffff


	//   ....[78]....
        /*0194*/ 	.word	0xffffffff


	//   ....[79]....
        /*0198*/ 	.word	0xffffffff


	//   ....[80]....
        /*019c*/ 	.word	0xffffffff


	//   ....[81]....
        /*01a0*/ 	.word	0xffffffff


	//   ....[82]....
        /*01a4*/ 	.word	0xffffffff


	//   ....[83]....
        /*01a8*/ 	.word	0xffffffff


	//   ....[84]....
        /*01ac*/ 	.word	0xffffffff


	//   ....[85]....
        /*01b0*/ 	.word	0xffffffff


	//   ....[86]....
        /*01b4*/ 	.word	0xffffffff


	//   ....[87]....
        /*01b8*/ 	.word	0xffffffff


	//   ....[88]....
        /*01bc*/ 	.word	0xffffffff


	//   ....[89]....
        /*01c0*/ 	.word	0xffffffff


	//   ....[90]....
        /*01c4*/ 	.word	0xffffffff


	//   ....[91]....
        /*01c8*/ 	.word	0xffffffff


	//   ....[92]....
        /*01cc*/ 	.word	0xffffffff


	//   ....[93]....
        /*01d0*/ 	.word	0xffffffff


	//   ....[94]....
        /*01d4*/ 	.word	0xffffffff


	//   ....[95]....
        /*01d8*/ 	.word	0xffffffff


	//   ....[96]....
        /*01dc*/ 	.word	0xffffffff


	//   ....[97]....
        /*01e0*/ 	.word	0xffffffff


	//   ....[98]....
        /*01e4*/ 	.word	0xffffffff


	//   ....[99]....
        /*01e8*/ 	.word	0xffffffff


	//   ....[100]....
        /*01ec*/ 	.word	0xffffffff


	//   ....[101]....
        /*01f0*/ 	.word	0xffffffff


	//   ....[102]....
        /*01f4*/ 	.word	0xffffffff


	//   ....[103]....
        /*01f8*/ 	.word	0xffffffff


	//   ....[104]....
        /*01fc*/ 	.word	0xffffffff


	//   ....[105]....
        /*0200*/ 	.word	0xffffffff


	//   ....[106]....
        /*0204*/ 	.word	0xffffffff


	//   ....[107]....
        /*0208*/ 	.word	0xffffffff


	//   ....[108]....
        /*020c*/ 	.word	0xffffffff


	//   ....[109]....
        /*0210*/ 	.word	0xffffffff


	//   ....[110]....
        /*0214*/ 	.word	0xffffffff


	//   ....[111]....
        /*0218*/ 	.word	0xffffffff


	//   ....[112]....
        /*021c*/ 	.word	0xffffffff


	//   ....[113]....
        /*0220*/ 	.word	0xffffffff


	//   ....[114]....
        /*0224*/ 	.word	0xffffffff


	//   ....[115]....
        /*0228*/ 	.word	0xffffffff


	//   ....[116]....
        /*022c*/ 	.word	0xffffffff


	//   ....[117]....
        /*0230*/ 	.word	0xffffffff


	//   ....[118]....
        /*0234*/ 	.word	0xffffffff


	//   ....[119]....
        /*0238*/ 	.word	0xffffffff


	//   ....[120]....
        /*023c*/ 	.word	0xffffffff


	//----- nvinfo : EIATTR_COOP_GROUP_INSTR_OFFSETS
	.align		4
.L_43:
        /*0240*/ 	.byte	0x04, 0x28
        /*0242*/ 	.short	(.L_45 - .L_44)


	//   ....[0]....
.L_44:
        /*0244*/ 	.word	0x000000b0


	//   ....[1]....
        /*0248*/ 	.word	0x00000520


	//   ....[2]....
        /*024c*/ 	.word	0x00000730


	//   ....[3]....
        /*0250*/ 	.word	0x00000740


	//   ....[4]....
        /*0254*/ 	.word	0x000008e0


	//   ....[5]....
        /*0258*/ 	.word	0x00000a70


	//   ....[6]....
        /*025c*/ 	.word	0x00000b60


	//   ....[7]....
        /*0260*/ 	.word	0x00000d70


	//   ....[8]....
        /*0264*/ 	.word	0x00000f80


	//   ....[9]....
        /*0268*/ 	.word	0x00001280


	//   ....[10]....
        /*026c*/ 	.word	0x00002620


	//   ....[11]....
        /*0270*/ 	.word	0x00002650


	//   ....[12]....
        /*0274*/ 	.word	0x000026d0


	//   ....[13]....
        /*0278*/ 	.word	0x000026e0


	//   ....[14]....
        /*027c*/ 	.word	0x00002730


	//   ....[15]....
        /*0280*/ 	.word	0x00002740


	//   ....[16]....
        /*0284*/ 	.word	0x00002780


	//   ....[17]....
        /*0288*/ 	.word	0x000027a0


	//   ....[18]....
        /*028c*/ 	.word	0x000027e0


	//   ....[19]....
        /*0290*/ 	.word	0x00002800


	//   ....[20]....
        /*0294*/ 	.word	0x000028b0


	//   ....[21]....
        /*0298*/ 	.word	0x000029c0


	//   ....[22]....
        /*029c*/ 	.word	0x000029f0


	//   ....[23]....
        /*02a0*/ 	.word	0x00002fc0


	//   ....[24]....
        /*02a4*/ 	.word	0x00002fd0


	//   ....[25]....
        /*02a8*/ 	.word	0x00003020


	//   ....[26]....
        /*02ac*/ 	.word	0x00003030


	//   ....[27]....
        /*02b0*/ 	.word	0x00003080


	//   ....[28]....
        /*02b4*/ 	.word	0x00003090


	//   ....[29]....
        /*02b8*/ 	.word	0x000030e0


	//   ....[30]....
        /*02bc*/ 	.word	0x000030f0


	//   ....[31]....
        /*02c0*/ 	.word	0x00003150


	//   ....[32]....
        /*02c4*/ 	.word	0x00003160


	//   ....[33]....
        /*02c8*/ 	.word	0x000031f0


	//   ....[34]....
        /*02cc*/ 	.word	0x00003240


	//   ....[35]....
        /*02d0*/ 	.word	0x000032c0


	//   ....[36]....
        /*02d4*/ 	.word	0x000032e0


	//   ....[37]....
        /*02d8*/ 	.word	0x000032f0


	//   ....[38]....
        /*02dc*/ 	.word	0x00003300


	//   ....[39]....
        /*02e0*/ 	.word	0x00003310


	//   ....[40]....
        /*02e4*/ 	.word	0x00003320


	//   ....[41]....
        /*02e8*/ 	.word	0x00003ec0


	//   ....[42]....
        /*02ec*/ 	.word	0x000048a0


	//   ....[43]....
        /*02f0*/ 	.word	0x00005820


	//   ....[44]....
        /*02f4*/ 	.word	0x00005850


	//   ....[45]....
        /*02f8*/ 	.word	0x000058d0


	//   ....[46]....
        /*02fc*/ 	.word	0x000058e0


	//   ....[47]....
        /*0300*/ 	.word	0x00005920


	//   ....[48]....
        /*0304*/ 	.word	0x00005940


	//   ....[49]....
        /*0308*/ 	.word	0x00005990


	//   ....[50]....
        /*030c*/ 	.word	0x000059a0


	//   ....[51]....
        /*0310*/ 	.word	0x000059f0


	//   ....[52]....
        /*0314*/ 	.word	0x00005a00


	//   ....[53]....
        /*0318*/ 	.word	0x00005aa0


	//   ....[54]....
        /*031c*/ 	.word	0x00005b90


	//   ....[55]....
        /*0320*/ 	.word	0x00005bc0


	//   ....[56]....
        /*0324*/ 	.word	0x00006180


	//   ....[57]....
        /*0328*/ 	.word	0x000061b0


	//   ....[58]....
        /*032c*/ 	.word	0x00006200


	//   ....[59]....
        /*0330*/ 	.word	0x00006210


	//   ....[60]....
        /*0334*/ 	.word	0x00006260


	//   ....[61]....
        /*0338*/ 	.word	0x00006270


	//   ....[62]....
        /*033c*/ 	.word	0x000062c0


	//   ....[63]....
        /*0340*/ 	.word	0x000062d0


	//   ....[64]....
        /*0344*/ 	.word	0x00006320


	//   ....[65]....
        /*0348*/ 	.word	0x00006330


	//   ....[66]....
        /*034c*/ 	.word	0x000063d0


	//   ....[67]....
        /*0350*/ 	.word	0x00006420


	//   ....[68]....
        /*0354*/ 	.word	0x000064a0


	//   ....[69]....
        /*0358*/ 	.word	0x000064c0


	//   ....[70]....
        /*035c*/ 	.word	0x000064d0


	//   ....[71]....
        /*0360*/ 	.word	0x000064e0


	//   ....[72]....
        /*0364*/ 	.word	0x000064f0


	//   ....[73]....
        /*0368*/ 	.word	0x00006500


	//   ....[74]....
        /*036c*/ 	.word	0x00007410


	//   ....[75]....
        /*0370*/ 	.word	0x00007440


	//   ....[76]....
        /*0374*/ 	.word	0x000074c0


	//   ....[77]....
        /*0378*/ 	.word	0x000074d0


	//   ....[78]....
        /*037c*/ 	.word	0x00007510


	//   ....[79]....
        /*0380*/ 	.word	0x00007530


	//   ....[80]....
        /*0384*/ 	.word	0x00007570


	//   ....[81]....
        /*0388*/ 	.word	0x00007590


	//   ....[82]....
        /*038c*/ 	.word	0x000075e0


	//   ....[83]....
        /*0390*/ 	.word	0x00007600


	//   ....[84]....
        /*0394*/ 	.word	0x00007690


	//   ....[85]....
        /*0398*/ 	.word	0x00007780


	//   ....[86]....
        /*039c*/ 	.word	0x000077b0


	//   ....[87]....
        /*03a0*/ 	.word	0x00007d70


	//   ....[88]....
        /*03a4*/ 	.word	0x00007da0


	//   ....[89]....
        /*03a8*/ 	.word	0x00007df0


	//   ....[90]....
        /*03ac*/ 	.word	0x00007e00


	//   ....[91]....
        /*03b0*/ 	.word	0x00007e50


	//   ....[92]....
        /*03b4*/ 	.word	0x00007e60


	//   ....[93]....
        /*03b8*/ 	.word	0x00007eb0


	//   ....[94]....
        /*03bc*/ 	.word	0x00007ec0


	//   ....[95]....
        /*03c0*/ 	.word	0x00007f10


	//   ....[96]....
        /*03c4*/ 	.word	0x00007f20


	//   ....[97]....
        /*03c8*/ 	.word	0x00007fc0


	//   ....[98]....
        /*03cc*/ 	.word	0x00008010


	//   ....[99]....
        /*03d0*/ 	.word	0x00008090


	//   ....[100]....
        /*03d4*/ 	.word	0x000080b0


	//   ....[101]....
        /*03d8*/ 	.word	0x000080c0


	//   ....[102]....
        /*03dc*/ 	.word	0x000080d0


	//   ....[103]....
        /*03e0*/ 	.word	0x000080e0


	//   ....[104]....
        /*03e4*/ 	.word	0x000080f0


	//   ....[105]....
        /*03e8*/ 	.word	0x00008e40


	//   ....[106]....
        /*03ec*/ 	.word	0x00009c80


	//   ....[107]....
        /*03f0*/ 	.word	0x0000a060


	//   ....[108]....
        /*03f4*/ 	.word	0x0000a560


	//   ....[109]....
        /*03f8*/ 	.word	0x0000e960


	//   ....[110]....
        /*03fc*/ 	.word	0x0000edb0


	//   ....[111]....
        /*0400*/ 	.word	0x0000f000


	//   ....[112]....
        /*0404*/ 	.word	0x0000f1a0


	//   ....[113]....
        /*0408*/ 	.word	0x0000fa10


	//   ....[114]....
        /*040c*/ 	.word	0x0000fe00


	//   ....[115]....
        /*0410*/ 	.word	0x000101d0


	//   ....[116]....
        /*0414*/ 	.word	0x000105a0


	//   ....[117]....
        /*0418*/ 	.word	0x00010a90


	//   ....[118]....
        /*041c*/ 	.word	0x00010ac0


	//   ....[119]....
        /*0420*/ 	.word	0x000118b0


	//   ....[120]....
        /*0424*/ 	.word	0x00011ac0


	//----- nvinfo : EIATTR_REG_RECONFIG
	.align		4
.L_45:
        /*0428*/ 	.byte	0x01, 0x54
	.zero		2


	//----- nvinfo : EIATTR_VRC_CTA_INIT_COUNT
	.align		4
        /*042c*/ 	.byte	0x02, 0x4a
        /*042e*/ 	.byte	0x80
	.zero		1


	//----- nvinfo : EIATTR_SYSCALL_OFFSETS
	.align		4
        /*0430*/ 	.byte	0x04, 0x46
        /*0432*/ 	.short	(.L_47 - .L_46)


	//   ....[0]....
.L_46:
        /*0434*/ 	.word	0x0000a920


	//   ....[1]....
        /*0438*/ 	.word	0x0000aa10


	//   ....[2]....
        /*043c*/ 	.word	0x0000b160


	//   ....[3]....
        /*0440*/ 	.word	0x0000b2d0


	//   ....[4]....
        /*0444*/ 	.word	0x0000bfd0


	//   ....[5]....
        /*0448*/ 	.word	0x0000c140


	//   ....[6]....
        /*044c*/ 	.word	0x0000cdd0


	//   ....[7]....
        /*0450*/ 	.word	0x0000cf40


	//   ....[8]....
        /*0454*/ 	.word	0x0000dc10


	//   ....[9]....
        /*0458*/ 	.word	0x0000dd80


	//----- nvinfo : EIATTR_MBARRIER_INSTR_OFFSETS
	.align		4
.L_47:
        /*045c*/ 	.byte	0x04, 0x39
        /*045e*/ 	.short	(.L_49 - .L_48)


	//   ....[0]....
.L_48:
        /*0460*/ 	.word	0x000007f0
        /*0464*/ 	.word	0x000000ff
        /*0468*/ 	.word	0x00000000
        /*046c*/ 	.short	0x0100
        /*046e*/ 	.byte	0x05
	.zero		1


	//   ....[1]....
        /*0470*/ 	.word	0x00000800
        /*0474*/ 	.word	0x000000ff
        /*0478*/ 	.word	0x00000038
        /*047c*/ 	.short	0x0100
        /*047e*/ 	.byte	0x05
	.zero		1


	//   ....[2]....
        /*0480*/ 	.word	0x00000810
        /*0484*/ 	.word	0x000000ff
        /*0488*/ 	.word	0x00000008
        /*048c*/ 	.short	0x0100
        /*048e*/ 	.byte	0x05
	.zero		1


	//   ....[3]....
        /*0490*/ 	.word	0x00000820
        /*0494*/ 	.word	0x000000ff
        /*0498*/ 	.word	0x00000040
        /*049c*/ 	.short	0x0100
        /*049e*/ 	.byte	0x05
	.zero		1


	//   ....[4]....
        /*04a0*/ 	.word	0x00000830
        /*04a4*/ 	.word	0x000000ff
        /*04a8*/ 	.word	0x00000010
        /*04ac*/ 	.short	0x0100
        /*04ae*/ 	.byte	0x05
	.zero		1


	//   ....[5]....
        /*04b0*/ 	.word	0x00000840
        /*04b4*/ 	.word	0x000000ff
        /*04b8*/ 	.word	0x00000048
        /*04bc*/ 	.short	0x0100
        /*04be*/ 	.byte	0x05
	.zero		1


	//   ....[6]....
        /*04c0*/ 	.word	0x00000850
        /*04c4*/ 	.word	0x000000ff
        /*04c8*/ 	.word	0x00000018
        /*04cc*/ 	.short	0x0100
        /*04ce*/ 	.byte	0x05
	.zero		1


	//   ....[7]....
        /*04d0*/ 	.word	0x00000860
        /*04d4*/ 	.word	0x000000ff
        /*04d8*/ 	.word	0x00000050
        /*04dc*/ 	.short	0x0100
        /*04de*/ 	.byte	0x05
	.zero		1


	//   ....[8]....
        /*04e0*/ 	.word	0x00000870
        /*04e4*/ 	.word	0x000000ff
        /*04e8*/ 	.word	0x00000020
        /*04ec*/ 	.short	0x0100
        /*04ee*/ 	.byte	0x05
	.zero		1


	//   ....[9]....
        /*04f0*/ 	.word	0x00000880
        /*04f4*/ 	.word	0x000000ff
        /*04f8*/ 	.word	0x00000058
        /*04fc*/ 	.short	0x0100
        /*04fe*/ 	.byte	0x05
	.zero		1


	//   ....[10]....
        /*0500*/ 	.word	0x00000890
        /*0504*/ 	.word	0x000000ff
        /*0508*/ 	.word	0x00000028
        /*050c*/ 	.short	0x0100
        /*050e*/ 	.byte	0x05
	.zero		1


	//   ....[11]....
        /*0510*/ 	.word	0x000008a0
        /*0514*/ 	.word	0x000000ff
        /*0518*/ 	.word	0x00000060
        /*051c*/ 	.short	0x0100
        /*051e*/ 	.byte	0x05
	.zero		1


	//   ....[12]....
        /*0520*/ 	.word	0x000008b0
        /*0524*/ 	.word	0x000000ff
        /*0528*/ 	.word	0x00000030
        /*052c*/ 	.short	0x0100
        /*052e*/ 	.byte	0x05
	.zero		1


	//   ....[13]....
        /*0530*/ 	.word	0x000008c0
        /*0534*/ 	.word	0x000000ff
        /*0538*/ 	.word	0x00000068
        /*053c*/ 	.short	0x0100
        /*053e*/ 	.byte	0x05
	.zero		1


	//   ....[14]....
        /*0540*/ 	.word	0x000009e0
        /*0544*/ 	.word	0x000000ff
        /*0548*/ 	.word	0x00000070
        /*054c*/ 	.short	0x0100
        /*054e*/ 	.byte	0x06
	.zero		1


	//   ....[15]....
        /*0550*/ 	.word	0x000009f0
        /*0554*/ 	.word	0x000000ff
        /*0558*/ 	.word	0x00000090
        /*055c*/ 	.short	0x0100
        /*055e*/ 	.byte	0x06
	.zero		1


	//   ....[16]....
        /*0560*/ 	.word	0x00000a00
        /*0564*/ 	.word	0x000000ff
        /*0568*/ 	.word	0x00000078
        /*056c*/ 	.short	0x0100
        /*056e*/ 	.byte	0x06
	.zero		1


	//   ....[17]....
        /*0570*/ 	.word	0x00000a10
        /*0574*/ 	.word	0x000000ff
        /*0578*/ 	.word	0x00000098
        /*057c*/ 	.short	0x0100
        /*057e*/ 	.byte	0x06
	.zero		1


	//   ....[18]....
        /*0580*/ 	.word	0x00000a20
        /*0584*/ 	.word	0x000000ff
        /*0588*/ 	.word	0x00000080
        /*058c*/ 	.short	0x0100
        /*058e*/ 	.byte	0x06
	.zero		1


	//   ....[19]....
        /*0590*/ 	.word	0x00000a30
        /*0594*/ 	.word	0x000000ff
        /*0598*/ 	.word	0x000000a0
        /*059c*/ 	.short	0x0100
        /*059e*/ 	.byte	0x06
	.zero		1


	//   ....[20]....
        /*05a0*/ 	.word	0x00000a40
        /*05a4*/ 	.word	0x000000ff
        /*05a8*/ 	.word	0x00000088
        /*05ac*/ 	.short	0x0100
        /*05ae*/ 	.byte	0x06
	.zero		1


	//   ....[21]....
        /*05b0*/ 	.word	0x00000a50
        /*05b4*/ 	.word	0x000000ff
        /*05b8*/ 	.word	0x000000a8
        /*05bc*/ 	.short	0x0100
        /*05be*/ 	.byte	0x06
	.zero		1


	//   ....[22]....
        /*05c0*/ 	.word	0x00000b30
        /*05c4*/ 	.word	0x000000ff
        /*05c8*/ 	.word	0x000000b0
        /*05cc*/ 	.short	0x0100
        /*05ce*/ 	.byte	0x05
	.zero		1


	//   ....[23]....
        /*05d0*/ 	.word	0x00000b40
        /*05d4*/ 	.word	0x000000ff
        /*05d8*/ 	.word	0x000000b8
        /*05dc*/ 	.short	0x0100
        /*05de*/ 	.byte	0x05
	.zero		1


	//   ....[24]....
        /*05e0*/ 	.word	0x00000c60
        /*05e4*/ 	.word	0x000000ff
        /*05e8*/ 	.word	0x000000c0
        /*05ec*/ 	.short	0x0100
        /*05ee*/ 	.byte	0x06
	.zero		1


	//   ....[25]....
        /*05f0*/ 	.word	0x00000c70
        /*05f4*/ 	.word	0x000000ff
        /*05f8*/ 	.word	0x00000100
        /*05fc*/ 	.short	0x0100
        /*05fe*/ 	.byte	0x06
	.zero		1


	//   ....[26]....
        /*0600*/ 	.word	0x00000c80
        /*0604*/ 	.word	0x000000ff
        /*0608*/ 	.word	0x000000c8
        /*060c*/ 	.short	0x0100
        /*060e*/ 	.byte	0x06
	.zero		1


	//   ....[27]....
        /*0610*/ 	.word	0x00000c90
        /*0614*/ 	.word	0x000000ff
        /*0618*/ 	.word	0x00000108
        /*061c*/ 	.short	0x0100
        /*061e*/ 	.byte	0x06
	.zero		1


	//   ....[28]....
        /*0620*/ 	.word	0x00000ca0
        /*0624*/ 	.word	0x000000ff
        /*0628*/ 	.word	0x000000d0
        /*062c*/ 	.short	0x0100
        /*062e*/ 	.byte	0x06
	.zero		1


	//   ....[29]....
        /*0630*/ 	.word	0x00000cb0
        /*0634*/ 	.word	0x000000ff
        /*0638*/ 	.word	0x00000110
        /*063c*/ 	.short	0x0100
        /*063e*/ 	.byte	0x06
	.zero		1


	//   ....[30]....
        /*0640*/ 	.word	0x00000cc0
        /*0644*/ 	.word	0x000000ff
        /*0648*/ 	.word	0x000000d8
        /*064c*/ 	.short	0x0100
        /*064e*/ 	.byte	0x06
	.zero		1


	//   ....[31]....
        /*0650*/ 	.word	0x00000cd0
        /*0654*/ 	.word	0x000000ff
        /*0658*/ 	.word	0x00000118
        /*065c*/ 	.short	0x0100
        /*065e*/ 	.byte	0x06
	.zero		1


	//   ....[32]....
        /*0660*/ 	.word	0x00000ce0
        /*0664*/ 	.word	0x000000ff
        /*0668*/ 	.word	0x000000e0
        /*066c*/ 	.short	0x0100
        /*066e*/ 	.byte	0x06
	.zero		1


	//   ....[33]....
        /*0670*/ 	.word	0x00000cf0
        /*0674*/ 	.word	0x000000ff
        /*0678*/ 	.word	0x00000120
        /*067c*/ 	.short	0x0100
        /*067e*/ 	.byte	0x06
	.zero		1


	//   ....[34]....
        /*0680*/ 	.word	0x00000d00
        /*0684*/ 	.word	0x000000ff
        /*0688*/ 	.word	0x000000e8
        /*068c*/ 	.short	0x0100
        /*068e*/ 	.byte	0x06
	.zero		1


	//   ....[35]....
        /*0690*/ 	.word	0x00000d10
        /*0694*/ 	.word	0x000000ff
        /*0698*/ 	.word	0x00000128
        /*069c*/ 	.short	0x0100
        /*069e*/ 	.byte	0x06
	.zero		1


	//   ....[36]....
        /*06a0*/ 	.word	0x00000d20
        /*06a4*/ 	.word	0x000000ff
        /*06a8*/ 	.word	0x000000f0
        /*06ac*/ 	.short	0x0100
        /*06ae*/ 	.byte	0x06
	.zero		1


	//   ....[37]....
        /*06b0*/ 	.word	0x00000d30
        /*06b4*/ 	.word	0x000000ff
        /*06b8*/ 	.word	0x00000130
        /*06bc*/ 	.short	0x0100
        /*06be*/ 	.byte	0x06
	.zero		1


	//   ....[38]....
        /*06c0*/ 	.word	0x00000d40
        /*06c4*/ 	.word	0x000000ff
        /*06c8*/ 	.word	0x000000f8
        /*06cc*/ 	.short	0x0100
        /*06ce*/ 	.byte	0x06
	.zero		1


	//   ....[39]....
        /*06d0*/ 	.word	0x00000d50
        /*06d4*/ 	.word	0x000000ff
        /*06d8*/ 	.word	0x00000138
        /*06dc*/ 	.short	0x0100
        /*06de*/ 	.byte	0x06
	.zero		1


	//   ....[40]....
        /*06e0*/ 	.word	0x00000e70
        /*06e4*/ 	.word	0x000000ff
        /*06e8*/ 	.word	0x000001a0
        /*06ec*/ 	.short	0x0100
        /*06ee*/ 	.byte	0x06
	.zero		1


	//   ....[41]....
        /*06f0*/ 	.word	0x00000e80
        /*06f4*/ 	.word	0x000000ff
        /*06f8*/ 	.word	0x000001e0
        /*06fc*/ 	.short	0x0100
        /*06fe*/ 	.byte	0x06
	.zero		1


	//   ....[42]....
        /*0700*/ 	.word	0x00000e90
        /*0704*/ 	.word	0x000000ff
        /*0708*/ 	.word	0x000001a8
        /*070c*/ 	.short	0x0100
        /*070e*/ 	.byte	0x06
	.zero		1


	//   ....[43]....
        /*0710*/ 	.word	0x00000ea0
        /*0714*/ 	.word	0x000000ff
        /*0718*/ 	.word	0x000001e8
        /*071c*/ 	.short	0x0100
        /*071e*/ 	.byte	0x06
	.zero		1


	//   ....[44]....
        /*0720*/ 	.word	0x00000eb0
        /*0724*/ 	.word	0x000000ff
        /*0728*/ 	.word	0x000001b0
        /*072c*/ 	.short	0x0100
        /*072e*/ 	.byte	0x06
	.zero		1


	//   ....[45]....
        /*0730*/ 	.word	0x00000ec0
        /*0734*/ 	.word	0x000000ff
        /*0738*/ 	.word	0x000001f0
        /*073c*/ 	.short	0x0100
        /*073e*/ 	.byte	0x06
	.zero		1


	//   ....[46]....
        /*0740*/ 	.word	0x00000ed0
        /*0744*/ 	.word	0x000000ff
        /*0748*/ 	.word	0x000001b8
        /*074c*/ 	.short	0x0100
        /*074e*/ 	.byte	0x06
	.zero		1


	//   ....[47]....
        /*0750*/ 	.word	0x00000ee0
        /*0754*/ 	.word	0x000000ff
        /*0758*/ 	.word	0x000001f8
        /*075c*/ 	.short	0x0100
        /*075e*/ 	.byte	0x06
	.zero		1


	//   ....[48]....
        /*0760*/ 	.word	0x00000ef0
        /*0764*/ 	.word	0x000000ff
        /*0768*/ 	.word	0x000001c0
        /*076c*/ 	.short	0x0100
        /*076e*/ 	.byte	0x06
	.zero		1


	//   ....[49]....
        /*0770*/ 	.word	0x00000f00
        /*0774*/ 	.word	0x000000ff
        /*0778*/ 	.word	0x00000200
        /*077c*/ 	.short	0x0100
        /*077e*/ 	.byte	0x06
	.zero		1


	//   ....[50]....
        /*0780*/ 	.word	0x00000f10
        /*0784*/ 	.word	0x000000ff
        /*0788*/ 	.word	0x000001c8
        /*078c*/ 	.short	0x0100
        /*078e*/ 	.byte	0x06
	.zero		1


	//   ....[51]....
        /*0790*/ 	.word	0x00000f20
        /*0794*/ 	.word	0x000000ff
        /*0798*/ 	.word	0x00000208
        /*079c*/ 	.short	0x0100
        /*079e*/ 	.byte	0x06
	.zero		1


	//   ....[52]....
        /*07a0*/ 	.word	0x00000f30
        /*07a4*/ 	.word	0x000000ff
        /*07a8*/ 	.word	0x000001d0
        /*07ac*/ 	.short	0x0100
        /*07ae*/ 	.byte	0x06
	.zero		1


	//   ....[53]....
        /*07b0*/ 	.word	0x00000f40
        /*07b4*/ 	.word	0x000000ff
        /*07b8*/ 	.word	0x00000210
        /*07bc*/ 	.short	0x0100
        /*07be*/ 	.byte	0x06
	.zero		1


	//   ....[54]....
        /*07c0*/ 	.word	0x00000f50
        /*07c4*/ 	.word	0x000000ff
        /*07c8*/ 	.word	0x000001d8
        /*07cc*/ 	.short	0x0100
        /*07ce*/ 	.byte	0x06
	.zero		1


	//   ....[55]....
        /*07d0*/ 	.word	0x00000f60
        /*07d4*/ 	.word	0x000000ff
        /*07d8*/ 	.word	0x00000218
        /*07dc*/ 	.short	0x0100
        /*07de*/ 	.byte	0x06
	.zero		1


	//   ....[56]....
        /*07e0*/ 	.word	0x00001090
        /*07e4*/ 	.word	0x000000ff
        /*07e8*/ 	.word	0x00000140
        /*07ec*/ 	.short	0x0100
        /*07ee*/ 	.byte	0x06
	.zero		1


	//   ....[57]....
        /*07f0*/ 	.word	0x000010a0
        /*07f4*/ 	.word	0x000000ff
        /*07f8*/ 	.word	0x00000160
        /*07fc*/ 	.short	0x0100
        /*07fe*/ 	.byte	0x06
	.zero		1


	//   ....[58]....
        /*0800*/ 	.word	0x000010b0
        /*0804*/ 	.word	0x000000ff
        /*0808*/ 	.word	0x00000148
        /*080c*/ 	.short	0x0100
        /*080e*/ 	.byte	0x06
	.zero		1


	//   ....[59]....
        /*0810*/ 	.word	0x000010c0
        /*0814*/ 	.word	0x000000ff
        /*0818*/ 	.word	0x00000168
        /*081c*/ 	.short	0x0100
        /*081e*/ 	.byte	0x06
	.zero		1


	//   ....[60]....
        /*0820*/ 	.word	0x000010d0
        /*0824*/ 	.word	0x000000ff
        /*0828*/ 	.word	0x00000150
        /*082c*/ 	.short	0x0100
        /*082e*/ 	.byte	0x06
	.zero		1


	//   ....[61]....
        /*0830*/ 	.word	0x000010e0
        /*0834*/ 	.word	0x000000ff
        /*0838*/ 	.word	0x00000170
        /*083c*/ 	.short	0x0100
        /*083e*/ 	.byte	0x06
	.zero		1


	//   ....[62]....
        /*0840*/ 	.word	0x000010f0
        /*0844*/ 	.word	0x000000ff
        /*0848*/ 	.word	0x00000158
        /*084c*/ 	.short	0x0100
        /*084e*/ 	.byte	0x06
	.zero		1


	//   ....[63]....
        /*0850*/ 	.word	0x00001100
        /*0854*/ 	.word	0x000000ff
        /*0858*/ 	.word	0x00000178
        /*085c*/ 	.short	0x0100
        /*085e*/ 	.byte	0x06
	.zero		1


	//   ....[64]....
        /*0860*/ 	.word	0x00001200
        /*0864*/ 	.word	0x000000ff
        /*0868*/ 	.word	0x00000190
        /*086c*/ 	.short	0x0100
        /*086e*/ 	.byte	0x05
	.zero		1


	//   ....[65]....
        /*0870*/ 	.word	0x00004200
        /*0874*/ 	.word	0x000000ff
        /*0878*/ 	.word	0x00000038
        /*087c*/ 	.short	0x010a
        /*087e*/ 	.byte	0x05
	.zero		1


	//   ....[66]....
        /*0880*/ 	.word	0x00004380
        /*0884*/ 	.word	0x000000ff
        /*0888*/ 	.word	0x00000038
        /*088c*/ 	.short	0x010a
        /*088e*/ 	.byte	0x09
	.zero		1


	//   ....[67]....
        /*0890*/ 	.word	0x00004520
        /*0894*/ 	.word	0x000000ff
        /*0898*/ 	.word	0x00000038
        /*089c*/ 	.short	0x010a
        /*089e*/ 	.byte	0x04
	.zero		1


	//   ....[68]....
        /*08a0*/ 	.word	0x000045c0
        /*08a4*/ 	.word	0x000000ff
        /*08a8*/ 	.word	0x000000b8
        /*08ac*/ 	.short	0x0101
        /*08ae*/ 	.byte	0x0c
	.zero		1


	//   ....[69]....
        /*08b0*/ 	.word	0x000045e0
        /*08b4*/ 	.word	0x000000ff
        /*08b8*/ 	.word	0x00000038
        /*08bc*/ 	.short	0x010a
        /*08be*/ 	.byte	0x04
	.zero		1


	//   ....[70]....
        /*08c0*/ 	.word	0x00004660
        /*08c4*/ 	.word	0x000000ff
        /*08c8*/ 	.word	0x00000038
        /*08cc*/ 	.short	0x010a
        /*08ce*/ 	.byte	0x09
	.zero		1


	//   ....[71]....
        /*08d0*/ 	.word	0x00004800
        /*08d4*/ 	.word	0x000000ff
        /*08d8*/ 	.word	0x00000038
        /*08dc*/ 	.short	0x010a
        /*08de*/ 	.byte	0x04
	.zero		1


	//   ....[72]....
        /*08e0*/ 	.word	0x000048f0
        /*08e4*/ 	.word	0x000000ff
        /*08e8*/ 	.word	0x000001a0
        /*08ec*/ 	.short	0x010a
        /*08ee*/ 	.byte	0x04
	.zero		1


	//   ....[73]....
        /*08f0*/ 	.word	0x00004a80
        /*08f4*/ 	.word	0x000000ff
        /*08f8*/ 	.word	0x00000000
        /*08fc*/ 	.short	0x0101
        /*08fe*/ 	.byte	0x04
	.zero		1


	//   ....[74]....
        /*0900*/ 	.word	0x00004af0
        /*0904*/ 	.word	0x000000ff
        /*0908*/ 	.word	0x00000000
        /*090c*/ 	.short	0x010a
        /*090e*/ 	.byte	0x04
	.zero		1


	//   ....[75]....
        /*0910*/ 	.word	0x00004b80
        /*0914*/ 	.word	0x000000ff
        /*0918*/ 	.word	0x00000000
        /*091c*/ 	.short	0x010a
        /*091e*/ 	.byte	0x04
	.zero		1


	//   ....[76]....
        /*0920*/ 	.word	0x00004c10
        /*0924*/ 	.word	0x000000ff
        /*0928*/ 	.word	0x00000000
        /*092c*/ 	.short	0x010a
        /*092e*/ 	.byte	0x04
	.zero		1


	//   ....[77]....
        /*0930*/ 	.word	0x00004ca0
        /*0934*/ 	.word	0x000000ff
        /*0938*/ 	.word	0x00000000
        /*093c*/ 	.short	0x010a
        /*093e*/ 	.byte	0x04
	.zero		1


	//   ....[78]....
        /*0940*/ 	.word	0x00004d30
        /*0944*/ 	.word	0x000000ff
        /*0948*/ 	.word	0x00000000
        /*094c*/ 	.short	0x010a
        /*094e*/ 	.byte	0x04
	.zero		1


	//   ....[79]....
        /*0950*/ 	.word	0x00004dc0
        /*0954*/ 	.word	0x000000ff
        /*0958*/ 	.word	0x00000000
        /*095c*/ 	.short	0x010a
        /*095e*/ 	.byte	0x04
	.zero		1


	//   ....[80]....
        /*0960*/ 	.word	0x00004e60
        /*0964*/ 	.word	0x00000000
        /*0968*/ 	.word	0x00000000
        /*096c*/ 	.short	0x010a
        /*096e*/ 	.byte	0xff
	.zero		1


	//   ....[81]....
        /*0970*/ 	.word	0x000069f0
        /*0974*/ 	.word	0x000000ff
        /*0978*/ 	.word	0x00000100
        /*097c*/ 	.short	0x010a
        /*097e*/ 	.byte	0x04
	.zero		1


	//   ....[82]....
        /*0980*/ 	.word	0x00006b90
        /*0984*/ 	.word	0x000000ff
        /*0988*/ 	.word	0x000000c0
        /*098c*/ 	.short	0x0101
        /*098e*/ 	.byte	0x04
	.zero		1


	//   ....[83]....
        /*0990*/ 	.word	0x00008610
        /*0994*/ 	.word	0x000000ff
        /*0998*/ 	.word	0x00000100
        /*099c*/ 	.short	0x010a
        /*099e*/ 	.byte	0x04
	.zero		1


	//   ....[84]....
        /*09a0*/ 	.word	0x00008790
        /*09a4*/ 	.word	0x000000ff
        /*09a8*/ 	.word	0x000000c0
        /*09ac*/ 	.short	0x0101
        /*09ae*/ 	.byte	0x04
	.zero		1


	//   ....[85]....
        /*09b0*/ 	.word	0x00008eb0
        /*09b4*/ 	.word	0x0000000f
        /*09b8*/ 	.word	0x000000b8
        /*09bc*/ 	.short	0x010a
        /*09be*/ 	.byte	0xff
	.zero		1


	//   ....[86]....
        /*09c0*/ 	.word	0x00009120
        /*09c4*/ 	.word	0x000000ff
        /*09c8*/ 	.word	0x00000090
        /*09cc*/ 	.short	0x010a
        /*09ce*/ 	.byte	0x18
	.zero		1


	//   ....[87]....
        /*09d0*/ 	.word	0x00009240
        /*09d4*/ 	.word	0x000000ff
        /*09d8*/ 	.word	0x00000070
        /*09dc*/ 	.short	0x010b
        /*09de*/ 	.byte	0x18
	.zero		1


	//   ....[88]....
        /*09e0*/ 	.word	0x000092b0
        /*09e4*/ 	.word	0x000000ff
        /*09e8*/ 	.word	0x00000000
        /*09ec*/ 	.short	0x0101
        /*09ee*/ 	.byte	0x04
	.zero		1


	//   ....[89]....
        /*09f0*/ 	.word	0x000092e0
        /*09f4*/ 	.word	0x000000ff
        /*09f8*/ 	.word	0x00000098
        /*09fc*/ 	.short	0x010a
        /*09fe*/ 	.byte	0x18
	.zero		1


	//   ....[90]....
        /*0a00*/ 	.word	0x00009410
        /*0a04*/ 	.word	0x000000ff
        /*0a08*/ 	.word	0x00000078
        /*0a0c*/ 	.short	0x010b
        /*0a0e*/ 	.byte	0x18
	.zero		1


	//   ....[91]....
        /*0a10*/ 	.word	0x00009470
        /*0a14*/ 	.word	0x000000ff
        /*0a18*/ 	.word	0x00000000
        /*0a1c*/ 	.short	0x0101
        /*0a1e*/ 	.byte	0x04
	.zero		1


	//   ....[92]....
        /*0a20*/ 	.word	0x000094a0
        /*0a24*/ 	.word	0x000000ff
        /*0a28*/ 	.word	0x000000a0
        /*0a2c*/ 	.short	0x010a
        /*0a2e*/ 	.byte	0x18
	.zero		1


	//   ....[93]....
        /*0a30*/ 	.word	0x000095d0
        /*0a34*/ 	.word	0x000000ff
        /*0a38*/ 	.word	0x00000080
        /*0a3c*/ 	.short	0x010b
        /*0a3e*/ 	.byte	0x18
	.zero		1


	//   ....[94]....
        /*0a40*/ 	.word	0x00009630
        /*0a44*/ 	.word	0x000000ff
        /*0a48*/ 	.word	0x00000000
        /*0a4c*/ 	.short	0x0101
        /*0a4e*/ 	.byte	0x04
	.zero		1


	//   ....[95]....
        /*0a50*/ 	.word	0x00009660
        /*0a54*/ 	.word	0x000000ff
        /*0a58*/ 	.word	0x000000a8
        /*0a5c*/ 	.short	0x010a
        /*0a5e*/ 	.byte	0x18
	.zero		1


	//   ....[96]....
        /*0a60*/ 	.word	0x00009790
        /*0a64*/ 	.word	0x000000ff
        /*0a68*/ 	.word	0x00000088
        /*0a6c*/ 	.short	0x010b
        /*0a6e*/ 	.byte	0x18
	.zero		1


	//   ....[97]....
        /*0a70*/ 	.word	0x00009810
        /*0a74*/ 	.word	0x000000ff
        /*0a78*/ 	.word	0x00000000
        /*0a7c*/ 	.short	0x0101
        /*0a7e*/ 	.byte	0x04
	.zero		1


	//   ....[98]....
        /*0a80*/ 	.word	0x00009860
        /*0a84*/ 	.word	0x000000ff
        /*0a88*/ 	.word	0x000001a0
        /*0a8c*/ 	.short	0x010a
        /*0a8e*/ 	.byte	0x08
	.zero		1


	//   ....[99]....
        /*0a90*/ 	.word	0x000099c0
        /*0a94*/ 	.word	0x000000ff
        /*0a98*/ 	.word	0x00000000
        /*0a9c*/ 	.short	0x0101
        /*0a9e*/ 	.byte	0x08
	.zero		1


	//   ....[100]....
        /*0aa0*/ 	.word	0x00009a70
        /*0aa4*/ 	.word	0x000000ff
        /*0aa8*/ 	.word	0x00000090
        /*0aac*/ 	.short	0x010a
        /*0aae*/ 	.byte	0x18
	.zero		1


	//   ....[101]....
        /*0ab0*/ 	.word	0x00009ab0
        /*0ab4*/ 	.word	0x000000ff
        /*0ab8*/ 	.word	0x00000098
        /*0abc*/ 	.short	0x010a
        /*0abe*/ 	.byte	0x18
	.zero		1


	//   ....[102]....
        /*0ac0*/ 	.word	0x00009af0
        /*0ac4*/ 	.word	0x000000ff
        /*0ac8*/ 	.word	0x000000a0
        /*0acc*/ 	.short	0x010a
        /*0ace*/ 	.byte	0x18
	.zero		1


	//   ....[103]....
        /*0ad0*/ 	.word	0x00009b50
        /*0ad4*/ 	.word	0x00000000
        /*0ad8*/ 	.word	0x000000a8
        /*0adc*/ 	.short	0x010a
        /*0ade*/ 	.byte	0xff
	.zero		1


	//   ....[104]....
        /*0ae0*/ 	.word	0x0000a600
        /*0ae4*/ 	.word	0x000000ff
        /*0ae8*/ 	.word	0x000001a0
        /*0aec*/ 	.short	0x010a
        /*0aee*/ 	.byte	0x06
	.zero		1


	//   ....[105]....
        /*0af0*/ 	.word	0x0000a790
        /*0af4*/ 	.word	0x000000ff
        /*0af8*/ 	.word	0x00000000
        /*0afc*/ 	.short	0x0101
        /*0afe*/ 	.byte	0x04
	.zero		1


	//   ....[106]....
        /*0b00*/ 	.word	0x0000ad00
        /*0b04*/ 	.word	0x000000ff
        /*0b08*/ 	.word	0x00000070
        /*0b0c*/ 	.short	0x010a
        /*0b0e*/ 	.byte	0x2b
	.zero		1


	//   ....[107]....
        /*0b10*/ 	.word	0x0000ad60
        /*0b14*/ 	.word	0x00000061
        /*0b18*/ 	.word	0x00000140
        /*0b1c*/ 	.short	0x010a
        /*0b1e*/ 	.byte	0xff
	.zero		1


	//   ....[108]....
        /*0b20*/ 	.word	0x0000ad80
        /*0b24*/ 	.word	0x000000ff
        /*0b28*/ 	.word	0x00000070
        /*0b2c*/ 	.short	0x010a
        /*0b2e*/ 	.byte	0x2b
	.zero		1


	//   ....[109]....
        /*0b30*/ 	.word	0x0000b030
        /*0b34*/ 	.word	0x00000061
        /*0b38*/ 	.word	0x00000140
        /*0b3c*/ 	.short	0x010a
        /*0b3e*/ 	.byte	0xff
	.zero		1


	//   ....[110]....
        /*0b40*/ 	.word	0x0000bc70
        /*0b44*/ 	.word	0x000000ff
        /*0b48*/ 	.word	0x00000000
        /*0b4c*/ 	.short	0x0101
        /*0b4e*/ 	.byte	0x04
	.zero		1


	//   ....[111]....
        /*0b50*/ 	.word	0x0000bcc0
        /*0b54*/ 	.word	0x000000ff
        /*0b58*/ 	.word	0x00000078
        /*0b5c*/ 	.short	0x010a
        /*0b5e*/ 	.byte	0x2b
	.zero		1


	//   ....[112]....
        /*0b60*/ 	.word	0x0000bcf0
        /*0b64*/ 	.word	0x000000ff
        /*0b68*/ 	.word	0x00000078
        /*0b6c*/ 	.short	0x010a
        /*0b6e*/ 	.byte	0x2b
	.zero		1


	//   ....[113]....
        /*0b70*/ 	.word	0x0000cab0
        /*0b74*/ 	.word	0x000000ff
        /*0b78*/ 	.word	0x00000000
        /*0b7c*/ 	.short	0x0101
        /*0b7e*/ 	.byte	0x04
	.zero		1


	//   ....[114]....
        /*0b80*/ 	.word	0x0000cad0
        /*0b84*/ 	.word	0x000000ff
        /*0b88*/ 	.word	0x00000080
        /*0b8c*/ 	.short	0x010a
        /*0b8e*/ 	.byte	0x2b
	.zero		1


	//   ....[115]....
        /*0b90*/ 	.word	0x0000caf0
        /*0b94*/ 	.word	0x000000ff
        /*0b98*/ 	.word	0x00000080
        /*0b9c*/ 	.short	0x010a
        /*0b9e*/ 	.byte	0x2b
	.zero		1


	//   ....[116]....
        /*0ba0*/ 	.word	0x0000d8f0
        /*0ba4*/ 	.word	0x000000ff
        /*0ba8*/ 	.word	0x00000000
        /*0bac*/ 	.short	0x0101
        /*0bae*/ 	.byte	0x04
	.zero		1


	//   ....[117]....
        /*0bb0*/ 	.word	0x0000d910
        /*0bb4*/ 	.word	0x000000ff
        /*0bb8*/ 	.word	0x00000088
        /*0bbc*/ 	.short	0x010a
        /*0bbe*/ 	.byte	0x2b
	.zero		1


	//   ....[118]....
        /*0bc0*/ 	.word	0x0000d930
        /*0bc4*/ 	.word	0x000000ff
        /*0bc8*/ 	.word	0x00000088
        /*0bcc*/ 	.short	0x010a
        /*0bce*/ 	.byte	0x2b
	.zero		1


	//   ....[119]....
        /*0bd0*/ 	.word	0x0000dfd0
        /*0bd4*/ 	.word	0x00000061
        /*0bd8*/ 	.word	0x00000000
        /*0bdc*/ 	.short	0x0101
        /*0bde*/ 	.byte	0xff
	.zero		1


	//   ....[120]....
        /*0be0*/ 	.word	0x0000e850
        /*0be4*/ 	.word	0x000000ff
        /*0be8*/ 	.word	0x00000000
        /*0bec*/ 	.short	0x0101
        /*0bee*/ 	.byte	0x04
	.zero		1


	//   ....[121]....
        /*0bf0*/ 	.word	0x0000e8f0
        /*0bf4*/ 	.word	0x000000ff
        /*0bf8*/ 	.word	0x00000000
        /*0bfc*/ 	.short	0x0101
        /*0bfe*/ 	.byte	0x04
	.zero		1


	//   ....[122]....
        /*0c00*/ 	.word	0x0000f200
        /*0c04*/ 	.word	0x000000ff
        /*0c08*/ 	.word	0x000000c0
        /*0c0c*/ 	.short	0x010a
        /*0c0e*/ 	.byte	0x18
	.zero		1


	//   ....[123]....
        /*0c10*/ 	.word	0x0000f340
        /*0c14*/ 	.word	0x000000ff
        /*0c18*/ 	.word	0x00000000
        /*0c1c*/ 	.short	0x0101
        /*0c1e*/ 	.byte	0x06
	.zero		1


	//   ....[124]....
        /*0c20*/ 	.word	0x0000f3b0
        /*0c24*/ 	.word	0x000000ff
        /*0c28*/ 	.word	0x000001e0
        /*0c2c*/ 	.short	0x010a
        /*0c2e*/ 	.byte	0x18
	.zero		1


	//   ....[125]....
        /*0c30*/ 	.word	0x000104a0
        /*0c34*/ 	.word	0x000000ff
        /*0c38*/ 	.word	0x000001a0
        /*0c3c*/ 	.short	0x0101
        /*0c3e*/ 	.byte	0x18
	.zero		1


	//   ....[126]....
        /*0c40*/ 	.word	0x00010790
        /*0c44*/ 	.word	0x000000ff
        /*0c48*/ 	.word	0x00000008
        /*0c4c*/ 	.short	0x010a
        /*0c4e*/ 	.byte	0x06
	.zero		1


	//   ....[127]....
        /*0c50*/ 	.word	0x000107b0
        /*0c54*/ 	.word	0x000000ff
        /*0c58*/ 	.word	0x00000008
        /*0c5c*/ 	.short	0x010a
        /*0c5e*/ 	.byte	0x06
	.zero		1


	//   ....[128]....
        /*0c60*/ 	.word	0x00010940
        /*0c64*/ 	.word	0x000000ff
        /*0c68*/ 	.word	0x00000008
        /*0c6c*/ 	.short	0x010a
        /*0c6e*/ 	.byte	0x06
	.zero		1


	//   ....[129]....
        /*0c70*/ 	.word	0x00010960
        /*0c74*/ 	.word	0x000000ff
        /*0c78*/ 	.word	0x00000008
        /*0c7c*/ 	.short	0x010a
        /*0c7e*/ 	.byte	0x06
	.zero		1


	//   ....[130]....
        /*0c80*/ 	.word	0x00010a20
        /*0c84*/ 	.word	0x000000ff
        /*0c88*/ 	.word	0x00000000
        /*0c8c*/ 	.short	0x0101
        /*0c8e*/ 	.byte	0x05
	.zero		1


	//   ....[131]....
        /*0c90*/ 	.word	0x00010d10
        /*0c94*/ 	.word	0x000000ff
        /*0c98*/ 	.word	0x00000000
        /*0c9c*/ 	.short	0x010a
        /*0c9e*/ 	.byte	0x06
	.zero		1


	//   ....[132]....
        /*0ca0*/ 	.word	0x00010d70
        /*0ca4*/ 	.word	0x000000ff
        /*0ca8*/ 	.word	0x00000160
        /*0cac*/ 	.short	0x010a
        /*0cae*/ 	.byte	0x09
	.zero		1


	//   ....[133]....
        /*0cb0*/ 	.word	0x00010ed0
        /*0cb4*/ 	.word	0x000000ff
        /*0cb8*/ 	.word	0x00000000
        /*0cbc*/ 	.short	0x010a
        /*0cbe*/ 	.byte	0x06
	.zero		1


	//   ....[134]....
        /*0cc0*/ 	.word	0x00011000
        /*0cc4*/ 	.word	0x000000ff
        /*0cc8*/ 	.word	0x00000000
        /*0ccc*/ 	.short	0x010a
        /*0cce*/ 	.byte	0x1e
	.zero		1


	//   ....[135]....
        /*0cd0*/ 	.word	0x000112a0
        /*0cd4*/ 	.word	0x000000ff
        /*0cd8*/ 	.word	0x000001a0
        /*0cdc*/ 	.short	0x010a
        /*0cde*/ 	.byte	0x06
	.zero		1


	//   ....[136]....
        /*0ce0*/ 	.word	0x000113d0
        /*0ce4*/ 	.word	0x000000ff
        /*0ce8*/ 	.word	0x00000000
        /*0cec*/ 	.short	0x0101
        /*0cee*/ 	.byte	0x06
	.zero		1


	//   ....[137]....
        /*0cf0*/ 	.word	0x00011520
        /*0cf4*/ 	.word	0x000000ff
        /*0cf8*/ 	.word	0x00000160
        /*0cfc*/ 	.short	0x010a
        /*0cfe*/ 	.byte	0x06
	.zero		1


	//   ....[138]....
        /*0d00*/ 	.word	0x000115e0
        /*0d04*/ 	.word	0x000000ff
        /*0d08*/ 	.word	0x00000160
        /*0d0c*/ 	.short	0x010a
        /*0d0e*/ 	.byte	0x07
	.zero		1


	//   ....[139]....
        /*0d10*/ 	.word	0x000116a0
        /*0d14*/ 	.word	0x000000ff
        /*0d18*/ 	.word	0x00000160
        /*0d1c*/ 	.short	0x010a
        /*0d1e*/ 	.byte	0x07
	.zero		1


	//   ....[140]....
        /*0d20*/ 	.word	0x00011760
        /*0d24*/ 	.word	0x00000000
        /*0d28*/ 	.word	0x00000160
        /*0d2c*/ 	.short	0x010a
        /*0d2e*/ 	.byte	0xff
	.zero		1


	//   ....[141]....
        /*0d30*/ 	.word	0x000117a0
        /*0d34*/ 	.word	0x00000000
        /*0d38*/ 	.word	0x00000160
        /*0d3c*/ 	.short	0x010a
        /*0d3e*/ 	.byte	0xff
	.zero		1


	//   ....[142]....
        /*0d40*/ 	.word	0x00011810
        /*0d44*/ 	.word	0x000000ff
        /*0d48*/ 	.word	0x00000000
        /*0d4c*/ 	.short	0x0101
        /*0d4e*/ 	.byte	0x06
	.zero		1


	//   ....[143]....
        /*0d50*/ 	.word	0x00011850
        /*0d54*/ 	.word	0x000000ff
        /*0d58*/ 	.word	0x00000190
        /*0d5c*/ 	.short	0x010a
        /*0d5e*/ 	.byte	0x04
	.zero		1


	//   ....[144]....
        /*0d60*/ 	.word	0x000118a0
        /*0d64*/ 	.word	0x000000ff
        /*0d68*/ 	.word	0x00000000
        /*0d6c*/ 	.short	0x0101
        /*0d6e*/ 	.byte	0x06
	.zero		1


	//   ....[145]....
        /*0d70*/ 	.word	0x00011af0
        /*0d74*/ 	.word	0x00000000
        /*0d78*/ 	.word	0x00000038
        /*0d7c*/ 	.short	0x010a
        /*0d7e*/ 	.byte	0xff
	.zero		1


	//   ....[146]....
        /*0d80*/ 	.word	0x00011b50
        /*0d84*/ 	.word	0x00000000
        /*0d88*/ 	.word	0x00000038
        /*0d8c*/ 	.short	0x010a
        /*0d8e*/ 	.byte	0xff
	.zero		1


	//   ....[147]....
        /*0d90*/ 	.word	0x00011bb0
        /*0d94*/ 	.word	0x00000000
        /*0d98*/ 	.word	0x000001a0
        /*0d9c*/ 	.short	0x010a
        /*0d9e*/ 	.byte	0xff
	.zero		1


	//   ....[148]....
        /*0da0*/ 	.word	0x00011c10
        /*0da4*/ 	.word	0x00000000
        /*0da8*/ 	.word	0x00000000
        /*0dac*/ 	.short	0x010a
        /*0dae*/ 	.byte	0xff
	.zero		1


	//   ....[149]....
        /*0db0*/ 	.word	0x00011c70
        /*0db4*/ 	.word	0x00000000
        /*0db8*/ 	.word	0x00000000
        /*0dbc*/ 	.short	0x010a
        /*0dbe*/ 	.byte	0xff
	.zero		1


	//   ....[150]....
        /*0dc0*/ 	.word	0x00011cd0
        /*0dc4*/ 	.word	0x00000000
        /*0dc8*/ 	.word	0x00000000
        /*0dcc*/ 	.short	0x010a
        /*0dce*/ 	.byte	0xff
	.zero		1


	//   ....[151]....
        /*0dd0*/ 	.word	0x00011d30
        /*0dd4*/ 	.word	0x00000000
        /*0dd8*/ 	.word	0x00000000
        /*0ddc*/ 	.short	0x010a
        /*0dde*/ 	.byte	0xff
	.zero		1


	//   ....[152]....
        /*0de0*/ 	.word	0x00011d90
        /*0de4*/ 	.word	0x00000000
        /*0de8*/ 	.word	0x00000000
        /*0dec*/ 	.short	0x010a
        /*0dee*/ 	.byte	0xff
	.zero		1


	//   ....[153]....
        /*0df0*/ 	.word	0x00011df0
        /*0df4*/ 	.word	0x00000000
        /*0df8*/ 	.word	0x00000000
        /*0dfc*/ 	.short	0x010a
        /*0dfe*/ 	.byte	0xff
	.zero		1


	//   ....[154]....
        /*0e00*/ 	.word	0x00011e50
        /*0e04*/ 	.word	0x00000011
        /*0e08*/ 	.word	0x00000100
        /*0e0c*/ 	.short	0x010a
        /*0e0e*/ 	.byte	0xff
	.zero		1


	//   ....[155]....
        /*0e10*/ 	.word	0x00011eb0
        /*0e14*/ 	.word	0x0000000b
        /*0e18*/ 	.word	0x00000100
        /*0e1c*/ 	.short	0x010a
        /*0e1e*/ 	.byte	0xff
	.zero		1


	//   ....[156]....
        /*0e20*/ 	.word	0x00011f00
        /*0e24*/ 	.word	0x0000000f
        /*0e28*/ 	.word	0x000000b8
        /*0e2c*/ 	.short	0x010a
        /*0e2e*/ 	.byte	0xff
	.zero		1


	//   ....[157]....
        /*0e30*/ 	.word	0x00011f60
        /*0e34*/ 	.word	0x00000000
        /*0e38*/ 	.word	0x00000090
        /*0e3c*/ 	.short	0x010a
        /*0e3e*/ 	.byte	0xff
	.zero		1


	//   ....[158]....
        /*0e40*/ 	.word	0x00011fc0
        /*0e44*/ 	.word	0x00000000
        /*0e48*/ 	.word	0x00000098
        /*0e4c*/ 	.short	0x010a
        /*0e4e*/ 	.byte	0xff
	.zero		1


	//   ....[159]....
        /*0e50*/ 	.word	0x00012020
        /*0e54*/ 	.word	0x00000000
        /*0e58*/ 	.word	0x000000a0
        /*0e5c*/ 	.short	0x010a
        /*0e5e*/ 	.byte	0xff
	.zero		1


	//   ....[160]....
        /*0e60*/ 	.word	0x00012080
        /*0e64*/ 	.word	0x00000000
        /*0e68*/ 	.word	0x000000a8
        /*0e6c*/ 	.short	0x010a
        /*0e6e*/ 	.byte	0xff
	.zero		1


	//   ....[161]....
        /*0e70*/ 	.word	0x000120e0
        /*0e74*/ 	.word	0x00000000
        /*0e78*/ 	.word	0x000001a0
        /*0e7c*/ 	.short	0x010a
        /*0e7e*/ 	.byte	0xff
	.zero		1


	//   ....[162]....
        /*0e80*/ 	.word	0x00012140
        /*0e84*/ 	.word	0x00000000
        /*0e88*/ 	.word	0x00000090
        /*0e8c*/ 	.short	0x010a
        /*0e8e*/ 	.byte	0xff
	.zero		1


	//   ....[163]....
        /*0e90*/ 	.word	0x000121a0
        /*0e94*/ 	.word	0x00000000
        /*0e98*/ 	.word	0x00000098
        /*0e9c*/ 	.short	0x010a
        /*0e9e*/ 	.byte	0xff
	.zero		1


	//   ....[164]....
        /*0ea0*/ 	.word	0x00012200
        /*0ea4*/ 	.word	0x00000000
        /*0ea8*/ 	.word	0x000000a0
        /*0eac*/ 	.short	0x010a
        /*0eae*/ 	.byte	0xff
	.zero		1


	//   ....[165]....
        /*0eb0*/ 	.word	0x00012260
        /*0eb4*/ 	.word	0x00000000
        /*0eb8*/ 	.word	0x000001a0
        /*0ebc*/ 	.short	0x010a
        /*0ebe*/ 	.byte	0xff
	.zero		1


	//   ....[166]....
        /*0ec0*/ 	.word	0x00012320
        /*0ec4*/ 	.word	0x00000003
        /*0ec8*/ 	.word	0x00000070
        /*0ecc*/ 	.short	0x010a
        /*0ece*/ 	.byte	0xff
	.zero		1


	//   ....[167]....
        /*0ed0*/ 	.word	0x00012370
        /*0ed4*/ 	.word	0x00000061
        /*0ed8*/ 	.word	0x00000140
        /*0edc*/ 	.short	0x010a
        /*0ede*/ 	.byte	0xff
	.zero		1


	//   ....[168]....
        /*0ee0*/ 	.word	0x000123d0
        /*0ee4*/ 	.word	0x00000003
        /*0ee8*/ 	.word	0x00000078
        /*0eec*/ 	.short	0x010a
        /*0eee*/ 	.byte	0xff
	.zero		1


	//   ....[169]....
        /*0ef0*/ 	.word	0x00012430
        /*0ef4*/ 	.word	0x00000000
        /*0ef8*/ 	.word	0x00000080
        /*0efc*/ 	.short	0x010a
        /*0efe*/ 	.byte	0xff
	.zero		1


	//   ....[170]....
        /*0f00*/ 	.word	0x00012490
        /*0f04*/ 	.word	0x00000000
        /*0f08*/ 	.word	0x00000088
        /*0f0c*/ 	.short	0x010a
        /*0f0e*/ 	.byte	0xff
	.zero		1


	//   ....[171]....
        /*0f10*/ 	.word	0x000124f0
        /*0f14*/ 	.word	0x00000004
        /*0f18*/ 	.word	0x000000c0
        /*0f1c*/ 	.short	0x010a
        /*0f1e*/ 	.byte	0xff
	.zero		1


	//   ....[172]....
        /*0f20*/ 	.word	0x00012550
        /*0f24*/ 	.word	0x00000004
        /*0f28*/ 	.word	0x000001e0
        /*0f2c*/ 	.short	0x010a
        /*0f2e*/ 	.byte	0xff
	.zero		1


	//   ....[173]....
        /*0f30*/ 	.word	0x000125b0
        /*0f34*/ 	.word	0x00000000
        /*0f38*/ 	.word	0x00000008
        /*0f3c*/ 	.short	0x010a
        /*0f3e*/ 	.byte	0xff
	.zero		1


	//   ....[174]....
        /*0f40*/ 	.word	0x00012690
        /*0f44*/ 	.word	0x00000000
        /*0f48*/ 	.word	0x00000008
        /*0f4c*/ 	.short	0x010a
        /*0f4e*/ 	.byte	0xff
	.zero		1


	//   ....[175]....
        /*0f50*/ 	.word	0x000126f0
        /*0f54*/ 	.word	0x00000003
        /*0f58*/ 	.word	0x00000160
        /*0f5c*/ 	.short	0x010a
        /*0f5e*/ 	.byte	0xff
	.zero		1


	//   ....[176]....
        /*0f60*/ 	.word	0x00012750
        /*0f64*/ 	.word	0x00000003
        /*0f68*/ 	.word	0x00000000
        /*0f6c*/ 	.short	0x010a
        /*0f6e*/ 	.byte	0xff
	.zero		1


	//   ....[177]....
        /*0f70*/ 	.word	0x000127b0
        /*0f74*/ 	.word	0x00000003
        /*0f78*/ 	.word	0x000001a0
        /*0f7c*/ 	.short	0x010a
        /*0f7e*/ 	.byte	0xff
	.zero		1


	//   ....[178]....
        /*0f80*/ 	.word	0x00012810
        /*0f84*/ 	.word	0x00000000
        /*0f88*/ 	.word	0x00000160
        /*0f8c*/ 	.short	0x010a
        /*0f8e*/ 	.byte	0xff
	.zero		1


	//   ....[179]....
        /*0f90*/ 	.word	0x00012870
        /*0f94*/ 	.word	0x00000000
        /*0f98*/ 	.word	0x00000160
        /*0f9c*/ 	.short	0x010a
        /*0f9e*/ 	.byte	0xff
	.zero		1


	//   ....[180]....
        /*0fa0*/ 	.word	0x000128d0
        /*0fa4*/ 	.word	0x00000000
        /*0fa8*/ 	.word	0x00000160
        /*0fac*/ 	.short	0x010a
        /*0fae*/ 	.byte	0xff
	.zero		1


	//   ....[181]....
        /*0fb0*/ 	.word	0x00012930
        /*0fb4*/ 	.word	0x00000000
        /*0fb8*/ 	.word	0x00000190
        /*0fbc*/ 	.short	0x010a
        /*0fbe*/ 	.byte	0xff
	.zero		1


	//----- nvinfo : EIATTR_NUM_MBARRIERS
	.align		4
.L_49:
        /*0fc0*/ 	.byte	0x03, 0x38
        /*0fc2*/ 	.short	0x0041


	//----- nvinfo : EIATTR_EXIT_INSTR_OFFSETS
	.align		4
        /*0fc4*/ 	.byte	0x04, 0x1c
        /*0fc6*/ 	.short	(.L_51 - .L_50)


	//   ....[0]....
.L_50:
        /*0fc8*/ 	.word	0x00003850


	//   ....[1]....
        /*0fcc*/ 	.word	0x00004e90


	//   ....[2]....
        /*0fd0*/ 	.word	0x00008830


	//   ....[3]....
        /*0fd4*/ 	.word	0x00009b80


	//   ....[4]....
        /*0fd8*/ 	.word	0x0000e900


	//   ....[5]....
        /*0fdc*/ 	.word	0x0000e930


	//   ....[6]....
        /*0fe0*/ 	.word	0x00010570


	//   ....[7]....
        /*0fe4*/ 	.word	0x00011ad0


	//----- nvinfo : EIATTR_INDIRECT_BRANCH_TARGETS
	.align		4
.L_51:
        /*0fe8*/ 	.byte	0x04, 0x34
        /*0fea*/ 	.short	(.L_53 - .L_52)


	//   ....[0]....
.L_52:
        /*0fec*/ 	.word	.L_x_303@srel
        /*0ff0*/ 	.short	0x0
        /*0ff2*/ 	.short	0x0
        /*0ff4*/ 	.word	0xa
        /*0ff8*/ 	.word	.L_x_304@srel
        /* <DEDUP_REMOVED lines=9> */


	//----- nvinfo : EIATTR_MAX_THREADS
	.align		4
.L_53:
        /*1020*/ 	.byte	0x04, 0x05
        /*1022*/ 	.short	(.L_55 - .L_54)
.L_54:
        /*1024*/ 	.word	0x00000180
        /*1028*/ 	.word	0x00000001
        /*102c*/ 	.word	0x00000001


	//----- nvinfo : EIATTR_CRS_STACK_SIZE
	.align		4
.L_55:
        /*1030*/ 	.byte	0x04, 0x1e
        /*1032*/ 	.short	(.L_57 - .L_56)
.L_56:
        /*1034*/ 	.word	0x00000000


	//----- nvinfo : EIATTR_CBANK_PARAM_SIZE
	.align		4
.L_57:
        /*1038*/ 	.byte	0x03, 0x19
        /*103a*/ 	.short	0x0900


	//----- nvinfo : EIATTR_PARAM_CBANK
	.align		4
        /*103c*/ 	.byte	0x04, 0x0a
        /*103e*/ 	.short	(.L_59 - .L_58)
	.align		4
.L_58:
        /*1040*/ 	.word	index@(.nv.constant0._ZN7cutlass13device_kernelINS_4gemm6kernel13GemmUniversalINS1_17GroupProblemShapeIN4cute5tupleIJiiiEEEEENS1_10collective13CollectiveMmaINS1_40MainloopSm100ArrayTmaUmmaWarpSpecializedILi7ELi8ELi4ENS6_IJNS5_1CILi2EEENSC_ILi1EEESE_EEEEENS6_IJNSC_ILi128EEENSC_ILi256EEESH_EEENS_12float_e4m3_tEPNS6_IJlSE_NSC_ILi0EEEEEESK_SN_NS5_8TiledMMAINS5_8MMA_AtomIJNS5_10MMA_TraitsINS5_25SM100_MMA_F8F6F4_2x1SM_SSEJSK_SK_fSH_SI_NS5_17integral_constantINS5_4UMMA5MajorELSU_0EEESV_NSS_INST_7ScaleInELSW_0EEESX_EEEEEENS5_6LayoutINS6_IJSE_SE_SE_EEENS6_IJSL_SL_SL_EEEEENS6_IJNS5_10UnderscoreES14_S14_EEEEENS5_18SM100_TMA_2SM_LOADENS5_14ComposedLayoutINS5_7SwizzleILi3ELi4ELi3EEENS5_18smem_ptr_flag_bitsILi8EEENS10_INS6_IJNSC_ILi8EEESH_EEENS6_IJSH_SE_EEEEEEEvNS5_8identityES17_S1H_vS1I_EENS_8epilogue10collective18CollectiveEpilogueINS1K_31Sm100PtrArrayTmaWarpSpecializedILi4ELi2ELi32ELb1ELb0EEEJNS6_IJNSC_ILi64EEESI_SH_EEENS6_IJNS10_IS1P_SE_EENS10_INS6_IJNSC_ILi32EEESD_EEENS6_IJSE_SH_EEEEEEEENS_6half_tEPNS6_IJSE_lSL_EEES1X_S1Z_NS1K_6fusion15FusionCallbacksIS1O_NS20_17LinearCombinationIS1X_fS1X_fLNS_15FloatRoundStyleE2EEES1Q_S1W_JEEENS5_5SM1004TMEM4LOAD26SM100_TMEM_LOAD_16dp256b4xENS5_13SM90_TMA_LOADENS18_IS1A_NS1B_ILi16EEENS10_INS6_IJS1P_S1D_EEENS6_IJSE_S1P_EEEEEEENS5_17SM75_U16x8_LDSM_TENS5_14SM90_TMA_STOREES2F_NS5_17SM90_U16x8_STSM_TENS5_39AutoVectorizingCopyWithAssumedAlignmentILi128EEEEEEvvEEEEvNT_6ParamsE)
        /*1044*/ 	.short	0x0380
        /*1046*/ 	.short	0x0900


	//----- nvinfo : EIATTR_SW_WAR
	.align		4
.L_59:
        /*1048*/ 	.byte	0x04, 0x36
        /*104a*/ 	.short	(.L_61 - .L_60)
.L_60:
        /*104c*/ 	.word	0x00000008
.L_61:


//--------------------- .nv.callgraph             --------------------------
	.section	.nv.callgraph,"",@"SHT_CUDA_CALLGRAPH"
	.align	4
	.sectionentsize	8
	.align		4
        /*0000*/ 	.word	0x00000000
	.align		4
        /*0004*/ 	.word	0xffffffff
	.align		4
        /*0008*/ 	.word	index@(_ZN7cutlass13device_kernelINS_4gemm6kernel13GemmUniversalINS1_17GroupProblemShapeIN4cute5tupleIJiiiEEEEENS1_10collective13CollectiveMmaINS1_40MainloopSm100ArrayTmaUmmaWarpSpecializedILi7ELi8ELi4ENS6_IJNS5_1CILi2EEENSC_ILi1EEESE_EEEEENS6_IJNSC_ILi128EEENSC_ILi256EEESH_EEENS_12float_e4m3_tEPNS6_IJlSE_NSC_ILi0EEEEEESK_SN_NS5_8TiledMMAINS5_8MMA_AtomIJNS5_10MMA_TraitsINS5_25SM100_MMA_F8F6F4_2x1SM_SSEJSK_SK_fSH_SI_NS5_17integral_constantINS5_4UMMA5MajorELSU_0EEESV_NSS_INST_7ScaleInELSW_0EEESX_EEEEEENS5_6LayoutINS6_IJSE_SE_SE_EEENS6_IJSL_SL_SL_EEEEENS6_IJNS5_10UnderscoreES14_S14_EEEEENS5_18SM100_TMA_2SM_LOADENS5_14ComposedLayoutINS5_7SwizzleILi3ELi4ELi3EEENS5_18smem_ptr_flag_bitsILi8EEENS10_INS6_IJNSC_ILi8EEESH_EEENS6_IJSH_SE_EEEEEEEvNS5_8identityES17_S1H_vS1I_EENS_8epilogue10collective18CollectiveEpilogueINS1K_31Sm100PtrArrayTmaWarpSpecializedILi4ELi2ELi32ELb1ELb0EEEJNS6_IJNSC_ILi64EEESI_SH_EEENS6_IJNS10_IS1P_SE_EENS10_INS6_IJNSC_ILi32EEESD_EEENS6_IJSE_SH_EEEEEEEENS_6half_tEPNS6_IJSE_lSL_EEES1X_S1Z_NS1K_6fusion15FusionCallbacksIS1O_NS20_17LinearCombinationIS1X_fS1X_fLNS_15FloatRoundStyleE2EEES1Q_S1W_JEEENS5_5SM1004TMEM4LOAD26SM100_TMEM_LOAD_16dp256b4xENS5_13SM90_TMA_LOADENS18_IS1A_NS1B_ILi16EEENS10_INS6_IJS1P_S1D_EEENS6_IJSE_S1P_EEEEEEENS5_17SM75_U16x8_LDSM_TENS5_14SM90_TMA_STOREES2F_NS5_17SM90_U16x8_STSM_TENS5_39AutoVectorizingCopyWithAssumedAlignmentILi128EEEEEEvvEEEEvNT_6ParamsE)
	.align		4
        /*000c*/ 	.word	index@(__assertfail)
	.align		4
        /*0010*/ 	.word	0x00000000
	.align		4
        /*0014*/ 	.word	0xfffffffe
	.align		4
        /*0018*/ 	.word	0x00000000
	.align		4
        /*001c*/ 	.word	0xfffffffd
	.align		4
        /*0020*/ 	.word	0x00000000
	.align		4
        /*0024*/ 	.word	0xfffffffc


//--------------------- .nv.constant4             --------------------------
	.section	.nv.constant4,"a",@progbits
	.align	8
	.align		8
.nv.constant4:
        /*0000*/ 	.dword	__assertfail
	.align		8
        /*0008*/ 	.dword	__unnamed_1
	.align		8
        /*0010*/ 	.dword	__unnamed_2
	.align		8
        /*0018*/ 	.dword	_ZN39_INTERNAL_66fb2e15_4_k_cu_39a06571_27594cuda3std3__45__cpo5beginE
	.align		8
        /*0020*/ 	.dword	_ZN39_INTERNAL_66fb2e15_4_k_cu_39a06571_27594cuda3std3__45__cpo3endE
	.align		8
        /*0028*/ 	.dword	_ZN39_INTERNAL_66fb2e15_4_k_cu_39a06571_27594cuda3std3__45__cpo6cbeginE
	.align		8
        /*0030*/ 	.dword	_ZN39_INTERNAL_66fb2e15_4_k_cu_39a06571_27594cuda3std3__45__cpo4cendE
	.align		8
        /*0038*/ 	.dword	_ZN39_INTERNAL_66fb2e15_4_k_cu_39a06571_27594cuda3std3__441_GLOBAL__N__66fb2e15_4_k_cu_39a06571_27596ignoreE
	.align		8
        /*0040*/ 	.dword	_ZN39_INTERNAL_66fb2e15_4_k_cu_39a06571_27594cuda3std3__419piecewise_constructE
	.align		8
        /*0048*/ 	.dword	_ZN39_INTERNAL_66fb2e15_4_k_cu_39a06571_27594cuda3std3__48in_placeE
	.align		8
        /*0050*/ 	.dword	_ZN39_INTERNAL_66fb2e15_4_k_cu_39a06571_27594cuda3std6ranges3__45__cpo4swapE
	.align		8
        /*0058*/ 	.dword	_ZN39_INTERNAL_66fb2e15_4_k_cu_39a06571_27594cuda3std6ranges3__45__cpo9iter_moveE
	.align		8
        /*0060*/ 	.dword	_ZN39_INTERNAL_66fb2e15_4_k_cu_39a06571_27594cute7productE
	.align		8
        /*0068*/ 	.dword	_ZN39_INTERNAL_66fb2e15_4_k_cu_39a06571_27594cute1_E
	.align		8
        /*0070*/ 	.dword	$str$24
	.align		8
        /*0078*/ 	.dword	$str$25
	.align		8
        /*0080*/ 	.dword	$str$26
	.align		8
        /*0088*/ 	.dword	$str$27


//--------------------- .nv.constant2._ZN7cutlass13device_kernelINS_4gemm6kernel13GemmUniversalINS1_17GroupProblemShapeIN4cute5tupleIJiiiEEEEENS1_10collective13CollectiveMmaINS1_40MainloopSm100ArrayTmaUmmaWarpSpecializedILi7ELi8ELi4ENS6_IJNS5_1CILi2EEENSC_ILi1EEESE_EEEEENS6_IJNSC_ILi128EEENSC_ILi256EEESH_EEENS_12float_e4m3_tEPNS6_IJlSE_NSC_ILi0EEEEEESK_SN_NS5_8TiledMMAINS5_8MMA_AtomIJNS5_10MMA_TraitsINS5_25SM100_MMA_F8F6F4_2x1SM_SSEJSK_SK_fSH_SI_NS5_17integral_constantINS5_4UMMA5MajorELSU_0EEESV_NSS_INST_7ScaleInELSW_0EEESX_EEEEEENS5_6LayoutINS6_IJSE_SE_SE_EEENS6_IJSL_SL_SL_EEEEENS6_IJNS5_10UnderscoreES14_S14_EEEEENS5_18SM100_TMA_2SM_LOADENS5_14ComposedLayoutINS5_7SwizzleILi3ELi4ELi3EEENS5_18smem_ptr_flag_bitsILi8EEENS10_INS6_IJNSC_ILi8EEESH_EEENS6_IJSH_SE_EEEEEEEvNS5_8identityES17_S1H_vS1I_EENS_8epilogue10collective18CollectiveEpilogueINS1K_31Sm100PtrArrayTmaWarpSpecializedILi4ELi2ELi32ELb1ELb0EEEJNS6_IJNSC_ILi64EEESI_SH_EEENS6_IJNS10_IS1P_SE_EENS10_INS6_IJNSC_ILi32EEESD_EEENS6_IJSE_SH_EEEEEEEENS_6half_tEPNS6_IJSE_lSL_EEES1X_S1Z_NS1K_6fusion15FusionCallbacksIS1O_NS20_17LinearCombinationIS1X_fS1X_fLNS_15FloatRoundStyleE2EEES1Q_S1W_JEEENS5_5SM1004TMEM4LOAD26SM100_TMEM_LOAD_16dp256b4xENS5_13SM90_TMA_LOADENS18_IS1A_NS1B_ILi16EEENS10_INS6_IJS1P_S1D_EEENS6_IJSE_S1P_EEEEEEENS5_17SM75_U16x8_LDSM_TENS5_14SM90_TMA_STOREES2F_NS5_17SM90_U16x8_STSM_TENS5_39AutoVectorizingCopyWithAssumedAlignmentILi128EEEEEEvvEEEEvNT_6ParamsE --------------------------
	.section	.nv.constant2._ZN7cutlass13device_kernelINS_4gemm6kernel13GemmUniversalINS1_17GroupProblemShapeIN4cute5tupleIJiiiEEEEENS1_10collective13CollectiveMmaINS1_40MainloopSm100ArrayTmaUmmaWarpSpecializedILi7ELi8ELi4ENS6_IJNS5_1CILi2EEENSC_ILi1EEESE_EEEEENS6_IJNSC_ILi128EEENSC_ILi256EEESH_EEENS_12float_e4m3_tEPNS6_IJlSE_NSC_ILi0EEEEEESK_SN_NS5_8TiledMMAINS5_8MMA_AtomIJNS5_10MMA_TraitsINS5_25SM100_MMA_F8F6F4_2x1SM_SSEJSK_SK_fSH_SI_NS5_17integral_constantINS5_4UMMA5MajorELSU_0EEESV_NSS_INST_7ScaleInELSW_0EEESX_EEEEEENS5_6LayoutINS6_IJSE_SE_SE_EEENS6_IJSL_SL_SL_EEEEENS6_IJNS5_10UnderscoreES14_S14_EEEEENS5_18SM100_TMA_2SM_LOADENS5_14ComposedLayoutINS5_7SwizzleILi3ELi4ELi3EEENS5_18smem_ptr_flag_bitsILi8EEENS10_INS6_IJNSC_ILi8EEESH_EEENS6_IJSH_SE_EEEEEEEvNS5_8identityES17_S1H_vS1I_EENS_8epilogue10collective18CollectiveEpilogueINS1K_31Sm100PtrArrayTmaWarpSpecializedILi4ELi2ELi32ELb1ELb0EEEJNS6_IJNSC_ILi64EEESI_SH_EEENS6_IJNS10_IS1P_SE_EENS10_INS6_IJNSC_ILi32EEESD_EEENS6_IJSE_SH_EEEEEEEENS_6half_tEPNS6_IJSE_lSL_EEES1X_S1Z_NS1K_6fusion15FusionCallbacksIS1O_NS20_17LinearCombinationIS1X_fS1X_fLNS_15FloatRoundStyleE2EEES1Q_S1W_JEEENS5_5SM1004TMEM4LOAD26SM100_TMEM_LOAD_16dp256b4xENS5_13SM90_TMA_LOADENS18_IS1A_NS1B_ILi16EEENS10_INS6_IJS1P_S1D_EEENS6_IJSE_S1P_EEEEEEENS5_17SM75_U16x8_LDSM_TENS5_14SM90_TMA_STOREES2F_NS5_17SM90_U16x8_STSM_TENS5_39AutoVectorizingCopyWithAssumedAlignmentILi128EEEEEEvvEEEEvNT_6ParamsE,"a",@progbits
	.sectionflags	@""
	.align	4
.nv.constant2._ZN7cutlass13device_kernelINS_4gemm6kernel13GemmUniversalINS1_17GroupProblemShapeIN4cute5tupleIJiiiEEEEENS1_10collective13CollectiveMmaINS1_40MainloopSm100ArrayTmaUmmaWarpSpecializedILi7ELi8ELi4ENS6_IJNS5_1CILi2EEENSC_ILi1EEESE_EEEEENS6_IJNSC_ILi128EEENSC_ILi256EEESH_EEENS_12float_e4m3_tEPNS6_IJlSE_NSC_ILi0EEEEEESK_SN_NS5_8TiledMMAINS5_8MMA_AtomIJNS5_10MMA_TraitsINS5_25SM100_MMA_F8F6F4_2x1SM_SSEJSK_SK_fSH_SI_NS5_17integral_constantINS5_4UMMA5MajorELSU_0EEESV_NSS_INST_7ScaleInELSW_0EEESX_EEEEEENS5_6LayoutINS6_IJSE_SE_SE_EEENS6_IJSL_SL_SL_EEEEENS6_IJNS5_10UnderscoreES14_S14_EEEEENS5_18SM100_TMA_2SM_LOADENS5_14ComposedLayoutINS5_7SwizzleILi3ELi4ELi3EEENS5_18smem_ptr_flag_bitsILi8EEENS10_INS6_IJNSC_ILi8EEESH_EEENS6_IJSH_SE_EEEEEEEvNS5_8identityES17_S1H_vS1I_EENS_8epilogue10collective18CollectiveEpilogueINS1K_31Sm100PtrArrayTmaWarpSpecializedILi4ELi2ELi32ELb1ELb0EEEJNS6_IJNSC_ILi64EEESI_SH_EEENS6_IJNS10_IS1P_SE_EENS10_INS6_IJNSC_ILi32EEESD_EEENS6_IJSE_SH_EEEEEEEENS_6half_tEPNS6_IJSE_lSL_EEES1X_S1Z_NS1K_6fusion15FusionCallbacksIS1O_NS20_17LinearCombinationIS1X_fS1X_fLNS_15FloatRoundStyleE2EEES1Q_S1W_JEEENS5_5SM1004TMEM4LOAD26SM100_TMEM_LOAD_16dp256b4xENS5_13SM90_TMA_LOADENS18_IS1A_NS1B_ILi16EEENS10_INS6_IJS1P_S1D_EEENS6_IJSE_S1P_EEEEEEENS5_17SM75_U16x8_LDSM_TENS5_14SM90_TMA_STOREES2F_NS5_17SM90_U16x8_STSM_TENS5_39AutoVectorizingCopyWithAssumedAlignmentILi128EEEEEEvvEEEEvNT_6ParamsE:
        /*0000*/ 	.byte	0x90, 0x05, 0x01, 0x00, 0x10, 0x4f, 0x00, 0x00, 0x10, 0x4f, 0x00, 0x00, 0x10, 0x4f, 0x00, 0x00
        /*0010*/ 	.byte	0x10, 0x4f, 0x00, 0x00, 0x10, 0x4f, 0x00, 0x00, 0x10, 0x4f, 0x00, 0x00, 0x10, 0x4f, 0x00, 0x00
        /*0020*/ 	.byte	0x40, 0xe9, 0x00, 0x00, 0x10, 0x4f, 0x00, 0x00


//--------------------- .text._ZN7cutlass13device_kernelINS_4gemm6kernel13GemmUniversalINS1_17GroupProblemShapeIN4cute5tupleIJiiiEEEEENS1_10collective13CollectiveMmaINS1_40MainloopSm100ArrayTmaUmmaWarpSpecializedILi7ELi8ELi4ENS6_IJNS5_1CILi2EEENSC_ILi1EEESE_EEEEENS6_IJNSC_ILi128EEENSC_ILi256EEESH_EEENS_12float_e4m3_tEPNS6_IJlSE_NSC_ILi0EEEEEESK_SN_NS5_8TiledMMAINS5_8MMA_AtomIJNS5_10MMA_TraitsINS5_25SM100_MMA_F8F6F4_2x1SM_SSEJSK_SK_fSH_SI_NS5_17integral_constantINS5_4UMMA5MajorELSU_0EEESV_NSS_INST_7ScaleInELSW_0EEESX_EEEEEENS5_6LayoutINS6_IJSE_SE_SE_EEENS6_IJSL_SL_SL_EEEEENS6_IJNS5_10UnderscoreES14_S14_EEEEENS5_18SM100_TMA_2SM_LOADENS5_14ComposedLayoutINS5_7SwizzleILi3ELi4ELi3EEENS5_18smem_ptr_flag_bitsILi8EEENS10_INS6_IJNSC_ILi8EEESH_EEENS6_IJSH_SE_EEEEEEEvNS5_8identityES17_S1H_vS1I_EENS_8epilogue10collective18CollectiveEpilogueINS1K_31Sm100PtrArrayTmaWarpSpecializedILi4ELi2ELi32ELb1ELb0EEEJNS6_IJNSC_ILi64EEESI_SH_EEENS6_IJNS10_IS1P_SE_EENS10_INS6_IJNSC_ILi32EEESD_EEENS6_IJSE_SH_EEEEEEEENS_6half_tEPNS6_IJSE_lSL_EEES1X_S1Z_NS1K_6fusion15FusionCallbacksIS1O_NS20_17LinearCombinationIS1X_fS1X_fLNS_15FloatRoundStyleE2EEES1Q_S1W_JEEENS5_5SM1004TMEM4LOAD26SM100_TMEM_LOAD_16dp256b4xENS5_13SM90_TMA_LOADENS18_IS1A_NS1B_ILi16EEENS10_INS6_IJS1P_S1D_EEENS6_IJSE_S1P_EEEEEEENS5_17SM75_U16x8_LDSM_TENS5_14SM90_TMA_STOREES2F_NS5_17SM90_U16x8_STSM_TENS5_39AutoVectorizingCopyWithAssumedAlignmentILi128EEEEEEvvEEEEvNT_6ParamsE --------------------------
	.section	.text._ZN7cutlass13device_kernelINS_4gemm6kernel13GemmUniversalINS1_17GroupProblemShapeIN4cute5tupleIJiiiEEEEENS1_10collective13CollectiveMmaINS1_40MainloopSm100ArrayTmaUmmaWarpSpecializedILi7ELi8ELi4ENS6_IJNS5_1CILi2EEENSC_ILi1EEESE_EEEEENS6_IJNSC_ILi128EEENSC_ILi256EEESH_EEENS_12float_e4m3_tEPNS6_IJlSE_NSC_ILi0EEEEEESK_SN_NS5_8TiledMMAINS5_8MMA_AtomIJNS5_10MMA_TraitsINS5_25SM100_MMA_F8F6F4_2x1SM_SSEJSK_SK_fSH_SI_NS5_17integral_constantINS5_4UMMA5MajorELSU_0EEESV_NSS_INST_7ScaleInELSW_0EEESX_EEEEEENS5_6LayoutINS6_IJSE_SE_SE_EEENS6_IJSL_SL_SL_EEEEENS6_IJNS5_10UnderscoreES14_S14_EEEEENS5_18SM100_TMA_2SM_LOADENS5_14ComposedLayoutINS5_7SwizzleILi3ELi4ELi3EEENS5_18smem_ptr_flag_bitsILi8EEENS10_INS6_IJNSC_ILi8EEESH_EEENS6_IJSH_SE_EEEEEEEvNS5_8identityES17_S1H_vS1I_EENS_8epilogue10collective18CollectiveEpilogueINS1K_31Sm100PtrArrayTmaWarpSpecializedILi4ELi2ELi32ELb1ELb0EEEJNS6_IJNSC_ILi64EEESI_SH_EEENS6_IJNS10_IS1P_SE_EENS10_INS6_IJNSC_ILi32EEESD_EEENS6_IJSE_SH_EEEEEEEENS_6half_tEPNS6_IJSE_lSL_EEES1X_S1Z_NS1K_6fusion15FusionCallbacksIS1O_NS20_17LinearCombinationIS1X_fS1X_fLNS_15FloatRoundStyleE2EEES1Q_S1W_JEEENS5_5SM1004TMEM4LOAD26SM100_TMEM_LOAD_16dp256b4xENS5_13SM90_TMA_LOADENS18_IS1A_NS1B_ILi16EEENS10_INS6_IJS1P_S1D_EEENS6_IJSE_S1P_EEEEEEENS5_17SM75_U16x8_LDSM_TENS5_14SM90_TMA_STOREES2F_NS5_17SM90_U16x8_STSM_TENS5_39AutoVectorizingCopyWithAssumedAlignmentILi128EEEEEEvvEEEEvNT_6ParamsE,"ax",@progbits
	.align	128
.text._ZN7cutlass13device_kernelINS_4gemm6kernel13GemmUniversalINS1_17GroupProblemShapeIN4cute5tupleIJiiiEEEEENS1_10collective13CollectiveMmaINS1_40MainloopSm100ArrayTmaUmmaWarpSpecializedILi7ELi8ELi4ENS6_IJNS5_1CILi2EEENSC_ILi1EEESE_EEEEENS6_IJNSC_ILi128EEENSC_ILi256EEESH_EEENS_12float_e4m3_tEPNS6_IJlSE_NSC_ILi0EEEEEESK_SN_NS5_8TiledMMAINS5_8MMA_AtomIJNS5_10MMA_TraitsINS5_25SM100_MMA_F8F6F4_2x1SM_SSEJSK_SK_fSH_SI_NS5_17integral_constantINS5_4UMMA5MajorELSU_0EEESV_NSS_INST_7ScaleInELSW_0EEESX_EEEEEENS5_6LayoutINS6_IJSE_SE_SE_EEENS6_IJSL_SL_SL_EEEEENS6_IJNS5_10UnderscoreES14_S14_EEEEENS5_18SM100_TMA_2SM_LOADENS5_14ComposedLayoutINS5_7SwizzleILi3ELi4ELi3EEENS5_18smem_ptr_flag_bitsILi8EEENS10_INS6_IJNSC_ILi8EEESH_EEENS6_IJSH_SE_EEEEEEEvNS5_8identityES17_S1H_vS1I_EENS_8epilogue10collective18CollectiveEpilogueINS1K_31Sm100PtrArrayTmaWarpSpecializedILi4ELi2ELi32ELb1ELb0EEEJNS6_IJNSC_ILi64EEESI_SH_EEENS6_IJNS10_IS1P_SE_EENS10_INS6_IJNSC_ILi32EEESD_EEENS6_IJSE_SH_EEEEEEEENS_6half_tEPNS6_IJSE_lSL_EEES1X_S1Z_NS1K_6fusion15FusionCallbacksIS1O_NS20_17LinearCombinationIS1X_fS1X_fLNS_15FloatRoundStyleE2EEES1Q_S1W_JEEENS5_5SM1004TMEM4LOAD26SM100_TMEM_LOAD_16dp256b4xENS5_13SM90_TMA_LOADENS18_IS1A_NS1B_ILi16EEENS10_INS6_IJS1P_S1D_EEENS6_IJSE_S1P_EEEEEEENS5_17SM75_U16x8_LDSM_TENS5_14SM90_TMA_STOREES2F_NS5_17SM90_U16x8_STSM_TENS5_39AutoVectorizingCopyWithAssumedAlignmentILi128EEEEEEvvEEEEvNT_6ParamsE:
        .type           _ZN7cutlass13device_kernelINS_4gemm6kernel13GemmUniversalINS1_17GroupProblemShapeIN4cute5tupleIJiiiEEEEENS1_10collective13CollectiveMmaINS1_40MainloopSm100ArrayTmaUmmaWarpSpecializedILi7ELi8ELi4ENS6_IJNS5_1CILi2EEENSC_ILi1EEESE_EEEEENS6_IJNSC_ILi128EEENSC_ILi256EEESH_EEENS_12float_e4m3_tEPNS6_IJlSE_NSC_ILi0EEEEEESK_SN_NS5_8TiledMMAINS5_8MMA_AtomIJNS5_10MMA_TraitsINS5_25SM100_MMA_F8F6F4_2x1SM_SSEJSK_SK_fSH_SI_NS5_17integral_constantINS5_4UMMA5MajorELSU_0EEESV_NSS_INST_7ScaleInELSW_0EEESX_EEEEEENS5_6LayoutINS6_IJSE_SE_SE_EEENS6_IJSL_SL_SL_EEEEENS6_IJNS5_10UnderscoreES14_S14_EEEEENS5_18SM100_TMA_2SM_LOADENS5_14ComposedLayoutINS5_7SwizzleILi3ELi4ELi3EEENS5_18smem_ptr_flag_bitsILi8EEENS10_INS6_IJNSC_ILi8EEESH_EEENS6_IJSH_SE_EEEEEEEvNS5_8identityES17_S1H_vS1I_EENS_8epilogue10collective18CollectiveEpilogueINS1K_31Sm100PtrArrayTmaWarpSpecializedILi4ELi2ELi32ELb1ELb0EEEJNS6_IJNSC_ILi64EEESI_SH_EEENS6_IJNS10_IS1P_SE_EENS10_INS6_IJNSC_ILi32EEESD_EEENS6_IJSE_SH_EEEEEEEENS_6half_tEPNS6_IJSE_lSL_EEES1X_S1Z_NS1K_6fusion15FusionCallbacksIS1O_NS20_17LinearCombinationIS1X_fS1X_fLNS_15FloatRoundStyleE2EEES1Q_S1W_JEEENS5_5SM1004TMEM4LOAD26SM100_TMEM_LOAD_16dp256b4xENS5_13SM90_TMA_LOADENS18_IS1A_NS1B_ILi16EEENS10_INS6_IJS1P_S1D_EEENS6_IJSE_S1P_EEEEEEENS5_17SM75_U16x8_LDSM_TENS5_14SM90_TMA_STOREES2F_NS5_17SM90_U16x8_STSM_TENS5_39AutoVectorizingCopyWithAssumedAlignmentILi128EEEEEEvvEEEEvNT_6ParamsE,@function
        .size           _ZN7cutlass13device_kernelINS_4gemm6kernel13GemmUniversalINS1_17GroupProblemShapeIN4cute5tupleIJiiiEEEEENS1_10collective13CollectiveMmaINS1_40MainloopSm100ArrayTmaUmmaWarpSpecializedILi7ELi8ELi4ENS6_IJNS5_1CILi2EEENSC_ILi1EEESE_EEEEENS6_IJNSC_ILi128EEENSC_ILi256EEESH_EEENS_12float_e4m3_tEPNS6_IJlSE_NSC_ILi0EEEEEESK_SN_NS5_8TiledMMAINS5_8MMA_AtomIJNS5_10MMA_TraitsINS5_25SM100_MMA_F8F6F4_2x1SM_SSEJSK_SK_fSH_SI_NS5_17integral_constantINS5_4UMMA5MajorELSU_0EEESV_NSS_INST_7ScaleInELSW_0EEESX_EEEEEENS5_6LayoutINS6_IJSE_SE_SE_EEENS6_IJSL_SL_SL_EEEEENS6_IJNS5_10UnderscoreES14_S14_EEEEENS5_18SM100_TMA_2SM_LOADENS5_14ComposedLayoutINS5_7SwizzleILi3ELi4ELi3EEENS5_18smem_ptr_flag_bitsILi8EEENS10_INS6_IJNSC_ILi8EEESH_EEENS6_IJSH_SE_EEEEEEEvNS5_8identityES17_S1H_vS1I_EENS_8epilogue10collective18CollectiveEpilogueINS1K_31Sm100PtrArrayTmaWarpSpecializedILi4ELi2ELi32ELb1ELb0EEEJNS6_IJNSC_ILi64EEESI_SH_EEENS6_IJNS10_IS1P_SE_EENS10_INS6_IJNSC_ILi32EEESD_EEENS6_IJSE_SH_EEEEEEEENS_6half_tEPNS6_IJSE_lSL_EEES1X_S1Z_NS1K_6fusion15FusionCallbacksIS1O_NS20_17LinearCombinationIS1X_fS1X_fLNS_15FloatRoundStyleE2EEES1Q_S1W_JEEENS5_5SM1004TMEM4LOAD26SM100_TMEM_LOAD_16dp256b4xENS5_13SM90_TMA_LOADENS18_IS1A_NS1B_ILi16EEENS10_INS6_IJS1P_S1D_EEENS6_IJSE_S1P_EEEEEEENS5_17SM75_U16x8_LDSM_TENS5_14SM90_TMA_STOREES2F_NS5_17SM90_U16x8_STSM_TENS5_39AutoVectorizingCopyWithAssumedAlignmentILi128EEEEEEvvEEEEvNT_6ParamsE,(.L_x_314 - _ZN7cutlass13device_kernelINS_4gemm6kernel13GemmUniversalINS1_17GroupProblemShapeIN4cute5tupleIJiiiEEEEENS1_10collective13CollectiveMmaINS1_40MainloopSm100ArrayTmaUmmaWarpSpecializedILi7ELi8ELi4ENS6_IJNS5_1CILi2EEENSC_ILi1EEESE_EEEEENS6_IJNSC_ILi128EEENSC_ILi256EEESH_EEENS_12float_e4m3_tEPNS6_IJlSE_NSC_ILi0EEEEEESK_SN_NS5_8TiledMMAINS5_8MMA_AtomIJNS5_10MMA_TraitsINS5_25SM100_MMA_F8F6F4_2x1SM_SSEJSK_SK_fSH_SI_NS5_17integral_constantINS5_4UMMA5MajorELSU_0EEESV_NSS_INST_7ScaleInELSW_0EEESX_EEEEEENS5_6LayoutINS6_IJSE_SE_SE_EEENS6_IJSL_SL_SL_EEEEENS6_IJNS5_10UnderscoreES14_S14_EEEEENS5_18SM100_TMA_2SM_LOADENS5_14ComposedLayoutINS5_7SwizzleILi3ELi4ELi3EEENS5_18smem_ptr_flag_bitsILi8EEENS10_INS6_IJNSC_ILi8EEESH_EEENS6_IJSH_SE_EEEEEEEvNS5_8identityES17_S1H_vS1I_EENS_8epilogue10collective18CollectiveEpilogueINS1K_31Sm100PtrArrayTmaWarpSpecializedILi4ELi2ELi32ELb1ELb0EEEJNS6_IJNSC_ILi64EEESI_SH_EEENS6_IJNS10_IS1P_SE_EENS10_INS6_IJNSC_ILi32EEESD_EEENS6_IJSE_SH_EEEEEEEENS_6half_tEPNS6_IJSE_lSL_EEES1X_S1Z_NS1K_6fusion15FusionCallbacksIS1O_NS20_17LinearCombinationIS1X_fS1X_fLNS_15FloatRoundStyleE2EEES1Q_S1W_JEEENS5_5SM1004TMEM4LOAD26SM100_TMEM_LOAD_16dp256b4xENS5_13SM90_TMA_LOADENS18_IS1A_NS1B_ILi16EEENS10_INS6_IJS1P_S1D_EEENS6_IJSE_S1P_EEEEEEENS5_17SM75_U16x8_LDSM_TENS5_14SM90_TMA_STOREES2F_NS5_17SM90_U16x8_STSM_TENS5_39AutoVectorizingCopyWithAssumedAlignmentILi128EEEEEEvvEEEEvNT_6ParamsE)
        .other          _ZN7cutlass13device_kernelINS_4gemm6kernel13GemmUniversalINS1_17GroupProblemShapeIN4cute5tupleIJiiiEEEEENS1_10collective13CollectiveMmaINS1_40MainloopSm100ArrayTmaUmmaWarpSpecializedILi7ELi8ELi4ENS6_IJNS5_1CILi2EEENSC_ILi1EEESE_EEEEENS6_IJNSC_ILi128EEENSC_ILi256EEESH_EEENS_12float_e4m3_tEPNS6_IJlSE_NSC_ILi0EEEEEESK_SN_NS5_8TiledMMAINS5_8MMA_AtomIJNS5_10MMA_TraitsINS5_25SM100_MMA_F8F6F4_2x1SM_SSEJSK_SK_fSH_SI_NS5_17integral_constantINS5_4UMMA5MajorELSU_0EEESV_NSS_INST_7ScaleInELSW_0EEESX_EEEEEENS5_6LayoutINS6_IJSE_SE_SE_EEENS6_IJSL_SL_SL_EEEEENS6_IJNS5_10UnderscoreES14_S14_EEEEENS5_18SM100_TMA_2SM_LOADENS5_14ComposedLayoutINS5_7SwizzleILi3ELi4ELi3EEENS5_18smem_ptr_flag_bitsILi8EEENS10_INS6_IJNSC_ILi8EEESH_EEENS6_IJSH_SE_EEEEEEEvNS5_8identityES17_S1H_vS1I_EENS_8epilogue10collective18CollectiveEpilogueINS1K_31Sm100PtrArrayTmaWarpSpecializedILi4ELi2ELi32ELb1ELb0EEEJNS6_IJNSC_ILi64EEESI_SH_EEENS6_IJNS10_IS1P_SE_EENS10_INS6_IJNSC_ILi32EEESD_EEENS6_IJSE_SH_EEEEEEEENS_6half_tEPNS6_IJSE_lSL_EEES1X_S1Z_NS1K_6fusion15FusionCallbacksIS1O_NS20_17LinearCombinationIS1X_fS1X_fLNS_15FloatRoundStyleE2EEES1Q_S1W_JEEENS5_5SM1004TMEM4LOAD26SM100_TMEM_LOAD_16dp256b4xENS5_13SM90_TMA_LOADENS18_IS1A_NS1B_ILi16EEENS10_INS6_IJS1P_S1D_EEENS6_IJSE_S1P_EEEEEEENS5_17SM75_U16x8_LDSM_TENS5_14SM90_TMA_STOREES2F_NS5_17SM90_U16x8_STSM_TENS5_39AutoVectorizingCopyWithAssumedAlignmentILi128EEEEEEvvEEEEvNT_6ParamsE,@"STO_CUDA_ENTRY STV_DEFAULT"
_ZN7cutlass13device_kernelINS_4gemm6kernel13GemmUniversalINS1_17GroupProblemShapeIN4cute5tupleIJiiiEEEEENS1_10collective13CollectiveMmaINS1_40MainloopSm100ArrayTmaUmmaWarpSpecializedILi7ELi8ELi4ENS6_IJNS5_1CILi2EEENSC_ILi1EEESE_EEEEENS6_IJNSC_ILi128EEENSC_ILi256EEESH_EEENS_12float_e4m3_tEPNS6_IJlSE_NSC_ILi0EEEEEESK_SN_NS5_8TiledMMAINS5_8MMA_AtomIJNS5_10MMA_TraitsINS5_25SM100_MMA_F8F6F4_2x1SM_SSEJSK_SK_fSH_SI_NS5_17integral_constantINS5_4UMMA5MajorELSU_0EEESV_NSS_INST_7ScaleInELSW_0EEESX_EEEEEENS5_6LayoutINS6_IJSE_SE_SE_EEENS6_IJSL_SL_SL_EEEEENS6_IJNS5_10UnderscoreES14_S14_EEEEENS5_18SM100_TMA_2SM_LOADENS5_14ComposedLayoutINS5_7SwizzleILi3ELi4ELi3EEENS5_18smem_ptr_flag_bitsILi8EEENS10_INS6_IJNSC_ILi8EEESH_EEENS6_IJSH_SE_EEEEEEEvNS5_8identityES17_S1H_vS1I_EENS_8epilogue10collective18CollectiveEpilogueINS1K_31Sm100PtrArrayTmaWarpSpecializedILi4ELi2ELi32ELb1ELb0EEEJNS6_IJNSC_ILi64EEESI_SH_EEENS6_IJNS10_IS1P_SE_EENS10_INS6_IJNSC_ILi32EEESD_EEENS6_IJSE_SH_EEEEEEEENS_6half_tEPNS6_IJSE_lSL_EEES1X_S1Z_NS1K_6fusion15FusionCallbacksIS1O_NS20_17LinearCombinationIS1X_fS1X_fLNS_15FloatRoundStyleE2EEES1Q_S1W_JEEENS5_5SM1004TMEM4LOAD26SM100_TMEM_LOAD_16dp256b4xENS5_13SM90_TMA_LOADENS18_IS1A_NS1B_ILi16EEENS10_INS6_IJS1P_S1D_EEENS6_IJSE_S1P_EEEEEEENS5_17SM75_U16x8_LDSM_TENS5_14SM90_TMA_STOREES2F_NS5_17SM90_U16x8_STSM_TENS5_39AutoVectorizingCopyWithAssumedAlignmentILi128EEEEEEvvEEEEvNT_6ParamsE:
[----:B------:R-:W1:Y:S01]  /*0000*/  LDC R1, c[0x0][0x37c] ;  /* 0x0000df00ff017b82 */ /* 0x000e620000000800 */
[----:B------:R-:W2:Y:S07]  /*0010*/  S2R R0, SR_TID.X ;  /* 0x0000000000007919 */ /* 0x000eae0000002100 */
[----:B------:R-:W3:Y:S01]  /*0020*/  S2UR UR31, SR_CgaCtaId ;  /* 0x00000000001f79c3 */ /* 0x000ee20000008800 */
[----:B------:R-:W-:Y:S01]  /*0030*/  UMOV UR37, 0x4 ;  /* 0x0000000400257882 */ /* 0x000fe20000000000 */
[----:B------:R-:W4:Y:S01]  /*0040*/  LDCU UR30, c[0x0][0x370] ;  /* 0x00006e00ff1e77ac */ /* 0x000f220008000800 */
[----:B------:R-:W-:-:S05]  /*0050*/  ELECT P2, URZ, PT ;  /* 0x0000000000ff782f */ /* 0x000fca0003840000 */
[----:B------:R-:W-:Y:S08]  /*0060*/  S2UR UR42, SR_CTAID.X ;  /* 0x00000000002a79c3 */ /* 0x000ff00000002500 */
[----:B------:R-:W4:Y:S01]  /*0070*/  S2UR UR58, SR_CTAID.Y ;  /* 0x00000000003a79c3 */ /* 0x000f220000002600 */
[----:B---3--:R-:W-:Y:S02]  /*0080*/  ULOP3.LUT UR44, UR31, 0x1, URZ, 0xc0, !UPT ;  /* 0x000000011f2c7892 */ /* 0x008fe4000f8ec0ff */
[----:B------:R-:W-:Y:S01]  /*0090*/  ULOP3.LUT UR43, UR31, 0x1, URZ, 0x3c, !UPT ;  /* 0x000000011f2b7892 */ /* 0x000fe2000f8e3cff */
[----:B--2---:R-:W-:-:S05]  /*00a0*/  SHF.R.U32.HI R80, RZ, 0x5, R0 ;  /* 0x00000005ff507819 */ /* 0x004fca0000011600 */
[----:B------:R-:W2:Y:S01]  /*00b0*/  SHFL.IDX PT, R2, R80, RZ, 0x1f ;  /* 0x00001fff50027589 */ /* 0x000ea200000e0000 */
[----:B----4-:R-:W-:Y:S01]  /*00c0*/  UIMAD UR28, UR58, UR30, UR42 ;  /* 0x0000001e3a1c72a4 */ /* 0x010fe2000f8e022a */
[----:B--2---:R-:W-:-:S13]  /*00d0*/  R2UR UR21, R2 ;  /* 0x00000000021572ca */ /* 0x004fda00000e0000 */
[----:B------:R-:W-:Y:S02]  /*00e0*/  UISETP.GE.AND UP0, UPT, UR21, 0x8, UPT ;  /* 0x000000081500788c */ /* 0x000fe4000bf06270 */
[----:B------:R-:W-:Y:S02]  /*00f0*/  UISETP.GT.AND UP1, UPT, UR21, 0x3, UPT ;  /* 0x000000031500788c */ /* 0x000fe4000bf24270 */
[----:B------:R-:W-:-:S04]  /*0100*/  USEL UR37, UR37, 0x8, !UP0 ;  /* 0x0000000825257887 */ /* 0x000fc8000c000000 */
[----:B------:R-:W-:Y:S02]  /*0110*/  USEL UR37, UR37, UR21, UP1 ;  /* 0x0000001525257287 */ /* 0x000fe40008800000 */
[----:B------:R-:W-:Y:S02]  /*0120*/  ULOP3.LUT UR21, UR21, 0xfffffffc, URZ, 0xc0, !UPT ;  /* 0xfffffffc15157892 */ /* 0x000fe4000f8ec0ff */
[----:B------:R-:W-:-:S09]  /*0130*/  UISETP.NE.AND UP0, UPT, UR37, 0x2, UPT ;  /* 0x000000022500788c */ /* 0x000fd2000bf05270 */
[----:B-1----:R-:W-:Y:S05]  /*0140*/  BRA.U UP0, `(.L_x_0) ;  /* 0x0000000100f87547 */ /* 0x002fea000b800000 */
[----:B------:R-:W1:Y:S01]  /*0150*/  LDCU UR34, c[0x0][0xc1c] ;  /* 0x00018380ff2277ac */ /* 0x000e620008000800 */
[----:B------:R-:W-:Y:S01]  /*0160*/  BSSY.RECONVERGENT B0, `(.L_x_1) ;  /* 0x000003b000007945 */ /* 0x000fe20003800200 */
[----:B------:R-:W2:Y:S01]  /*0170*/  LDCU.64 UR4, c[0x0][0x820] ;  /* 0x00010400ff0477ac */ /* 0x000ea20008000a00 */
[----:B------:R-:W-:Y:S01]  /*0180*/  ELECT P0, URZ, PT ;  /* 0x0000000000ff782f */ /* 0x000fe20003800000 */
[----:B------:R-:W-:Y:S02]  /*0190*/  UIMAD UR38, UR28, 0x11, URZ ;  /* 0x000000111c2678a4 */ /* 0x000fe4000f8e02ff */
[----:B-1----:R-:W-:-:S04]  /*01a0*/  UIADD3 UR34, UPT, UPT, UR28, UR34, URZ ;  /* 0x000000221c227290 */ /* 0x002fc8000fffe0ff */
[----:B------:R-:W-:Y:S02]  /*01b0*/  UIMAD UR34, UR34, 0x11, URZ ;  /* 0x00000011222278a4 */ /* 0x000fe4000f8e02ff */
[----:B--2---:R-:W-:Y:S02]  /*01c0*/  UIMAD.WIDE.U32 UR38, UR38, 0x80, UR4 ;  /* 0x00000080262678a5 */ /* 0x004fe4000f8e0004 */
[----:B------:R-:W-:Y:S02]  /*01d0*/  UIMAD.WIDE.U32 UR34, UR34, 0x80, UR4 ;  /* 0x00000080222278a5 */ /* 0x000fe4000f8e0004 */
[----:B------:R-:W-:Y:S10]  /*01e0*/  @!P0 BRA `(.L_x_2) ;  /* 0x0000000000c88947 */ /* 0x000ff40003800000 */
[----:B------:R-:W1:Y:S01]  /*01f0*/  LDC.64 R64, c[0x0][0x400] ;  /* 0x00010000ff407b82 */ /* 0x000e620000000a00 */
[----:B------:R-:W-:Y:S02]  /*0200*/  UMOV UR4, 0x400 ;  /* 0x0000040000047882 */ /* 0x000fe40000000000 */
[----:B------:R-:W-:-:S05]  /*0210*/  ULEA UR4, UR31, UR4, 0x18 ;  /* 0x000000041f047291 */ /* 0x000fca000f8ec0ff */
[----:B------:R-:W1:Y:S08]  /*0220*/  LDC.64 R66, c[0x0][0x408] ;  /* 0x00010200ff427b82 */ /* 0x000e700000000a00 */
[----:B------:R-:W2:Y:S08]  /*0230*/  LDC.64 R60, c[0x0][0x410] ;  /* 0x00010400ff3c7b82 */ /* 0x000eb00000000a00 */
[----:B------:R-:W2:Y:S08]  /*0240*/  LDC.64 R62, c[0x0][0x418] ;  /* 0x00010600ff3e7b82 */ /* 0x000eb00000000a00 */
[----:B------:R-:W3:Y:S01]  /*0250*/  LDC.64 R56, c[0x0][0x420] ;  /* 0x00010800ff387b82 */ /* 0x000ee20000000a00 */
[----:B-1----:R1:W-:Y:S07]  /*0260*/  STS.128 [UR4+0x480], R64 ;  /* 0x00048040ff007988 */ /* 0x0023ee0008000c04 */
[----:B------:R-:W3:Y:S08]  /*0270*/  LDC.64 R58, c[0x0][0x428] ;  /* 0x00010a00ff3a7b82 */ /* 0x000ef00000000a00 */
[----:B------:R-:W4:Y:S01]  /*0280*/  LDC.64 R52, c[0x0][0x430] ;  /* 0x00010c00ff347b82 */ /* 0x000f220000000a00 */
[----:B--2---:R1:W-:Y:S07]  /*0290*/  STS.128 [UR4+0x490], R60 ;  /* 0x0004903cff007988 */ /* 0x0043ee0008000c04 */
[----:B------:R-:W4:Y:S08]  /*02a0*/  LDC.64 R54, c[0x0][0x438] ;  /* 0x00010e00ff367b82 */ /* 0x000f300000000a00 */
[----:B------:R-:W2:Y:S01]  /*02b0*/  LDC.64 R48, c[0x0][0x440] ;  /* 0x00011000ff307b82 */ /* 0x000ea20000000a00 */
[----:B---3--:R1:W-:Y:S07]  /*02c0*/  STS.128 [UR4+0x4a0], R56 ;  /* 0x0004a038ff007988 */ /* 0x0083ee0008000c04 */
[----:B------:R-:W2:Y:S08]  /*02d0*/  LDC.64 R50, c[0x0][0x448] ;  /* 0x00011200ff327b82 */ /* 0x000eb00000000a00 */
[----:B------:R-:W3:Y:S01]  /*02e0*/  LDC.64 R44, c[0x0][0x450] ;  /* 0x00011400ff2c7b82 */ /* 0x000ee20000000a00 */
[----:B----4-:R1:W-:Y:S07]  /*02f0*/  STS.128 [UR4+0x4b0], R52 ;  /* 0x0004b034ff007988 */ /* 0x0103ee0008000c04 */
        /* <DEDUP_REMOVED lines=30> */
[----:B------:R-:W4:Y:S01]  /*04e0*/  LDC.64 R6, c[0x0][0x578] ;  /* 0x00015e00ff067b82 */ /* 0x000f220000000a00 */
[----:B---3--:R1:W-:Y:S04]  /*04f0*/  STS.128 [UR4+0x560], R8 ;  /* 0x00056008ff007988 */ /* 0x0083e80008000c04 */
[----:B----4-:R1:W-:Y:S02]  /*0500*/  STS.128 [UR4+0x570], R4 ;  /* 0x00057004ff007988 */ /* 0x0103e40008000c04 */
.L_x_2:
[----:B------:R-:W-:Y:S05]  /*0510*/  BSYNC.RECONVERGENT B0 ;  /* 0x0000000000007941 */ /* 0x000fea0003800200 */
.L_x_1:
[----:B------:R-:W-:Y:S01]  /*0520*/  NOP ;  /* 0x0000000000007918 */ /* 0x000fe20000000000 */
.L_x_0:
[----:B------:R-:W-:-:S09]  /*0530*/  UISETP.NE.AND UP0, UPT, UR37, 0x3, UPT ;  /* 0x000000032500788c */ /* 0x000fd2000bf05270 */
[----:B------:R-:W-:Y:S05]  /*0540*/  BRA.U UP0, `(.L_x_3) ;  /* 0x00000001007c7547 */ /* 0x000fea000b800000 */
[----:B-1----:R-:W1:Y:S01]  /*0550*/  LDC.64 R32, c[0x0][0x900] ;  /* 0x00024000ff207b82 */ /* 0x002e620000000a00 */
[----:B------:R-:W2:Y:S01]  /*0560*/  LDCU.64 UR6, c[0x0][0xb00] ;  /* 0x00016000ff0677ac */ /* 0x000ea20008000a00 */
[----:B------:R-:W-:Y:S01]  /*0570*/  ELECT P0, URZ, PT ;  /* 0x0000000000ff782f */ /* 0x000fe20003800000 */
[----:B------:R-:W-:-:S05]  /*0580*/  UMOV UR4, 0x400 ;  /* 0x0000040000047882 */ /* 0x000fca0000000000 */
[----:B------:R-:W1:Y:S01]  /*0590*/  LDC.64 R34, c[0x0][0x908] ;  /* 0x00024200ff227b82 */ /* 0x000e620000000a00 */
[----:B------:R-:W-:Y:S02]  /*05a0*/  ULEA UR4, UR31, UR4, 0x18 ;  /* 0x000000041f047291 */ /* 0x000fe4000f8ec0ff */
[----:B------:R-:W-:-:S05]  /*05b0*/  UIMAD UR22, UR28, 0xe, URZ ;  /* 0x0000000e1c1678a4 */ /* 0x000fca000f8e02ff */
[----:B------:R-:W3:Y:S01]  /*05c0*/  LDC.64 R28, c[0x0][0x910] ;  /* 0x00024400ff1c7b82 */ /* 0x000ee20000000a00 */
[----:B--2---:R-:W-:-:S07]  /*05d0*/  UIMAD.WIDE.U32 UR22, UR22, 0x80, UR6 ;  /* 0x00000080161678a5 */ /* 0x004fce000f8e0006 */
[----:B------:R-:W3:Y:S08]  /*05e0*/  LDC.64 R30, c[0x0][0x918] ;  /* 0x00024600ff1e7b82 */ /* 0x000ef00000000a00 */
[----:B------:R-:W2:Y:S01]  /*05f0*/  LDC.64 R24, c[0x0][0x920] ;  /* 0x00024800ff187b82 */ /* 0x000ea20000000a00 */
[----:B-1----:R4:W-:Y:S07]  /*0600*/  @P0 STS.128 [UR4+0x380], R32 ;  /* 0x00038020ff000988 */ /* 0x0029ee0008000c04 */
[----:B------:R-:W2:Y:S08]  /*0610*/  LDC.64 R26, c[0x0][0x928] ;  /* 0x00024a00ff1a7b82 */ /* 0x000eb00000000a00 */
[----:B------:R-:W1:Y:S01]  /*0620*/  LDC.64 R20, c[0x0][0x930] ;  /* 0x00024c00ff147b82 */ /* 0x000e620000000a00 */
[----:B---3--:R4:W-:Y:S07]  /*0630*/  @P0 STS.128 [UR4+0x390], R28 ;  /* 0x0003901cff000988 */ /* 0x0089ee0008000c04 */
[----:B------:R-:W1:Y:S08]  /*0640*/  LDC.64 R22, c[0x0][0x938] ;  /* 0x00024e00ff167b82 */ /* 0x000e700000000a00 */
[----:B------:R-:W3:Y:S01]  /*0650*/  LDC.64 R16, c[0x0][0x940] ;  /* 0x00025000ff107b82 */ /* 0x000ee20000000a00 */
[----:B--2---:R4:W-:Y:S07]  /*0660*/  @P0 STS.128 [UR4+0x3a0], R24 ;  /* 0x0003a018ff000988 */ /* 0x0049ee0008000c04 */
        /* <DEDUP_REMOVED lines=9> */
[----:B------:R-:W3:Y:S01]  /*0700*/  LDC.64 R6, c[0x0][0x978] ;  /* 0x00025e00ff067b82 */ /* 0x000ee20000000a00 */
[----:B-1----:R4:W-:Y:S04]  /*0710*/  @P0 STS.128 [UR4+0x3e0], R8 ;  /* 0x0003e008ff000988 */ /* 0x0029e80008000c04 */
[----:B---3--:R4:W-:Y:S01]  /*0720*/  @P0 STS.128 [UR4+0x3f0], R4 ;  /* 0x0003f004ff000988 */ /* 0x0089e20008000c04 */
[----:B------:R-:W-:Y:S01]  /*0730*/  NOP ;  /* 0x0000000000007918 */ /* 0x000fe20000000000 */
.L_x_3:
[----:B------:R-:W2:Y:S02]  /*0740*/  SHFL.IDX PT, R2, R80, RZ, 0x1f ;  /* 0x00001fff50027589 */ /* 0x000ea400000e0000 */
[----:B--2---:R-:W-:-:S13]  /*0750*/  ISETP.NE.AND P0, PT, R2, RZ, PT ;  /* 0x000000ff0200720c */ /* 0x004fda0003f05270 */
[----:B------:R-:W-:Y:S05]  /*0760*/  @P0 BRA `(.L_x_4) ;  /* 0x00000000005c0947 */ /* 0x000fea0003800000 */
[----:B------:R-:W-:Y:S01]  /*0770*/  UMOV UR5, 0x400 ;  /* 0x0000040000057882 */ /* 0x000fe20000000000 */
[----:B------:R-:W-:Y:S01]  /*0780*/  UMOV UR4, 0x1 ;  /* 0x0000000100047882 */ /* 0x000fe20000000000 */
[----:B------:R-:W-:Y:S02]  /*0790*/  ULEA UR5, UR31, UR5, 0x18 ;  /* 0x000000051f057291 */ /* 0x000fe4000f8ec0ff */
[----:B------:R-:W-:-:S04]  /*07a0*/  UIADD3 UR6, UPT, UPT, -UR4, 0x100000, URZ ;  /* 0x0010000004067890 */ /* 0x000fc8000fffe1ff */
[----:B------:R-:W-:Y:S02]  /*07b0*/  USHF.L.U32 UR7, UR6, 0xb, URZ ;  /* 0x0000000b06077899 */ /* 0x000fe400080006ff */
[----:B------:R-:W-:Y:S01]  /*07c0*/  USHF.L.U32 UR6, UR6, 0x1, URZ ;  /* 0x0000000106067899 */ /* 0x000fe200080006ff */
[----:B------:R-:W-:Y:S01]  /*07d0*/  ELECT P0, URZ, PT ;  /* 0x0000000000ff782f */ /* 0x000fe20003800000 */
[----:B------:R-:W2:Y:S10]  /*07e0*/  FENCE.VIEW.ASYNC.S ;  /* 0x00000000000073c6 */ /* 0x000eb40000000000 */
[----:B--2---:R2:W3:Y:S01]  /*07f0*/  SYNCS.EXCH.64 URZ, [UR5], UR6 ;  /* 0x0000000605ff75b2 */ /* 0x0044e20008000100 */
[----:B------:R2:W1:Y:S01]  /*0800*/  SYNCS.EXCH.64 URZ, [UR5+0x38], UR6 ;  /* 0x0000380605ff75b2 */ /* 0x0004620008000100 */
        /* <DEDUP_REMOVED lines=11> */
[----:B------:R2:W1:Y:S02]  /*08c0*/  SYNCS.EXCH.64 URZ, [UR5+0x68], UR6 ;  /* 0x0000680605ff75b2 */ /* 0x0004640008000100 */
[----:B--2---:R-:W-:Y:S01]  /*08d0*/  NOP ;  /* 0x0000000000007918 */ /* 0x004fe20000000000 */
.L_x_4:
[----:B------:R-:W2:Y:S01]  /*08e0*/  SHFL.IDX PT, R2, R80, RZ, 0x1f ;  /* 0x00001fff50027589 */ /* 0x000ea200000e0000 */
[----:B------:R-:W-:Y:S01]  /*08f0*/  NOP ;  /* 0x0000000000007918 */ /* 0x000fe20000000000 */
[----:B--2---:R-:W-:-:S13]  /*0900*/  ISETP.NE.AND P0, PT, R2, 0x1, PT ;  /* 0x000000010200780c */ /* 0x004fda0003f05270 */
[----:B------:R-:W-:Y:S05]  /*0910*/  @P0 BRA `(.L_x_5) ;  /* 0x0000000000540947 */ /* 0x000fea0003800000 */
[----:B------:R-:W-:Y:S01]  /*0920*/  UMOV UR6, 0x400 ;  /* 0x0000040000067882 */ /* 0x000fe20000000000 */
[----:B------:R-:W-:Y:S01]  /*0930*/  UMOV UR5, 0x20 ;  /* 0x0000002000057882 */ /* 0x000fe20000000000 */
[----:B------:R-:W-:Y:S01]  /*0940*/  UMOV UR4, 0x80 ;  /* 0x0000008000047882 */ /* 0x000fe20000000000 */
[----:B------:R-:W-:Y:S02]  /*0950*/  ULEA UR6, UR31, UR6, 0x18 ;  /* 0x000000061f067291 */ /* 0x000fe4000f8ec0ff */
[----:B------:R-:W-:-:S04]  /*0960*/  UIADD3 UR8, UPT, UPT, -UR5, 0x100000, URZ ;  /* 0x0010000005087890 */ /* 0x000fc8000fffe1ff */
[----:B------:R-:W-:Y:S02]  /*0970*/  USHF.L.U32 UR9, UR8, 0xb, URZ ;  /* 0x0000000b08097899 */ /* 0x000fe400080006ff */
[----:B------:R-:W-:Y:S02]  /*0980*/  USHF.L.U32 UR8, UR8, 0x1, URZ ;  /* 0x0000000108087899 */ /* 0x000fe400080006ff */
[----:B------:R-:W-:-:S04]  /*0990*/  UIADD3 UR4, UPT, UPT, -UR4, 0x100000, URZ ;  /* 0x0010000004047890 */ /* 0x000fc8000fffe1ff */
[----:B------:R-:W-:Y:S02]  /*09a0*/  USHF.L.U32 UR5, UR4, 0xb, URZ ;  /* 0x0000000b04057899 */ /* 0x000fe400080006ff */
[----:B------:R-:W-:Y:S01]  /*09b0*/  USHF.L.U32 UR4, UR4, 0x1, URZ ;  /* 0x0000000104047899 */ /* 0x000fe200080006ff */
[----:B------:R-:W-:Y:S01]  /*09c0*/  ELECT P0, URZ, PT ;  /* 0x0000000000ff782f */ /* 0x000fe20003800000 */
[----:B------:R-:W2:Y:S02]  /*09d0*/  FENCE.VIEW.ASYNC.S ;  /* 0x00000000000073c6 */ /* 0x000ea40000000000 */
[----:B--2---:R2:W1:Y:S08]  /*09e0*/  SYNCS.EXCH.64 URZ, [UR6+0x70], UR8 ;  /* 0x0000700806ff75b2 */ /* 0x0044700008000100 */
[----:B------:R2:W1:Y:S01]  /*09f0*/  SYNCS.EXCH.64 URZ, [UR6+0x90], UR4 ;  /* 0x0000900406ff75b2 */ /* 0x0004620008000100 */
[----:B------:R2:W1:Y:S01]  /*0a00*/  SYNCS.EXCH.64 URZ, [UR6+0x78], UR8 ;  /* 0x0000780806ff75b2 */ /* 0x0004620008000100 */
[----:B------:R2:W1:Y:S01]  /*0a10*/  SYNCS.EXCH.64 URZ, [UR6+0x98], UR4 ;  /* 0x0000980406ff75b2 */ /* 0x0004620008000100 */
[----:B------:R2:W1:Y:S01]  /*0a20*/  SYNCS.EXCH.64 URZ, [UR6+0x80], UR8 ;  /* 0x0000800806ff75b2 */ /* 0x0004620008000100 */
[----:B------:R2:W1:Y:S01]  /*0a30*/  SYNCS.EXCH.64 URZ, [UR6+0xa0], UR4 ;  /* 0x0000a00406ff75b2 */ /* 0x0004620008000100 */
[----:B------:R2:W1:Y:S01]  /*0a40*/  SYNCS.EXCH.64 URZ, [UR6+0x88], UR8 ;  /* 0x0000880806ff75b2 */ /* 0x0004620008000100 */
[----:B------:R2:W1:Y:S01]  /*0a50*/  SYNCS.EXCH.64 URZ, [UR6+0xa8], UR4 ;  /* 0x0000a80406ff75b2 */ /* 0x0004620008000100 */
[----:B------:R-:W-:Y:S01]  /*0a60*/  NOP ;  /* 0x0000000000007918 */ /* 0x000fe20000000000 */
.L_x_5:
[----:B------:R-:W5:Y:S01]  /*0a70*/  SHFL.IDX PT, R2, R80, RZ, 0x1f ;  /* 0x00001fff50027589 */ /* 0x000f6200000e0000 */
[----:B------:R-:W-:Y:S01]  /*0a80*/  NOP ;  /* 0x0000000000007918 */ /* 0x000fe20000000000 */
[----:B-----5:R-:W-:-:S13]  /*0a90*/  ISETP.NE.AND P0, PT, R2, 0x3, PT ;  /* 0x000000030200780c */ /* 0x020fda0003f05270 */
[----:B------:R-:W-:Y:S05]  /*0aa0*/  @P0 BRA `(.L_x_6) ;  /* 0x00000000002c0947 */ /* 0x000fea0003800000 */
[----:B--2---:R-:W-:Y:S01]  /*0ab0*/  UMOV UR5, 0x400 ;  /* 0x0000040000057882 */ /* 0x004fe20000000000 */
[----:B------:R-:W-:Y:S01]  /*0ac0*/  UMOV UR4, 0x20 ;  /* 0x0000002000047882 */ /* 0x000fe20000000000 */
[----:B------:R-:W-:Y:S02]  /*0ad0*/  ULEA UR5, UR31, UR5, 0x18 ;  /* 0x000000051f057291 */ /* 0x000fe4000f8ec0ff */
[----:B------:R-:W-:-:S04]  /*0ae0*/  UIADD3 UR6, UPT, UPT, -UR4, 0x100000, URZ ;  /* 0x0010000004067890 */ /* 0x000fc8000fffe1ff */
[----:B------:R-:W-:Y:S02]  /*0af0*/  USHF.L.U32 UR7, UR6, 0xb, URZ ;  /* 0x0000000b06077899 */ /* 0x000fe400080006ff */
[----:B------:R-:W-:Y:S01]  /*0b00*/  USHF.L.U32 UR6, UR6, 0x1, URZ ;  /* 0x0000000106067899 */ /* 0x000fe200080006ff */
[----:B------:R-:W-:Y:S01]  /*0b10*/  ELECT P0, URZ, PT ;  /* 0x0000000000ff782f */ /* 0x000fe20003800000 */
[----:B------:R-:W2:Y:S10]  /*0b20*/  FENCE.VIEW.ASYNC.S ;  /* 0x00000000000073c6 */ /* 0x000eb40000000000 */
[----:B--2---:R2:W1:Y:S01]  /*0b30*/  SYNCS.EXCH.64 URZ, [UR5+0xb0], UR6 ;  /* 0x0000b00605ff75b2 */ /* 0x0044620008000100 */
[----:B------:R2:W1:Y:S01]  /*0b40*/  SYNCS.EXCH.64 URZ, [UR5+0xb8], UR6 ;  /* 0x0000b80605ff75b2 */ /* 0x0004620008000100 */
[----:B------:R-:W-:Y:S01]  /*0b50*/  NOP ;  /* 0x0000000000007918 */ /* 0x000fe20000000000 */
.L_x_6:
[----:B------:R-:W5:Y:S01]  /*0b60*/  SHFL.IDX PT, R2, R80, RZ, 0x1f ;  /* 0x00001fff50027589 */ /* 0x000f6200000e0000 */
[----:B------:R-:W-:Y:S01]  /*0b70*/  NOP ;  /* 0x0000000000007918 */ /* 0x000fe20000000000 */
[----:B-----5:R-:W-:-:S13]  /*0b80*/  ISETP.NE.AND P0, PT, R2, 0x4, PT ;  /* 0x000000040200780c */ /* 0x020fda0003f05270 */
[----:B------:R-:W-:Y:S05]  /*0b90*/  @P0 BRA `(.L_x_7) ;  /* 0x0000000000740947 */ /* 0x000fea0003800000 */
[----:B--2---:R-:W-:Y:S01]  /*0ba0*/  UMOV UR6, 0x400 ;  /* 0x0000040000067882 */ /* 0x004fe20000000000 */
        /* <DEDUP_REMOVED lines=28> */
.L_x_7:
        /* <DEDUP_REMOVED lines=33> */
.L_x_8:
[----:B------:R-:W5:Y:S01]  /*0f80*/  SHFL.IDX PT, R2, R80, RZ, 0x1f ;  /* 0x00001fff50027589 */ /* 0x000f6200000e0000 */
[----:B------:R-:W-:Y:S01]  /*0f90*/  ISETP.NE.OR P0, PT, RZ, UR37, !P2 ;  /* 0x00000025ff007c0c */ /* 0x000fe2000d705670 */
        /* <DEDUP_REMOVED lines=24> */
.L_x_9:
[----:B------:R-:W-:Y:S01]  /*1120*/  VOTEU.ALL UP0, P0 ;  /* 0x0000000000ff7886 */ /* 0x000fe20000000000 */
[----:B--2---:R-:W-:Y:S01]  /*1130*/  UMOV UR4, 0x20 ;  /* 0x0000002000047882 */ /* 0x004fe20000000000 */
[----:B------:R-:W-:Y:S01]  /*1140*/  UISETP.NE.AND UP1, UPT, UR37, 0x2, UPT ;  /* 0x000000022500788c */ /* 0x000fe2000bf25270 */
[----:B------:R-:W-:Y:S02]  /*1150*/  NOP ;  /* 0x0000000000007918 */ /* 0x000fe40000000000 */
[----:B------:R-:W-:Y:S01]  /*1160*/  @!UP0 UMOV UR5, 0x400 ;  /* 0x0000040000058882 */ /* 0x000fe20000000000 */
[----:B------:R-:W-:-:S04]  /*1170*/  @!UP0 UIADD3 UR6, UPT, UPT, -UR4, 0x100000, URZ ;  /* 0x0010000004068890 */ /* 0x000fc8000fffe1ff */
[----:B------:R-:W-:Y:S02]  /*1180*/  @!UP0 USHF.L.U32 UR7, UR6, 0xb, URZ ;  /* 0x0000000b06078899 */ /* 0x000fe400080006ff */
[----:B------:R-:W-:Y:S02]  /*1190*/  @!UP0 USHF.L.U32 UR6, UR6, 0x1, URZ ;  /* 0x0000000106068899 */ /* 0x000fe400080006ff */
[----:B------:R-:W-:Y:S01]  /*11a0*/  @!UP0 ULEA UR5, UR31, UR5, 0x18 ;  /* 0x000000051f058291 */ /* 0x000fe2000f8ec0ff */
[----:B------:R-:W2:Y:S01]  /*11b0*/  LDCU UR4, c[0x0][0x36c] ;  /* 0x00006d80ff0477ac */ /* 0x000ea20008000800 */
[----:B------:R-:W-:Y:S01]  /*11c0*/  VOTEU.ALL UP0, P0 ;  /* 0x0000000000ff7886 */ /* 0x000fe20000000000 */
[----:B------:R-:W-:Y:S02]  /*11d0*/  USEL UR20, URZ, 0x1, UP1 ;  /* 0x00000001ff147887 */ /* 0x000fe40008800000 */
[----:B------:R-:W-:Y:S01]  /*11e0*/  UISETP.EQ.AND UP2, UPT, UR44, URZ, !UP1 ;  /* 0x000000ff2c00728c */ /* 0x000fe2000cf42270 */
[----:B------:R-:W5:Y:S06]  /*11f0*/  FENCE.VIEW.ASYNC.S ;  /* 0x00000000000073c6 */ /* 0x000f6c0000000000 */
[----:B-----5:R1:W1:Y:S01]  /*1200*/  @!UP0 SYNCS.EXCH.64 URZ, [UR5+0x190], UR6 ;  /* 0x0001900605ff85b2 */ /* 0x0202620008000100 */
[----:B------:R-:W-:Y:S01]  /*1210*/  UISETP.NE.AND UP0, UPT, UR37, URZ, UPT ;  /* 0x000000ff2500728c */ /* 0x000fe2000bf05270 */
[----:B------:R-:W-:-:S03]  /*1220*/  PLOP3.LUT P2, PT, P2, PT, UP2, 0x80, 0x8 ;  /* 0x000000000008781c */ /* 0x000fc6000174f028 */
[----:B------:R-:W-:Y:S02]  /*1230*/  USEL UR29, UR20, 0x2, UP0 ;  /* 0x00000002141d7887 */ /* 0x000fe40008000000 */
[----:B--2---:R-:W-:-:S09]  /*1240*/  UISETP.EQ.U32.AND UP0, UPT, UR4, 0x1, UPT ;  /* 0x000000010400788c */ /* 0x004fd2000bf02070 */
[----:B------:R-:W-:Y:S05]  /*1250*/  BRA.U !UP0, `(.L_x_10) ;  /* 0x0000000108087547 */ /* 0x000fea000b800000 */
[----:B-1-3--:R-:W-:Y:S01]  /*1260*/  UCGABAR_ARV ;  /* 0x00000000000079c7 */ /* 0x00afe20008000000 */
[----:B------:R-:W-:Y:S05]  /*1270*/  BRA `(.L_x_11) ;  /* 0x0000000000047947 */ /* 0x000fea0003800000 */
.L_x_10:
[----:B-1-3--:R-:W-:Y:S01]  /*1280*/  NOP ;  /* 0x0000000000007918 */ /* 0x00afe20000000000 */
.L_x_11:
[----:B----4-:R-:W1:Y:S01]  /*1290*/  LDC.64 R4, c[0x0][0xbf0] ;  /* 0x0002fc00ff047b82 */ /* 0x010e620000000a00 */
[----:B------:R-:W1:Y:S01]  /*12a0*/  LDCU.64 UR50, c[0x0][0x358] ;  /* 0x00006b00ff3277ac */ /* 0x000e620008000a00 */
[----:B------:R-:W2:Y:S01]  /*12b0*/  LDCU UR27, c[0x0][0xc0c] ;  /* 0x00018180ff1b77ac */ /* 0x000ea20008000800 */
[----:B------:R-:W2:Y:S01]  /*12c0*/  LDCU UR4, c[0x0][0xbdc] ;  /* 0x00017b80ff0477ac */ /* 0x000ea20008000800 */
[----:B------:R-:W3:Y:S01]  /*12d0*/  LDCU UR26, c[0x0][0xc10] ;  /* 0x00018200ff1a77ac */ /* 0x000ee20008000800 */
[----:B------:R-:W4:Y:S01]  /*12e0*/  LDCU.128 UR12, c[0x0][0xba0] ;  /* 0x00017400ff0c77ac */ /* 0x000f220008000c00 */
[----:B------:R-:W4:Y:S01]  /*12f0*/  LDCU.128 UR8, c[0x0][0xbb0] ;  /* 0x00017600ff0877ac */ /* 0x000f220008000c00 */
[----:B-1----:R-:W4:Y:S01]  /*1300*/  LDG.E R9, desc[UR50][R4.64] ;  /* 0x0000003204097981 */ /* 0x002f22000c1e1900 */
[----:B------:R-:W1:Y:S03]  /*1310*/  LDCU UR45, c[0x0][0xbe8] ;  /* 0x00017d00ff2d77ac */ /* 0x000e660008000800 */
[----:B------:R1:W4:Y:S01]  /*1320*/  LDG.E R3, desc[UR50][R4.64+0x4] ;  /* 0x0000043204037981 */ /* 0x000322000c1e1900 */
[----:B--2---:R-:W-:Y:S01]  /*1330*/  USHF.L.U32 UR27, UR27, UR4, URZ ;  /* 0x000000041b1b7299 */ /* 0x004fe200080006ff */
[----:B------:R-:W-:Y:S01]  /*1340*/  LOP3.LUT R8, R0, 0x1f, RZ, 0xc0, !PT ;  /* 0x0000001f00087812 */ /* 0x000fe200078ec0ff */
[----:B---3--:R-:W-:Y:S01]  /*1350*/  USHF.L.U32 UR26, UR26, UR4, URZ ;  /* 0x000000041a1a7299 */ /* 0x008fe200080006ff */
[----:B------:R-:W-:Y:S01]  /*1360*/  CS2R R6, SRZ ;  /* 0x0000000000067805 */ /* 0x000fe2000001ff00 */
[----:B------:R-:W2:Y:S01]  /*1370*/  LDCU.128 UR4, c[0x0][0xbc0] ;  /* 0x00017800ff0477ac */ /* 0x000ea20008000c00 */
[----:B----4-:R-:W-:Y:S01]  /*1380*/  UISETP.NE.U32.AND UP3, UPT, UR14, URZ, UPT ;  /* 0x000000ff0e00728c */ /* 0x010fe2000bf65070 */
[----:B------:R-:W-:Y:S01]  /*1390*/  UMOV UR36, 0x400 ;  /* 0x0000040000247882 */ /* 0x000fe20000000000 */
[----:B------:R-:W-:Y:S01]  /*13a0*/  UISETP.NE.AND UP5, UPT, UR37, 0x8, UPT ;  /* 0x000000082500788c */ /* 0x000fe2000bfa5270 */
[----:B------:R-:W3:Y:S01]  /*13b0*/  LDCU UR40, c[0x0][0xbe0] ;  /* 0x00017c00ff2877ac */ /* 0x000ee20008000800 */
[----:B-1----:R-:W-:Y:S01]  /*13c0*/  ISETP.GE.AND P0, PT, R8, UR45, PT ;  /* 0x0000002d08007c0c */ /* 0x002fe2000bf06270 */
[----:B------:R-:W-:Y:S01]  /*13d0*/  UISETP.NE.AND UP1, UPT, UR37, 0x1, UPT ;  /* 0x000000012500788c */ /* 0x000fe2000bf25270 */
[----:B------:R-:W-:-:S05]  /*13e0*/  CS2R.32 R21, SR_CgaSize ;  /* 0x0000000000157805 */ /* 0x000fca0000008a00 */
[----:B------:R-:W-:-:S05]  /*13f0*/  IMAD R21, R21, -0xa0, RZ ;  /* 0xffffff6015157824 */ /* 0x000fca00078e02ff */
[----:B------:R-:W-:-:S14]  /*1400*/  R2UR UR33, R21 ;  /* 0x00000000152172ca */ /* 0x000fdc00000e0000 */
[----:B------:R-:W1:Y:S01]  /*1410*/  LDCU UR33, c[0x0][UR33+0x2b0] ;  /* 0x00005600212177ac */ /* 0x000e620008000800 */
[----:B------:R-:W-:-:S05]  /*1420*/  CS2R.32 R21, SR_CgaSize ;  /* 0x0000000000157805 */ /* 0x000fca0000008a00 */
[----:B------:R-:W-:-:S05]  /*1430*/  IMAD R21, R21, -0xa0, RZ ;  /* 0xffffff6015157824 */ /* 0x000fca00078e02ff */
[----:B------:R-:W-:-:S14]  /*1440*/  R2UR UR24, R21 ;  /* 0x00000000151872ca */ /* 0x000fdc00000e0000 */
[----:B------:R-:W4:Y:S01]  /*1450*/  LDCU UR24, c[0x0][UR24+0x2b4] ;  /* 0x00005680181877ac */ /* 0x000f220008000800 */
[----:B------:R-:W-:Y:S02]  /*1460*/  IMAD.U32 R5, RZ, RZ, UR27 ;  /* 0x0000001bff057e24 */ /* 0x000fe4000f8e00ff */
[----:B------:R-:W-:Y:S01]  /*1470*/  IMAD.U32 R4, RZ, RZ, UR26 ;  /* 0x0000001aff047e24 */ /* 0x000fe2000f8e00ff */
[----:B------:R-:W-:Y:S01]  /*1480*/  UISETP.NE.AND.EX UP3, UPT, UR15, URZ, UPT, UP3 ;  /* 0x000000ff0f00728c */ /* 0x000fe2000bf65330 */
[----:B------:R-:W2:Y:S01]  /*1490*/  @!P0 LDC.64 R12, c[0x0][0xbf0] ;  /* 0x0002fc00ff0c8b82 */ /* 0x000ea20000000a00 */
[----:B------:R-:W-:Y:S01]  /*14a0*/  IABS R2, R5 ;  /* 0x0000000500027213 */ /* 0x000fe20000000000 */
[----:B------:R-:W3:Y:S03]  /*14b0*/  LDCU UR17, c[0x0][0x374] ;  /* 0x00006e80ff1177ac */ /* 0x000ee60008000800 */
[----:B------:R-:W-:Y:S01]  /*14c0*/  R2UR UR48, R2 ;  /* 0x00000000023072ca */ /* 0x000fe200000e0000 */
[----:B------:R-:W3:Y:S01]  /*14d0*/  LDCU.U8 UR16, c[0x0][0xbd8] ;  /* 0x00017b00ff1077ac */ /* 0x000ee20008000000 */
[----:B------:R-:W-:-:S04]  /*14e0*/  IABS R2, R4 ;  /* 0x0000000400027213 */ /* 0x000fc80000000000 */
[----:B------:R-:W-:-:S07]  /*14f0*/  R2UR UR47, R2 ;  /* 0x00000000022f72ca */ /* 0x000fce00000e0000 */
[----:B------:R-:W1:Y:S01]  /*1500*/  I2F.RP R2, UR48 ;  /* 0x0000003000027d06 */ /* 0x000e620008209400 */
[----:B------:R-:W-:Y:S01]  /*1510*/  ULEA UR36, UR31, UR36, 0x18 ;  /* 0x000000241f247291 */ /* 0x000fe2000f8ec0ff */
[----:B------:R-:W-:Y:S01]  /*1520*/  I2FP.F32.U32 R10, UR42 ;  /* 0x0000002a000a7c45 */ /* 0x000fe20008201000 */
[----:B--2---:R-:W-:-:S05]  /*1530*/  @!P0 IMAD.WIDE.U32 R12, R8, 0xc, R12 ;  /* 0x0000000c080c8825 */ /* 0x004fca00078e000c */
[----:B-1----:R-:W1:Y:S01]  /*1540*/  MUFU.RCP R2, R2 ;  /* 0x0000000200027308 */ /* 0x002e620000001000 */
[----:B------:R-:W-:Y:S01]  /*1550*/  FMUL R10, R10, UR33 ;  /* 0x000000210a0a7c20 */ /* 0x000fe20008400000 */
[----:B------:R2:W5:Y:S04]  /*1560*/  @!P0 LDG.E R6, desc[UR50][R12.64] ;  /* 0x000000320c068981 */ /* 0x000568000c1e1900 */
[----:B------:R2:W5:Y:S01]  /*1570*/  @!P0 LDG.E R7, desc[UR50][R12.64+0x4] ;  /* 0x000004320c078981 */ /* 0x000562000c1e1900 */
[----:B------:R-:W-:Y:S01]  /*1580*/  UMOV UR33, URZ ;  /* 0x000000ff00217c82 */ /* 0x000fe20008000000 */
[----:B------:R-:W-:Y:S01]  /*1590*/  F2I.U32.TRUNC.NTZ R10, R10 ;  /* 0x0000000a000a7305 */ /* 0x000fe2000020f000 */
[----:B------:R-:W-:-:S05]  /*15a0*/  CS2R.32 R21, SR_CgaSize ;  /* 0x0000000000157805 */ /* 0x000fca0000008a00 */
[----:B------:R-:W-:-:S05]  /*15b0*/  IMAD R21, R21, -0xa0, RZ ;  /* 0xffffff6015157824 */ /* 0x000fca00078e02ff */
[----:B------:R-:W-:-:S14]  /*15c0*/  R2UR UR56, R21 ;  /* 0x00000000153872ca */ /* 0x000fdc00000e0000 */
[----:B------:R-:W2:Y:S01]  /*15d0*/  LDCU UR56, c[0x0][UR56+0x2a0] ;  /* 0x00005400383877ac */ /* 0x000ea20008000800 */
[----:B------:R-:W-:Y:S01]  /*15e0*/  LOP3.LUT R11, R11, 0xfffffffd, RZ, 0xc0, !PT ;  /* 0xfffffffd0b0b7812 */ /* 0x000fe200078ec0ff */
[----:B------:R-:W-:Y:S01]  /*15f0*/  IMAD.MOV.U32 R21, RZ, RZ, RZ ;  /* 0x000000ffff157224 */ /* 0x000fe200078e00ff */
[----:B---3--:R-:W-:Y:S02]  /*1600*/  ISETP.NE.AND P3, PT, RZ, UR16, PT ;  /* 0x00000010ff007c0c */ /* 0x008fe4000bf65270 */
[----:B------:R-:W-:-:S05]  /*1610*/  CS2R.32 R17, SR_CgaSize ;  /* 0x0000000000117805 */ /* 0x000fca0000008a00 */
[----:B------:R-:W-:-:S05]  /*1620*/  IMAD R17, R17, -0xa0, RZ ;  /* 0xffffff6011117824 */ /* 0x000fca00078e02ff */
[----:B------:R-:W-:-:S14]  /*1630*/  R2UR UR54, R17 ;  /* 0x00000000113672ca */ /* 0x000fdc00000e0000 */
[----:B------:R-:W3:Y:S01]  /*1640*/  LDCU UR54, c[0x0][UR54+0x2a4] ;  /* 0x00005480363677ac */ /* 0x000ee20008000800 */
[----:B------:R-:W-:Y:S02]  /*1650*/  IMAD.MOV.U32 R17, RZ, RZ, -0x1 ;  /* 0xffffffffff117424 */ /* 0x000fe400078e00ff */
[----:B-1----:R-:W-:Y:S01]  /*1660*/  VIADD R2, R2, 0xffffffe ;  /* 0x0ffffffe02027836 */ /* 0x002fe20000000000 */
[----:B------:R-:W-:-:S05]  /*1670*/  UISETP.NE.AND UP0, UPT, UR37, URZ, UPT ;  /* 0x000000ff2500728c */ /* 0x000fca000bf05270 */
[----:B------:R-:W-:Y:S01]  /*1680*/  F2I.FTZ.U32.TRUNC.NTZ R2, R2 ;  /* 0x0000000200027305 */ /* 0x000fe2000021f000 */
[----:B------:R-:W-:Y:S02]  /*1690*/  R2UR UR59, R9 ;  /* 0x00000000093b72ca */ /* 0x000fe400000e0000 */
[----:B------:R-:W-:Y:S02]  /*16a0*/  I2FP.F32.U32 R9, UR58 ;  /* 0x0000003a00097c45 */ /* 0x000fe40008201000 */
[----:B------:R-:W-:-:S03]  /*16b0*/  R2UR UR19, R3 ;  /* 0x00000000031372ca */ /* 0x000fc600000e0000 */
[----:B------:R-:W1:Y:S01]  /*16c0*/  I2F.RP R3, UR47 ;  /* 0x0000002f00037d06 */ /* 0x000e620008209400 */
[----:B----4-:R-:W-:-:S05]  /*16d0*/  FMUL R9, R9, UR24 ;  /* 0x0000001809097c20 */ /* 0x010fca0008400000 */
[----:B------:R-:W-:Y:S02]  /*16e0*/  UIADD3 UR32, UP2, UPT, UR59, UR12, URZ ;  /* 0x0000000c3b207290 */ /* 0x000fe4000ff5e0ff */
[----:B------:R-:W-:Y:S02]  /*16f0*/  F2I.U32.TRUNC.NTZ R9, R9 ;  /* 0x0000000900097305 */ /* 0x000fe4000020f000 */
[----:B------:R-:W-:Y:S02]  /*1700*/  ULEA.HI.X.SX32 UR59, UR59, UR13, 0x1, UP2 ;  /* 0x0000000d3b3b7291 */ /* 0x000fe400090f0eff */
[----:B------:R-:W-:Y:S02]  /*1710*/  UIADD3 UR32, UP2, UPT, UR32, -0x1, URZ ;  /* 0xffffffff20207890 */ /* 0x000fe4000ff5e0ff */
[----:B------:R-:W-:Y:S02]  /*1720*/  UIADD3 UR25, UP4, UPT, UR19, UR10, URZ ;  /* 0x0000000a13197290 */ /* 0x000fe4000ff9e0ff */
[----:B-1----:R-:W1:Y:S01]  /*1730*/  MUFU.RCP R3, R3 ;  /* 0x0000000300037308 */ /* 0x002e620000001000 */
[----:B------:R-:W-:-:S02]  /*1740*/  UIADD3.X UR59, UPT, UPT, UR59, -0x1, URZ, UP2, !UPT ;  /* 0xffffffff3b3b7890 */ /* 0x000fc400097fe4ff */
[----:B------:R-:W-:Y:S02]  /*1750*/  UIADD3 UR18, UP6, UPT, UR32, UR9, URZ ;  /* 0x0000000920127290 */ /* 0x000fe4000ffde0ff */
[----:B------:R-:W-:Y:S02]  /*1760*/  ULEA.HI.X.SX32 UR19, UR19, UR11, 0x1, UP4 ;  /* 0x0000000b13137291 */ /* 0x000fe4000a0f0eff */
[----:B------:R-:W-:Y:S02]  /*1770*/  UIADD3.X UR41, UPT, UPT, URZ, UR59, URZ, UP6, !UPT ;  /* 0x0000003bff297290 */ /* 0x000fe4000b7fe4ff */
[----:B------:R-:W-:Y:S02]  /*1780*/  UIADD3 UR25, UP4, UPT, UR25, -0x1, URZ ;  /* 0xffffffff19197890 */ /* 0x000fe4000ff9e0ff */
[----:B------:R-:W-:Y:S02]  /*1790*/  UIMAD.WIDE.U32 UR62, UR41, UR14, URZ ;  /* 0x0000000e293e72a5 */ /* 0x000fe4000f8e00ff */
[----:B------:R-:W-:-:S02]  /*17a0*/  UIADD3.X UR19, UPT, UPT, UR19, -0x1, URZ, UP4, !UPT ;  /* 0xffffffff13137890 */ /* 0x000fc4000a7fe4ff */
[----:B------:R-:W-:Y:S02]  /*17b0*/  UIADD3 UR46, UP4, UPT, UR25, UR7, URZ ;  /* 0x00000007192e7290 */ /* 0x000fe4000ff9e0ff */
[----:B------:R-:W-:Y:S01]  /*17c0*/  UIMAD.WIDE.U32 UR52, UR18, UR14, URZ ;  /* 0x0000000e123472a5 */ /* 0x000fe2000f8e00ff */
[----:B-1----:R-:W-:Y:S01]  /*17d0*/  VIADD R3, R3, 0xffffffe ;  /* 0x0ffffffe03037836 */ /* 0x002fe20000000000 */
[----:B------:R-:W-:Y:S02]  /*17e0*/  UIMAD.WIDE.U32 UR62, UP6, UR18, UR15, UR62 ;  /* 0x0000000f123e72a5 */ /* 0x000fe4000f8c003e */
[----:B------:R-:W-:Y:S02]  /*17f0*/  UIADD3.X UR18, UPT, UPT, URZ, UR19, URZ, UP4, !UPT ;  /* 0x00000013ff127290 */ /* 0x000fe4000a7fe4ff */
[----:B------:R-:W-:Y:S01]  /*1800*/  UIADD3.X UR61, UPT, UPT, URZ, URZ, URZ, UP6, !UPT ;  /* 0x000000ffff3d7290 */ /* 0x000fe2000b7fe4ff */
[----:B------:R-:W1:Y:S01]  /*1810*/  F2I.FTZ.U32.TRUNC.NTZ R3, R3 ;  /* 0x0000000300037305 */ /* 0x000e62000021f000 */
[----:B------:R-:W-:-:S02]  /*1820*/  UIMAD.WIDE.U32 UR64, UR18, UR4, URZ ;  /* 0x00000004124072a5 */ /* 0x000fc4000f8e00ff */
[----:B------:R-:W-:Y:S01]  /*1830*/  UIADD3 URZ, UP6, UPT, UR53, UR62, URZ ;  /* 0x0000003e35ff7290 */ /* 0x000fe2000ffde0ff */
[----:B------:R-:W-:Y:S01]  /*1840*/  UMOV UR60, UR63 ;  /* 0x0000003f003c7c82 */ /* 0x000fe20008000000 */
[----:B------:R-:W-:Y:S02]  /*1850*/  UIMAD.WIDE.U32 UR52, UP4, UR46, UR5, UR64 ;  /* 0x000000052e3472a5 */ /* 0x000fe4000f880040 */
[----:B------:R-:W-:Y:S02]  /*1860*/  UIMAD.WIDE.U32.X UR64, UR41, UR15, UR60, UP6 ;  /* 0x0000000f294072a5 */ /* 0x000fe4000b0e043c */
[----:B------:R-:W-:Y:S02]  /*1870*/  UIMAD.WIDE.U32 UR62, UR46, UR4, URZ ;  /* 0x000000042e3e72a5 */ /* 0x000fe4000f8e00ff */
[----:B------:R-:W-:Y:S02]  /*1880*/  USEL UR32, UR32, UR64, !UP3 ;  /* 0x0000004020207287 */ /* 0x000fe4000d800000 */
[----:B------:R-:W-:Y:S01]  /*1890*/  USEL UR59, UR59, UR65, !UP3 ;  /* 0x000000413b3b7287 */ /* 0x000fe2000d800000 */
[----:B------:R-:W-:Y:S01]  /*18a0*/  R2UR UR65, R2 ;  /* 0x00000000024172ca */ /* 0x000fe200000e0000 */
[----:B------:R-:W-:Y:S01]  /*18b0*/  UIADD3.X UR61, UPT, UPT, URZ, URZ, URZ, UP4, !UPT ;  /* 0x000000ffff3d7290 */ /* 0x000fe2000a7fe4ff */
[----:B------:R-:W-:Y:S01]  /*18c0*/  IABS R2, R5 ;  /* 0x0000000500027213 */ /* 0x000fe20000000000 */
[----:B------:R-:W-:-:S02]  /*18d0*/  UISETP.NE.U32.AND UP2, UPT, UR4, URZ, UPT ;  /* 0x000000ff0400728c */ /* 0x000fc4000bf45070 */
[----:B------:R-:W-:Y:S02]  /*18e0*/  UIADD3 URZ, UP4, UPT, UR63, UR52, URZ ;  /* 0x000000343fff7290 */ /* 0x000fe4000ff9e0ff */
[----:B------:R-:W-:Y:S01]  /*18f0*/  USHF.R.U64 UR59, UR32, UR8, UR59 ;  /* 0x00000008203b7299 */ /* 0x000fe2000800123b */
[----:B------:R-:W-:Y:S01]  /*1900*/  IMAD.MOV R2, RZ, RZ, -R2 ;  /* 0x000000ffff027224 */ /* 0x000fe200078e0a02 */
[----:B------:R-:W-:Y:S01]  /*1910*/  UMOV UR60, UR53 ;  /* 0x00000035003c7c82 */ /* 0x000fe20008000000 */
[----:B------:R-:W-:Y:S01]  /*1920*/  UISETP.NE.AND.EX UP2, UPT, UR5, URZ, UPT, UP2 ;  /* 0x000000ff0500728c */ /* 0x000fe2000bf45320 */
[----:B-1----:R-:W-:Y:S01]  /*1930*/  R2UR UR53, R3 ;  /* 0x00000000033572ca */ /* 0x002fe200000e0000 */
[----:B------:R-:W-:Y:S02]  /*1940*/  UIMAD.WIDE.U32.X UR60, UR18, UR5, UR60, UP4 ;  /* 0x00000005123c72a5 */ /* 0x000fe4000a0e043c */
[----:B------:R-:W-:Y:S02]  /*1950*/  UIADD3 UR59, UPT, UPT, UR27, -0x1, UR59 ;  /* 0xffffffff1b3b7890 */ /* 0x000fe4000fffe03b */
[----:B------:R-:W-:-:S02]  /*1960*/  USEL UR25, UR25, UR60, !UP2 ;  /* 0x0000003c19197287 */ /* 0x000fc4000d000000 */
[----:B------:R-:W-:Y:S01]  /*1970*/  USEL UR19, UR19, UR61, !UP2 ;  /* 0x0000003d13137287 */ /* 0x000fe2000d000000 */
[----:B------:R-:W-:Y:S01]  /*1980*/  R2UR UR60, R2 ;  /* 0x00000000023c72ca */ /* 0x000fe200000e0000 */
[----:B------:R-:W-:Y:S01]  /*1990*/  IMAD.U32 R3, RZ, RZ, UR59 ;  /* 0x0000003bff037e24 */ /* 0x000fe2000f8e00ff */
[----:B------:R-:W-:Y:S01]  /*19a0*/  UIADD3 UR32, UPT, UPT, URZ, -UR65, URZ ;  /* 0x80000041ff207290 */ /* 0x000fe2000fffe0ff */
[----:B------:R-:W-:Y:S01]  /*19b0*/  IABS R2, R4 ;  /* 0x0000000400027213 */ /* 0x000fe20000000000 */
[----:B------:R-:W-:Y:S02]  /*19c0*/  USHF.R.U64 UR19, UR25, UR6, UR19 ;  /* 0x0000000619137299 */ /* 0x000fe40008001213 */
[----:B------:R-:W-:Y:S01]  /*19d0*/  IABS R3, R3 ;  /* 0x0000000300037213 */ /* 0x000fe20000000000 */
[----:B------:R-:W-:Y:S01]  /*19e0*/  UIMAD UR32, UR32, UR48, URZ ;  /* 0x00000030202072a4 */ /* 0x000fe2000f8e02ff */
[----:B------:R-:W-:Y:S01]  /*19f0*/  IMAD.MOV R2, RZ, RZ, -R2 ;  /* 0x000000ffff027224 */ /* 0x000fe200078e0a02 */
[----:B------:R-:W-:Y:S01]  /*1a00*/  UIADD3 UR57, UPT, UPT, UR26, -0x1, UR19 ;  /* 0xffffffff1a397890 */ /* 0x000fe2000fffe013 */
[----:B------:R-:W-:Y:S01]  /*1a10*/  R2UR UR25, R3 ;  /* 0x00000000031972ca */ /* 0x000fe200000e0000 */
[----:B------:R-:W-:Y:S01]  /*1a20*/  UMOV UR64, URZ ;  /* 0x000000ff00407c82 */ /* 0x000fe20008000000 */
[----:B------:R-:W-:Y:S01]  /*1a30*/  UIADD3 UR19, UPT, UPT, URZ, -UR53, URZ ;  /* 0x80000035ff137290 */ /* 0x000fe2000fffe0ff */
[----:B------:R-:W-:Y:S01]  /*1a40*/  R2UR UR46, R2 ;  /* 0x00000000022e72ca */ /* 0x000fe200000e0000 */
[----:B------:R-:W-:Y:S01]  /*1a50*/  UIMAD.WIDE.U32 UR62, UR65, UR32, UR64 ;  /* 0x00000020413e72a5 */ /* 0x000fe2000f8e0040 */
[----:B------:R-:W-:Y:S01]  /*1a60*/  IMAD.U32 R3, RZ, RZ, UR57 ;  /* 0x00000039ff037e24 */ /* 0x000fe2000f8e00ff */
[----:B------:R-:W-:Y:S01]  /*1a70*/  UIMAD UR19, UR19, UR47, URZ ;  /* 0x0000002f131372a4 */ /* 0x000fe2000f8e02ff */
[----:B------:R-:W-:Y:S01]  /*1a80*/  UMOV UR52, URZ ;  /* 0x000000ff00347c82 */ /* 0x000fe20008000000 */
[----:B------:R-:W-:-:S02]  /*1a90*/  UISETP.NE.AND UP4, UPT, UR40, 0x1, UPT ;  /* 0x000000012800788c */ /* 0x000fc4000bf85270 */
[----:B------:R-:W-:Y:S01]  /*1aa0*/  IABS R3, R3 ;  /* 0x0000000300037213 */ /* 0x000fe20000000000 */
[----:B------:R-:W-:Y:S01]  /*1ab0*/  UMOV UR49, UR63 ;  /* 0x0000003f00317c82 */ /* 0x000fe20008000000 */
[----:B------:R-:W-:Y:S01]  /*1ac0*/  UIMAD.WIDE.U32 UR52, UR53, UR19, UR52 ;  /* 0x00000013353472a5 */ /* 0x000fe2000f8e0034 */
[----:B------:R-:W-:Y:S01]  /*1ad0*/  R2UR UR40, R10 ;  /* 0x000000000a2872ca */ /* 0x000fe200000e0000 */
[----:B------:R-:W-:Y:S01]  /*1ae0*/  UIMAD.WIDE.U32 UR62, UR49, UR25, URZ ;  /* 0x00000019313e72a5 */ /* 0x000fe2000f8e00ff */
[----:B------:R-:W-:Y:S01]  /*1af0*/  R2UR UR55, R3 ;  /* 0x00000000033772ca */ /* 0x000fe200000e0000 */
[----:B------:R-:W-:Y:S01]  /*1b00*/  USEL UR32, UR42, UR58, !UP4 ;  /* 0x0000003a2a207287 */ /* 0x000fe2000e000000 */
[----:B------:R-:W1:Y:S01]  /*1b10*/  LDC.64 R2, c[0x0][0xbd0] ;  /* 0x0002f400ff027b82 */ /* 0x000e620000000a00 */
[----:B------:R-:W-:Y:S01]  /*1b20*/  ULOP3.LUT UR52, URZ, UR27, URZ, 0x33, !UPT ;  /* 0x0000001bff347292 */ /* 0x000fe2000f8e33ff */
[----:B------:R-:W-:Y:S01]  /*1b30*/  PRMT R10, RZ, 0x7610, R10 ;  /* 0x00007610ff0a7816 */ /* 0x000fe2000000000a */
[----:B------:R-:W-:Y:S01]  /*1b40*/  ULOP3.LUT UR49, URZ, UR26, URZ, 0x33, !UPT ;  /* 0x0000001aff317292 */ /* 0x000fe2000f8e33ff */
[----:B------:R-:W-:Y:S01]  /*1b50*/  UMOV UR19, UR63 ;  /* 0x0000003f00137c82 */ /* 0x000fe20008000000 */
[----:B------:R-:W-:-:S02]  /*1b60*/  UIMAD.WIDE.U32 UR62, UR30, UR17, URZ ;  /* 0x000000111e3e72a5 */ /* 0x000fc4000f8e00ff */
[----:B------:R-:W-:Y:S02]  /*1b70*/  UIMAD UR60, UR19, UR60, UR25 ;  /* 0x0000003c133c72a4 */ /* 0x000fe4000f8e0219 */
[----:B------:R-:W-:Y:S02]  /*1b80*/  UIADD3 UR19, UPT, UPT, UR36, 0x2c0, URZ ;  /* 0x000002c024137890 */ /* 0x000fe4000fffe0ff */
[----:B------:R-:W-:Y:S02]  /*1b90*/  UIMAD.WIDE.U32 UR66, UR53, UR55, URZ ;  /* 0x00000037354272a5 */ /* 0x000fe4000f8e00ff */
[----:B------:R-:W-:Y:S02]  /*1ba0*/  UISETP.GT.U32.AND UP6, UPT, UR48, UR60, UPT ;  /* 0x0000003c3000728c */ /* 0x000fe4000bfc4070 */
[----:B------:R-:W-:Y:S01]  /*1bb0*/  UIADD3 UR36, UPT, UPT, UR36, 0x220, URZ ;  /* 0x0000022024247890 */ /* 0x000fe2000fffe0ff */
[----:B------:R-:W4:Y:S03]  /*1bc0*/  LDCU UR25, c[0x0][0x378] ;  /* 0x00006f00ff1977ac */ /* 0x000f260008000800 */
[----:B------:R-:W-:-:S02]  /*1bd0*/  @UP5 USEL UR36, UR36, UR19, !UP1 ;  /* 0x0000001324245287 */ /* 0x000fc4000c800000 */
[----:B------:R-:W-:Y:S01]  /*1be0*/  UISETP.GE.AND UP1, UPT, UR59, URZ, UPT ;  /* 0x000000ff3b00728c */ /* 0x000fe2000bf26270 */
[----:B------:R-:W-:Y:S02]  /*1bf0*/  UMOV UR19, UR67 ;  /* 0x0000004300137c82 */ /* 0x000fe40008000000 */
[----:B------:R-:W-:Y:S02]  /*1c00*/  @!UP6 UIADD3 UR60, UPT, UPT, UR60, -UR48, URZ ;  /* 0x800000303c3ce290 */ /* 0x000fe4000fffe0ff */
[----:B------:R-:W-:Y:S02]  /*1c10*/  UIMAD UR55, UR19, UR46, UR55 ;  /* 0x0000002e133772a4 */ /* 0x000fe4000f8e0237 */
[----:B------:R-:W-:Y:S02]  /*1c20*/  UISETP.GT.U32.AND UP6, UPT, UR48, UR60, UPT ;  /* 0x0000003c3000728c */ /* 0x000fe4000bfc4070 */
[----:B------:R-:W-:Y:S02]  /*1c30*/  UISETP.GT.U32.AND UP5, UPT, UR47, UR55, UPT ;  /* 0x000000372f00728c */ /* 0x000fe4000bfa4070 */
[----:B------:R-:W-:-:S02]  /*1c40*/  USEL UR19, UR58, UR42, !UP4 ;  /* 0x0000002a3a137287 */ /* 0x000fc4000e000000 */
[----:B------:R-:W-:Y:S02]  /*1c50*/  USEL UR17, UR30, UR17, !UP4 ;  /* 0x000000111e117287 */ /* 0x000fe4000e000000 */
[----:B----4-:R-:W-:Y:S02]  /*1c60*/  UIMAD.WIDE.U32 UR30, UR62, UR25, URZ ;  /* 0x000000193e1e72a5 */ /* 0x010fe4000f8e00ff */
[----:B------:R-:W-:Y:S02]  /*1c70*/  UIMAD UR25, UR63, UR25, URZ ;  /* 0x000000193f1972a4 */ /* 0x000fe4000f8e02ff */
[----:B------:R-:W-:Y:S02]  /*1c80*/  @!UP6 UIADD3 UR60, UPT, UPT, UR60, -UR48, URZ ;  /* 0x800000303c3ce290 */ /* 0x000fe4000fffe0ff */
[----:B------:R-:W-:Y:S02]  /*1c90*/  @!UP5 UIADD3 UR55, UPT, UPT, UR55, -UR47, URZ ;  /* 0x8000002f3737d290 */ /* 0x000fe4000fffe0ff */
[----:B------:R-:W-:Y:S01]  /*1ca0*/  UIMAD.WIDE.U32 UR62, UR19, UR17, UR32 ;  /* 0x00000011133e72a5 */ /* 0x000fe2000f8e0020 */
[----:B------:R-:W-:Y:S01]  /*1cb0*/  R2UR UR19, R9 ;  /* 0x00000000091372ca */ /* 0x000fe200000e0000 */
[----:B------:R-:W-:Y:S01]  /*1cc0*/  UISETP.GT.U32.AND UP5, UPT, UR47, UR55, UPT ;  /* 0x000000372f00728c */ /* 0x000fe2000bfa4070 */
[----:B------:R-:W-:Y:S01]  /*1cd0*/  PRMT R9, RZ, 0x7610, R9 ;  /* 0x00007610ff097816 */ /* 0x000fe20000000009 */
[----:B------:R-:W-:-:S02]  /*1ce0*/  @!UP1 UIADD3 UR60, UPT, UPT, -UR60, URZ, URZ ;  /* 0x000000ff3c3c9290 */ /* 0x000fc4000fffe1ff */
[----:B------:R-:W-:Y:S01]  /*1cf0*/  UISETP.GE.AND UP1, UPT, UR57, URZ, UPT ;  /* 0x000000ff3900728c */ /* 0x000fe2000bf26270 */
[----:B------:R-:W-:Y:S01]  /*1d00*/  UMOV UR24, UR62 ;  /* 0x0000003e00187c82 */ /* 0x000fe20008000000 */
[----:B------:R-:W-:Y:S01]  /*1d10*/  UMOV UR17, UR63 ;  /* 0x0000003f00117c82 */ /* 0x000fe20008000000 */
[----:B-1----:R-:W-:Y:S01]  /*1d20*/  ISETP.LE.U32.AND P0, PT, R2, UR24, PT ;  /* 0x0000001802007c0c */ /* 0x002fe2000bf03070 */
[----:B------:R-:W-:Y:S01]  /*1d30*/  IMAD.U32 R2, RZ, RZ, UR17 ;  /* 0x00000011ff027e24 */ /* 0x000fe2000f8e00ff */
[----:B------:R-:W-:Y:S02]  /*1d40*/  UISETP.NE.AND UP6, UPT, UR27, URZ, UPT ;  /* 0x000000ff1b00728c */ /* 0x000fe4000bfc5270 */
[----:B------:R-:W-:Y:S02]  /*1d50*/  @!UP5 UIADD3 UR55, UPT, UPT, UR55, -UR47, URZ ;  /* 0x8000002f3737d290 */ /* 0x000fe4000fffe0ff */
[----:B------:R-:W-:Y:S01]  /*1d60*/  UISETP.NE.AND UP5, UPT, UR26, URZ, UPT ;  /* 0x000000ff1a00728c */ /* 0x000fe2000bfa5270 */
[----:B------:R-:W-:Y:S01]  /*1d70*/  ISETP.GE.U32.AND.EX P1, PT, R2, R3, PT, P0 ;  /* 0x000000030200720c */ /* 0x000fe20003f26100 */
[----:B------:R-:W-:Y:S01]  /*1d80*/  @!UP1 UIADD3 UR55, UPT, UPT, -UR55, URZ, URZ ;  /* 0x000000ff37379290 */ /* 0x000fe2000fffe1ff */
[----:B------:R-:W-:Y:S01]  /*1d90*/  PLOP3.LUT P0, PT, PT, PT, PT, 0x80, 0x8 ;  /* 0x000000000008781c */ /* 0x000fe20003f0f070 */
[----:B------:R-:W-:-:S02]  /*1da0*/  USEL UR60, UR52, UR60, !UP6 ;  /* 0x0000003c343c7287 */ /* 0x000fc4000f000000 */
[----:B------:R-:W-:Y:S02]  /*1db0*/  USEL UR55, UR49, UR55, !UP5 ;  /* 0x0000003731377287 */ /* 0x000fe4000e800000 */
[----:B------:R-:W-:Y:S02]  /*1dc0*/  UIADD3 UR60, UPT, UPT, UR59, -UR60, URZ ;  /* 0x8000003c3b3c7290 */ /* 0x000fe4000fffe0ff */
[----:B------:R-:W-:Y:S02]  /*1dd0*/  UIADD3 UR55, UPT, UPT, UR57, -UR55, URZ ;  /* 0x8000003739377290 */ /* 0x000fe4000fffe0ff */
[----:B------:R-:W-:Y:S02]  /*1de0*/  UIADD3 UR40, UPT, UPT, -UR40, URZ, URZ ;  /* 0x000000ff28287290 */ /* 0x000fe4000fffe1ff */
[----:B------:R-:W-:Y:S02]  /*1df0*/  UIMAD UR62, UR60, UR55, URZ ;  /* 0x000000373c3e72a4 */ /* 0x000fe4000f8e02ff */
[----:B------:R-:W-:Y:S01]  /*1e00*/  USEL UR60, UR55, UR60, !UP4 ;  /* 0x0000003c373c7287 */ /* 0x000fe2000e000000 */
[----:B------:R-:W-:Y:S01]  /*1e10*/  @P0 LOP3.LUT R11, R11, 0x2, RZ, 0xfc, !PT ;  /* 0x000000020b0b0812 */ /* 0x000fe200078efcff */
[----:B------:R-:W-:Y:S01]  /*1e20*/  UIADD3 UR19, UPT, UPT, -UR19, URZ, URZ ;  /* 0x000000ff13137290 */ /* 0x000fe2000fffe1ff */
[----:B------:R-:W-:Y:S01]  /*1e30*/  UMOV UR18, 0xffffffff ;  /* 0xffffffff00127882 */ /* 0x000fe20000000000 */
[----:B------:R-:W-:Y:S01]  /*1e40*/  UMOV UR41, URZ ;  /* 0x000000ff00297c82 */ /* 0x000fe20008000000 */
[----:B------:R-:W-:-:S02]  /*1e50*/  UIADD3 UR25, UPT, UPT, UR31, UR25, URZ ;  /* 0x000000191f197290 */ /* 0x000fc4000fffe0ff */
[----:B------:R-:W-:Y:S02]  /*1e60*/  USHF.R.S32.HI UR57, URZ, 0x1f, UR62 ;  /* 0x0000001fff397899 */ /* 0x000fe4000801143e */
[----:B------:R-:W-:Y:S02]  /*1e70*/  USHF.R.S32.HI UR55, URZ, 0x1f, UR60 ;  /* 0x0000001fff377899 */ /* 0x000fe4000801143c */
[----:B--2---:R-:W-:Y:S02]  /*1e80*/  UIMAD UR40, UR56, UR40, UR42 ;  /* 0x00000028382872a4 */ /* 0x004fe4000f8e022a */
[----:B---3--:R-:W-:Y:S01]  /*1e90*/  UIMAD UR19, UR54, UR19, UR58 ;  /* 0x00000013361372a4 */ /* 0x008fe2000f8e023a */
[----:B------:R-:W-:Y:S11]  /*1ea0*/  BRA.U UP0, `(.L_x_12) ;  /* 0x0000000100347547 */ /* 0x000ff6000b800000 */
[----:B------:R-:W-:Y:S02]  /*1eb0*/  UISETP.NE.AND UP0, UPT, UR21, 0x4, UPT ;  /* 0x000000041500788c */ /* 0x000fe4000bf05270 */
[----:B------:R-:W-:-:S04]  /*1ec0*/  UISETP.NE.AND UP1, UPT, UR19, URZ, UPT ;  /* 0x000000ff1300728c */ /* 0x000fc8000bf25270 */
[----:B------:R-:W-:Y:S01]  /*1ed0*/  PLOP3.LUT P0, PT, PT, PT, UP0, 0x80, 0x8 ;  /* 0x000000000008781c */ /* 0x000fe20003f0f008 */
[----:B------:R-:W-:-:S04]  /*1ee0*/  UISETP.LT.U32.OR UP1, UPT, UR40, 0x2, !UP1 ;  /* 0x000000022800788c */ /* 0x000fc8000cf21470 */
[----:B------:R-:W-:Y:S01]  /*1ef0*/  @UP0 ULOP3.LUT UR40, UR40, 0xfffffffe, URZ, 0xc0, !UPT ;  /* 0xfffffffe28280892 */ /* 0x000fe2000f8ec0ff */
[----:B------:R-:W-:Y:S01]  /*1f00*/  @UP0 UMOV UR19, 0x3 ;  /* 0x0000000300130882 */ /* 0x000fe20000000000 */
[----:B------:R-:W-:Y:S02]  /*1f10*/  USEL UR56, URZ, 0x1, !UP1 ;  /* 0x00000001ff387887 */ /* 0x000fe4000c800000 */
[----:B------:R-:W-:Y:S02]  /*1f20*/  @UP0 USHF.L.U32 UR19, UR19, UR40, URZ ;  /* 0x0000002813130299 */ /* 0x000fe400080006ff */
[----:B------:R-:W-:-:S04]  /*1f30*/  USEL UR54, URZ, 0x2, !UP1 ;  /* 0x00000002ff367887 */ /* 0x000fc8000c800000 */
[----:B------:R-:W-:Y:S01]  /*1f40*/  UIADD3 UR54, UPT, UPT, UR56, UR54, URZ ;  /* 0x0000003638367290 */ /* 0x000fe2000fffe0ff */
[----:B------:R-:W-:-:S05]  /*1f50*/  @P0 IMAD.U32 R2, RZ, RZ, UR19 ;  /* 0x00000013ff020e24 */ /* 0x000fca000f8e00ff */
[----:B------:R-:W-:Y:S01]  /*1f60*/  IMAD.U32 R10, RZ, RZ, UR54 ;  /* 0x00000036ff0a7e24 */ /* 0x000fe2000f8e00ff */
[----:B------:R-:W-:-:S07]  /*1f70*/  @P0 PRMT R9, R2, 0x7610, R9 ;  /* 0x0000761002090816 */ /* 0x000fce0000000009 */
.L_x_12:
[----:B------:R-:W-:Y:S01]  /*1f80*/  UMOV UR63, UR57 ;  /* 0x00000039003f7c82 */ /* 0x000fe20008000000 */
[----:B------:R-:W-:Y:S01]  /*1f90*/  UMOV UR61, UR55 ;  /* 0x00000037003d7c82 */ /* 0x000fe20008000000 */
[----:B------:R-:W-:Y:S01]  /*1fa0*/  IMAD.U32 R14, RZ, RZ, UR62 ;  /* 0x0000003eff0e7e24 */ /* 0x000fe2000f8e00ff */
[----:B------:R-:W-:Y:S01]  /*1fb0*/  MOV R12, UR60 ;  /* 0x0000003c000c7c02 */ /* 0x000fe20008000f00 */
[----:B------:R-:W-:Y:S01]  /*1fc0*/  IMAD.U32 R15, RZ, RZ, UR63 ;  /* 0x0000003fff0f7e24 */ /* 0x000fe2000f8e00ff */
[----:B------:R-:W-:Y:S01]  /*1fd0*/  MOV R13, UR61 ;  /* 0x0000003d000d7c02 */ /* 0x000fe20008000f00 */
[----:B------:R-:W-:Y:S01]  /*1fe0*/  UMOV UR40, URZ ;  /* 0x000000ff00287c82 */ /* 0x000fe20008000000 */
[----:B------:R-:W-:Y:S01]  /*1ff0*/  UMOV UR19, 0xffffffff ;  /* 0xffffffff00137882 */ /* 0x000fe20000000000 */
[----:B------:R-:W-:Y:S05]  /*2000*/  @P1 BRA P3, `(.L_x_13) ;  /* 0x0000001400f01947 */ /* 0x000fea0001800000 */
[----:B------:R-:W-:Y:S01]  /*2010*/  IMAD.U32 R3, RZ, RZ, UR17 ;  /* 0x00000011ff037e24 */ /* 0x000fe2000f8e00ff */
[----:B------:R-:W-:Y:S01]  /*2020*/  ISETP.LE.U32.AND P0, PT, R14, UR24, PT ;  /* 0x000000180e007c0c */ /* 0x000fe2000bf03070 */
[----:B------:R-:W-:Y:S01]  /*2030*/  UMOV UR41, URZ ;  /* 0x000000ff00297c82 */ /* 0x000fe20008000000 */
[----:B------:R-:W-:Y:S01]  /*2040*/  UMOV UR40, URZ ;  /* 0x000000ff00287c82 */ /* 0x000fe20008000000 */
[----:B------:R-:W-:Y:S01]  /*2050*/  IMAD.MOV.U32 R21, RZ, RZ, RZ ;  /* 0x000000ffff157224 */ /* 0x000fe200078e00ff */
[----:B------:R-:W-:-:S13]  /*2060*/  ISETP.GE.U32.AND.EX P0, PT, R3, R15, PT, P0 ;  /* 0x0000000f0300720c */ /* 0x000fda0003f06100 */
[----:B------:R-:W-:Y:S05]  /*2070*/  @!P0 BRA `(.L_x_14) ;  /* 0x0000001000b48947 */ /* 0x000fea0003800000 */
[----:B------:R-:W-:Y:S02]  /*2080*/  VIADD R2, R8, 0x20 ;  /* 0x0000002008027836 */ /* 0x000fe40000000000 */
[----:B------:R-:W-:Y:S02]  /*2090*/  IMAD.MOV.U32 R15, RZ, RZ, R8 ;  /* 0x000000ffff0f7224 */ /* 0x000fe400078e0008 */
[----:B-----5:R-:W-:Y:S01]  /*20a0*/  IMAD.MOV.U32 R16, RZ, RZ, R7 ;  /* 0x000000ffff107224 */ /* 0x020fe200078e0007 */
[----:B------:R-:W-:Y:S02]  /*20b0*/  ISETP.GE.AND P0, PT, R2, UR45, PT ;  /* 0x0000002d02007c0c */ /* 0x000fe4000bf06270 */
[----:B------:R-:W-:-:S11]  /*20c0*/  MOV R2, R6 ;  /* 0x0000000600027202 */ /* 0x000fd60000000f00 */
[----:B------:R-:W1:Y:S01]  /*20d0*/  @!P0 LDC.64 R20, c[0x0][0xbf0] ;  /* 0x0002fc00ff148b82 */ /* 0x000e620000000a00 */
[----:B------:R-:W-:Y:S02]  /*20e0*/  UIADD3 UR19, UP1, UPT, UR10, -0x1, URZ ;  /* 0xffffffff0a137890 */ /* 0x000fe4000ff3e0ff */
[----:B------:R-:W-:Y:S01]  /*20f0*/  UIADD3 UR12, UP0, UPT, UR12, -0x1, URZ ;  /* 0xffffffff0c0c7890 */ /* 0x000fe2000ff1e0ff */
[----:B------:R-:W-:Y:S01]  /*2100*/  BSSY.RECONVERGENT B0, `(.L_x_15) ;  /* 0x0000051000007945 */ /* 0x000fe20003800200 */
[----:B------:R-:W-:Y:S01]  /*2110*/  UIADD3.X UR40, UPT, UPT, UR11, -0x1, URZ, UP1, !UPT ;  /* 0xffffffff0b287890 */ /* 0x000fe20008ffe4ff */
[----:B-1----:R-:W-:-:S05]  /*2120*/  @!P0 IMAD.WIDE.U32 R20, R15, 0xc, R20 ;  /* 0x0000000c0f148825 */ /* 0x002fca00078e0014 */
[----:B------:R1:W5:Y:S04]  /*2130*/  @!P0 LDG.E R6, desc[UR50][R20.64+0x180] ;  /* 0x0001803214068981 */ /* 0x000368000c1e1900 */
[----:B------:R1:W5:Y:S01]  /*2140*/  @!P0 LDG.E R7, desc[UR50][R20.64+0x184] ;  /* 0x0001843214078981 */ /* 0x000362000c1e1900 */
[----:B------:R-:W-:Y:S01]  /*2150*/  ISETP.GE.AND P0, PT, R15, UR45, PT ;  /* 0x0000002d0f007c0c */ /* 0x000fe2000bf06270 */
[----:B------:R-:W-:Y:S01]  /*2160*/  UIADD3.X UR13, UPT, UPT, UR13, -0x1, URZ, UP0, !UPT ;  /* 0xffffffff0d0d7890 */ /* 0x000fe200087fe4ff */
[----:B------:R-:W-:Y:S01]  /*2170*/  HFMA2 R17, -RZ, RZ, 0, 0 ;  /* 0x00000000ff117431 */ /* 0x000fe200000001ff */
[----:B------:R-:W-:-:S10]  /*2180*/  MOV R18, 0x7fffffff ;  /* 0x7fffffff00127802 */ /* 0x000fd40000000f00 */
[----:B------:R-:W-:Y:S05]  /*2190*/  @P0 BRA `(.L_x_16) ;  /* 0x00000004001c0947 */ /* 0x000fea0003800000 */
[----:B------:R-:W-:Y:S01]  /*21a0*/  IADD3 R3, P1, PT, R2, UR12, RZ ;  /* 0x0000000c02037c10 */ /* 0x000fe2000ff3e0ff */
[----:B------:R-:W-:Y:S01]  /*21b0*/  UIADD3 UR10, UPT, UPT, URZ, -UR65, URZ ;  /* 0x80000041ff0a7290 */ /* 0x000fe2000fffe0ff */
[----:B------:R-:W-:Y:S01]  /*21c0*/  IADD3 R14, P0, PT, R16, UR19, RZ ;  /* 0x00000013100e7c10 */ /* 0x000fe2000ff1e0ff */
[----:B------:R-:W-:Y:S01]  /*21d0*/  UMOV UR54, URZ ;  /* 0x000000ff00367c82 */ /* 0x000fe20008000000 */
[----:B------:R-:W-:Y:S01]  /*21e0*/  LEA.HI.X.SX32 R2, R2, UR13, 0x1, P1 ;  /* 0x0000000d02027c11 */ /* 0x000fe200088f0eff */
[----:B------:R-:W-:Y:S01]  /*21f0*/  UIMAD UR10, UR10, UR48, URZ ;  /* 0x000000300a0a72a4 */ /* 0x000fe2000f8e02ff */
[----:B------:R-:W-:Y:S01]  /*2200*/  IADD3 R22, P1, PT, R3, UR9, RZ ;  /* 0x0000000903167c10 */ /* 0x000fe2000ff3e0ff */
[----:B------:R-:W-:Y:S01]  /*2210*/  UMOV UR55, UR65 ;  /* 0x0000004100377c82 */ /* 0x000fe20008000000 */
[----:B------:R-:W-:Y:S01]  /*2220*/  LEA.HI.X.SX32 R13, R16, UR40, 0x1, P0 ;  /* 0x00000028100d7c11 */ /* 0x000fe200080f0eff */
[----:B------:R-:W-:Y:S01]  /*2230*/  UIMAD.WIDE.U32 UR10, UR65, UR10, UR54 ;  /* 0x0000000a410a72a5 */ /* 0x000fe2000f8e0036 */
[----:B------:R-:W-:Y:S01]  /*2240*/  IADD3 R17, P0, PT, R14, UR7, RZ ;  /* 0x000000070e117c10 */ /* 0x000fe2000ff1e0ff */
[----:B------:R-:W-:-:S04]  /*2250*/  IMAD.X R12, RZ, RZ, R2, P1 ;  /* 0x000000ffff0c7224 */ /* 0x000fc800008e0602 */
[----:B-1----:R-:W-:-:S04]  /*2260*/  IMAD.WIDE.U32 R20, R12, UR14, RZ ;  /* 0x0000000e0c147c25 */ /* 0x002fc8000f8e00ff */
[----:B------:R-:W-:Y:S02]  /*2270*/  IMAD.X R16, RZ, RZ, R13, P0 ;  /* 0x000000ffff107224 */ /* 0x000fe400000e060d */
[----:B------:R-:W-:-:S04]  /*2280*/  IMAD.WIDE.U32 R20, P1, R22, UR15, R20 ;  /* 0x0000000f16147c25 */ /* 0x000fc8000f820014 */
[----:B------:R-:W-:-:S04]  /*2290*/  IMAD.WIDE.U32 R18, R16, UR4, RZ ;  /* 0x0000000410127c25 */ /* 0x000fc8000f8e00ff */
[----:B------:R-:W-:-:S04]  /*22a0*/  IMAD.WIDE.U32 R22, R22, UR14, RZ ;  /* 0x0000000e16167c25 */ /* 0x000fc8000f8e00ff */
[----:B------:R-:W-:-:S04]  /*22b0*/  IMAD.WIDE.U32 R18, P0, R17, UR5, R18 ;  /* 0x0000000511127c25 */ /* 0x000fc8000f800012 */
[----:B------:R-:W-:-:S04]  /*22c0*/  IMAD.WIDE.U32 R24, R17, UR4, RZ ;  /* 0x0000000411187c25 */ /* 0x000fc8000f8e00ff */
[----:B------:R-:W-:Y:S01]  /*22d0*/  IMAD.X R27, RZ, RZ, RZ, P1 ;  /* 0x000000ffff1b7224 */ /* 0x000fe200008e06ff */
[----:B------:R-:W-:Y:S01]  /*22e0*/  IADD3 RZ, P1, PT, R23, R20, RZ ;  /* 0x0000001417ff7210 */ /* 0x000fe20007f3e0ff */
[----:B------:R-:W-:Y:S02]  /*22f0*/  IMAD.MOV.U32 R26, RZ, RZ, R21 ;  /* 0x000000ffff1a7224 */ /* 0x000fe400078e0015 */
[----:B------:R-:W-:Y:S01]  /*2300*/  IMAD.X R23, RZ, RZ, RZ, P0 ;  /* 0x000000ffff177224 */ /* 0x000fe200000e06ff */
[----:B------:R-:W-:Y:S01]  /*2310*/  IADD3 RZ, P0, PT, R25, R18, RZ ;  /* 0x0000001219ff7210 */ /* 0x000fe20007f1e0ff */
[----:B------:R-:W-:Y:S01]  /*2320*/  IMAD.WIDE.U32.X R26, R12, UR15, R26, P1 ;  /* 0x0000000f0c1a7c25 */ /* 0x000fe200088e041a */
[----:B------:R-:W-:-:S03]  /*2330*/  PLOP3.LUT P1, PT, PT, PT, UP3, 0x80, 0x8 ;  /* 0x000000000008781c */ /* 0x000fc60003f2f038 */
[----:B------:R-:W-:Y:S01]  /*2340*/  IMAD.MOV.U32 R22, RZ, RZ, R19 ;  /* 0x000000ffff167224 */ /* 0x000fe200078e0013 */
[----:B------:R-:W-:Y:S02]  /*2350*/  SEL R3, R3, R26, !P1 ;  /* 0x0000001a03037207 */ /* 0x000fe40004800000 */
[----:B------:R-:W-:Y:S01]  /*2360*/  SEL R2, R2, R27, !P1 ;  /* 0x0000001b02027207 */ /* 0x000fe20004800000 */
[----:B------:R-:W-:Y:S01]  /*2370*/  IMAD.WIDE.U32.X R16, R16, UR5, R22, P0 ;  /* 0x0000000510107c25 */ /* 0x000fe200080e0416 */
[----:B------:R-:W-:Y:S02]  /*2380*/  PLOP3.LUT P0, PT, PT, PT, UP2, 0x80, 0x8 ;  /* 0x000000000008781c */ /* 0x000fe40003f0f028 */
[----:B------:R-:W-:Y:S02]  /*2390*/  SHF.R.U64 R2, R3, UR8, R2 ;  /* 0x0000000803027c19 */ /* 0x000fe40008001202 */
[----:B------:R-:W-:Y:S02]  /*23a0*/  SEL R14, R14, R16, !P0 ;  /* 0x000000100e0e7207 */ /* 0x000fe40004000000 */
[----:B------:R-:W-:-:S02]  /*23b0*/  SEL R13, R13, R17, !P0 ;  /* 0x000000110d0d7207 */ /* 0x000fc40004000000 */
[----:B------:R-:W-:Y:S02]  /*23c0*/  IADD3 R12, PT, PT, R5, -0x1, R2 ;  /* 0xffffffff050c7810 */ /* 0x000fe40007ffe002 */
[----:B------:R-:W-:Y:S02]  /*23d0*/  SHF.R.U64 R3, R14, UR6, R13 ;  /* 0x000000060e037c19 */ /* 0x000fe4000800120d */
[----:B------:R-:W-:Y:S02]  /*23e0*/  IABS R2, R5 ;  /* 0x0000000500027213 */ /* 0x000fe40000000000 */
[----:B------:R-:W-:Y:S02]  /*23f0*/  IADD3 R3, PT, PT, R4, -0x1, R3 ;  /* 0xffffffff04037810 */ /* 0x000fe40007ffe003 */
[----:B------:R-:W-:Y:S01]  /*2400*/  IABS R17, R12 ;  /* 0x0000000c00117213 */ /* 0x000fe20000000000 */
[----:B------:R-:W-:Y:S01]  /*2410*/  IMAD.MOV R2, RZ, RZ, -R2 ;  /* 0x000000ffff027224 */ /* 0x000fe200078e0a02 */
[----:B------:R-:W-:-:S02]  /*2420*/  IABS R13, R3 ;  /* 0x00000003000d7213 */ /* 0x000fc40000000000 */
[----:B------:R-:W-:Y:S01]  /*2430*/  ISETP.GE.AND P4, PT, R12, RZ, PT ;  /* 0x000000ff0c00720c */ /* 0x000fe20003f86270 */
[----:B------:R-:W-:Y:S01]  /*2440*/  IMAD.HI.U32 R16, R17, UR11, RZ ;  /* 0x0000000b11107c27 */ /* 0x000fe2000f8e00ff */
[----:B------:R-:W-:-:S03]  /*2450*/  ISETP.GE.AND P3, PT, R3, RZ, PT ;  /* 0x000000ff0300720c */ /* 0x000fc60003f66270 */
[----:B------:R-:W-:-:S04]  /*2460*/  IMAD.HI.U32 R14, R13, UR53, RZ ;  /* 0x000000350d0e7c27 */ /* 0x000fc8000f8e00ff */
[----:B------:R-:W-:Y:S02]  /*2470*/  IMAD R2, R16, R2, R17 ;  /* 0x0000000210027224 */ /* 0x000fe400078e0211 */
[----:B------:R-:W-:Y:S02]  /*2480*/  IMAD R17, R14, UR46, R13 ;  /* 0x0000002e0e117c24 */ /* 0x000fe4000f8e020d */
[----:B------:R-:W-:Y:S01]  /*2490*/  IMAD.U32 R13, RZ, RZ, UR52 ;  /* 0x00000034ff0d7e24 */ /* 0x000fe2000f8e00ff */
[----:B------:R-:W-:Y:S02]  /*24a0*/  ISETP.LT.U32.AND P1, PT, R2, UR48, PT ;  /* 0x0000003002007c0c */ /* 0x000fe4000bf21070 */
[----:B------:R-:W-:-:S11]  /*24b0*/  ISETP.LT.U32.AND P0, PT, R17, UR47, PT ;  /* 0x0000002f11007c0c */ /* 0x000fd6000bf01070 */
[----:B------:R-:W-:Y:S02]  /*24c0*/  @!P1 VIADD R2, R2, -UR48 ;  /* 0x8000003002029c36 */ /* 0x000fe40008000000 */
[----:B------:R-:W-:-:S03]  /*24d0*/  @!P0 VIADD R17, R17, -UR47 ;  /* 0x8000002f11118c36 */ /* 0x000fc60008000000 */
[----:B------:R-:W-:Y:S02]  /*24e0*/  ISETP.LT.U32.AND P1, PT, R2, UR48, PT ;  /* 0x0000003002007c0c */ /* 0x000fe4000bf21070 */
[----:B------:R-:W-:-:S11]  /*24f0*/  ISETP.LT.U32.AND P0, PT, R17, UR47, PT ;  /* 0x0000002f11007c0c */ /* 0x000fd6000bf01070 */
[----:B------:R-:W-:Y:S01]  /*2500*/  @!P1 VIADD R2, R2, -UR48 ;  /* 0x8000003002029c36 */ /* 0x000fe20008000000 */
[----:B------:R-:W-:Y:S01]  /*2510*/  PLOP3.LUT P1, PT, PT, PT, UP6, 0x80, 0x8 ;  /* 0x000000000008781c */ /* 0x000fe20003f2f068 */
[----:B------:R-:W-:Y:S01]  /*2520*/  @!P0 VIADD R17, R17, -UR47 ;  /* 0x8000002f11118c36 */ /* 0x000fe20008000000 */
[----:B------:R-:W-:Y:S01]  /*2530*/  PLOP3.LUT P0, PT, PT, PT, UP5, 0x80, 0x8 ;  /* 0x000000000008781c */ /* 0x000fe20003f0f058 */
[----:B------:R-:W-:Y:S02]  /*2540*/  IMAD.MOV.U32 R14, RZ, RZ, R2 ;  /* 0x000000ffff0e7224 */ /* 0x000fe400078e0002 */
[----:B------:R-:W-:Y:S02]  /*2550*/  IMAD.U32 R2, RZ, RZ, UR49 ;  /* 0x00000031ff027e24 */ /* 0x000fe4000f8e00ff */
[----:B------:R-:W-:Y:S02]  /*2560*/  @!P4 IMAD.MOV R14, RZ, RZ, -R14 ;  /* 0x000000ffff0ec224 */ /* 0x000fe400078e0a0e */
[----:B------:R-:W-:-:S03]  /*2570*/  @!P3 IMAD.MOV R17, RZ, RZ, -R17 ;  /* 0x000000ffff11b224 */ /* 0x000fc600078e0a11 */
[----:B------:R-:W-:Y:S02]  /*2580*/  SEL R13, R13, R14, !P1 ;  /* 0x0000000e0d0d7207 */ /* 0x000fe40004800000 */
[----:B------:R-:W-:Y:S02]  /*2590*/  SEL R2, R2, R17, !P0 ;  /* 0x0000001102027207 */ /* 0x000fe40004000000 */
[----:B------:R-:W-:Y:S01]  /*25a0*/  PLOP3.LUT P0, PT, PT, PT, UP4, 0x80, 0x8 ;  /* 0x000000000008781c */ /* 0x000fe20003f0f048 */
[----:B------:R-:W-:Y:S02]  /*25b0*/  IMAD.IADD R13, R12, 0x1, -R13 ;  /* 0x000000010c0d7824 */ /* 0x000fe400078e0a0d */
[----:B------:R-:W-:-:S04]  /*25c0*/  IMAD.IADD R2, R3, 0x1, -R2 ;  /* 0x0000000103027824 */ /* 0x000fc800078e0a02 */
[----:B------:R-:W-:Y:S01]  /*25d0*/  IMAD R18, R13, R2, RZ ;  /* 0x000000020d127224 */ /* 0x000fe200078e02ff */
[----:B------:R-:W-:-:S04]  /*25e0*/  SEL R12, R2, R13, !P0 ;  /* 0x0000000d020c7207 */ /* 0x000fc80004000000 */
[----:B------:R-:W-:Y:S02]  /*25f0*/  SHF.R.S32.HI R13, RZ, 0x1f, R12 ;  /* 0x0000001fff0d7819 */ /* 0x000fe4000001140c */
[----:B------:R-:W-:Y:S02]  /*2600*/  SHF.R.S32.HI R17, RZ, 0x1f, R18 ;  /* 0x0000001fff117819 */ /* 0x000fe40000011412 */
.L_x_16:
[----:B------:R-:W-:Y:S05]  /*2610*/  BSYNC.RECONVERGENT B0 ;  /* 0x0000000000007941 */ /* 0x000fea0003800200 */
.L_x_15:
[----:B------:R-:W2:Y:S01]  /*2620*/  SHFL.UP PT, R3, R18, 0x1, RZ ;  /* 0x0420000012037989 */ /* 0x000ea200000e00ff */
[C---:B------:R-:W-:Y:S02]  /*2630*/  ISETP.NE.AND P6, PT, R8.reuse, RZ, PT ;  /* 0x000000ff0800720c */ /* 0x040fe40003fc5270 */
[C---:B------:R-:W-:Y:S01]  /*2640*/  ISETP.GE.U32.AND P1, PT, R8.reuse, 0x2, PT ;  /* 0x000000020800780c */ /* 0x040fe20003f26070 */
[----:B------:R-:W3:Y:S01]  /*2650*/  SHFL.UP PT, R2, R17, 0x1, RZ ;  /* 0x0420000011027989 */ /* 0x000ee200000e00ff */
[C---:B------:R-:W-:Y:S02]  /*2660*/  ISETP.GE.U32.AND P3, PT, R8.reuse, 0x4, PT ;  /* 0x000000040800780c */ /* 0x040fe40003f66070 */
[C---:B------:R-:W-:Y:S02]  /*2670*/  ISETP.GE.U32.AND P4, PT, R8.reuse, 0x8, PT ;  /* 0x000000080800780c */ /* 0x040fe40003f86070 */
[----:B------:R-:W-:Y:S02]  /*2680*/  ISETP.GE.U32.AND P5, PT, R8, 0x10, PT ;  /* 0x000000100800780c */ /* 0x000fe40003fa6070 */
[----:B--2---:R-:W-:-:S02]  /*2690*/  SEL R3, R3, RZ, P6 ;  /* 0x000000ff03037207 */ /* 0x004fc40003000000 */
[----:B---3--:R-:W-:Y:S02]  /*26a0*/  SEL R2, R2, RZ, P6 ;  /* 0x000000ff02027207 */ /* 0x008fe40003000000 */
[----:B------:R-:W-:-:S05]  /*26b0*/  IADD3 R3, P0, PT, R3, R18, RZ ;  /* 0x0000001203037210 */ /* 0x000fca0007f1e0ff */
[----:B------:R-:W-:Y:S01]  /*26c0*/  IMAD.X R2, R2, 0x1, R17, P0 ;  /* 0x0000000102027824 */ /* 0x000fe200000e0611 */
[----:B------:R-:W2:Y:S04]  /*26d0*/  SHFL.UP PT, R14, R3, 0x2, RZ ;  /* 0x04400000030e7989 */ /* 0x000ea800000e00ff */
[----:B------:R-:W3:Y:S01]  /*26e0*/  SHFL.UP PT, R16, R2, 0x2, RZ ;  /* 0x0440000002107989 */ /* 0x000ee200000e00ff */
[----:B--2---:R-:W-:-:S04]  /*26f0*/  SEL R14, R14, RZ, P1 ;  /* 0x000000ff0e0e7207 */ /* 0x004fc80000800000 */
[----:B------:R-:W-:Y:S02]  /*2700*/  IADD3 R14, P0, PT, R14, R3, RZ ;  /* 0x000000030e0e7210 */ /* 0x000fe40007f1e0ff */
[----:B---3--:R-:W-:-:S05]  /*2710*/  SEL R19, R16, RZ, P1 ;  /* 0x000000ff10137207 */ /* 0x008fca0000800000 */
[----:B------:R-:W-:Y:S02]  /*2720*/  IMAD.X R16, R19, 0x1, R2, P0 ;  /* 0x0000000113107824 */ /* 0x000fe400000e0602 */
[----:B------:R-:W2:Y:S04]  /*2730*/  SHFL.UP PT, R19, R14, 0x4, RZ ;  /* 0x048000000e137989 */ /* 0x000ea800000e00ff */
[----:B-1----:R-:W1:Y:S01]  /*2740*/  SHFL.UP PT, R20, R16, 0x4, RZ ;  /* 0x0480000010147989 */ /* 0x002e6200000e00ff */
[----:B--2---:R-:W-:-:S04]  /*2750*/  SEL R19, R19, RZ, P3 ;  /* 0x000000ff13137207 */ /* 0x004fc80001800000 */
[----:B------:R-:W-:Y:S02]  /*2760*/  IADD3 R19, P0, PT, R19, R14, RZ ;  /* 0x0000000e13137210 */ /* 0x000fe40007f1e0ff */
[----:B-1----:R-:W-:-:S03]  /*2770*/  SEL R3, R20, RZ, P3 ;  /* 0x000000ff14037207 */ /* 0x002fc60001800000 */
[----:B------:R-:W1:Y:S02]  /*2780*/  SHFL.UP PT, R20, R19, 0x8, RZ ;  /* 0x0500000013147989 */ /* 0x000e6400000e00ff */
[----:B------:R-:W-:-:S05]  /*2790*/  IMAD.X R2, R3, 0x1, R16, P0 ;  /* 0x0000000103027824 */ /* 0x000fca00000e0610 */
[----:B------:R-:W2:Y:S01]  /*27a0*/  SHFL.UP PT, R3, R2, 0x8, RZ ;  /* 0x0500000002037989 */ /* 0x000ea200000e00ff */
[----:B-1----:R-:W-:-:S04]  /*27b0*/  SEL R20, R20, RZ, P4 ;  /* 0x000000ff14147207 */ /* 0x002fc80002000000 */
[----:B------:R-:W-:Y:S02]  /*27c0*/  IADD3 R14, P0, PT, R20, R19, RZ ;  /* 0x00000013140e7210 */ /* 0x000fe40007f1e0ff */
[----:B--2---:R-:W-:-:S03]  /*27d0*/  SEL R3, R3, RZ, P4 ;  /* 0x000000ff03037207 */ /* 0x004fc60002000000 */
[----:B------:R-:W1:Y:S02]  /*27e0*/  SHFL.UP PT, R21, R14, 0x10, RZ ;  /* 0x060000000e157989 */ /* 0x000e6400000e00ff */
[----:B------:R-:W-:-:S05]  /*27f0*/  IMAD.X R16, R3, 0x1, R2, P0 ;  /* 0x0000000103107824 */ /* 0x000fca00000e0602 */
[----:B------:R-:W2:Y:S01]  /*2800*/  SHFL.UP PT, R3, R16, 0x10, RZ ;  /* 0x0600000010037989 */ /* 0x000ea200000e00ff */
[----:B-1----:R-:W-:-:S04]  /*2810*/  SEL R21, R21, RZ, P5 ;  /* 0x000000ff15157207 */ /* 0x002fc80002800000 */
[----:B------:R-:W-:Y:S02]  /*2820*/  IADD3 R21, P0, PT, R21, R14, RZ ;  /* 0x0000000e15157210 */ /* 0x000fe40007f1e0ff */
[----:B--2---:R-:W-:-:S05]  /*2830*/  SEL R3, R3, RZ, P5 ;  /* 0x000000ff03037207 */ /* 0x004fca0002800000 */
[----:B------:R-:W-:Y:S01]  /*2840*/  IMAD.X R20, R3, 0x1, R16, P0 ;  /* 0x0000000103147824 */ /* 0x000fe200000e0610 */
[----:B------:R-:W-:Y:S01]  /*2850*/  ISETP.LE.U32.AND P0, PT, R21, UR24, PT ;  /* 0x0000001815007c0c */ /* 0x000fe2000bf03070 */
[----:B------:R-:W-:Y:S02]  /*2860*/  IMAD.U32 R3, RZ, RZ, UR17 ;  /* 0x00000011ff037e24 */ /* 0x000fe4000f8e00ff */
[----:B------:R-:W-:Y:S02]  /*2870*/  IMAD.MOV.U32 R16, RZ, RZ, R21 ;  /* 0x000000ffff107224 */ /* 0x000fe400078e0015 */
[----:B------:R-:W-:Y:S01]  /*2880*/  IMAD.MOV.U32 R19, RZ, RZ, R20 ;  /* 0x000000ffff137224 */ /* 0x000fe200078e0014 */
[----:B------:R-:W-:Y:S02]  /*2890*/  ISETP.GE.U32.AND.EX P0, PT, R3, R20, PT, P0 ;  /* 0x000000140300720c */ /* 0x000fe40003f06100 */
[----:B------:R-:W-:-:S11]  /*28a0*/  CS2R R2, SRZ ;  /* 0x0000000000027805 */ /* 0x000fd6000001ff00 */
[----:B------:R-:W-:-:S04]  /*28b0*/  VOTE.ANY R22, PT, !P0 ;  /* 0x0000000000167806 */ /* 0x000fc800040e0100 */
[----:B------:R-:W-:-:S13]  /*28c0*/  ISETP.NE.AND P0, PT, R22, RZ, PT ;  /* 0x000000ff1600720c */ /* 0x000fda0003f05270 */
[----:B------:R-:W-:Y:S05]  /*28d0*/  @P0 BRA `(.L_x_17) ;  /* 0x0000000800500947 */ /* 0x000fea0003800000 */
[----:B------:R-:W1:Y:S01]  /*28e0*/  LDC R14, c[0x0][0xbe0] ;  /* 0x0002f800ff0e7b82 */ /* 0x000e620000000800 */
[----:B------:R-:W-:Y:S01]  /*28f0*/  LOP3.LUT R11, R11, 0xfffffffe, RZ, 0xc0, !PT ;  /* 0xfffffffe0b0b7812 */ /* 0x000fe200078ec0ff */
[----:B------:R-:W2:Y:S01]  /*2900*/  LDCU UR45, c[0x0][0xbe8] ;  /* 0x00017d00ff2d77ac */ /* 0x000ea20008000800 */
[----:B------:R-:W3:Y:S01]  /*2910*/  LDCU.64 UR10, c[0x0][0xba8] ;  /* 0x00017500ff0a77ac */ /* 0x000ee20008000a00 */
[----:B------:R-:W4:Y:S01]  /*2920*/  LDCU.64 UR8, c[0x0][0xbb0] ;  /* 0x00017600ff0877ac */ /* 0x000f220008000a00 */
[----:B------:R-:W1:Y:S02]  /*2930*/  LDCU.128 UR4, c[0x0][0xbc0] ;  /* 0x00017800ff0477ac */ /* 0x000e640008000c00 */
[----:B-1----:R-:W-:-:S13]  /*2940*/  ISETP.NE.AND P0, PT, R14, 0x1, PT ;  /* 0x000000010e00780c */ /* 0x002fda0003f05270 */
[----:B--234-:R-:W-:-:S07]  /*2950*/  @P0 LOP3.LUT R11, R11, 0x1, RZ, 0xfc, !PT ;  /* 0x000000010b0b0812 */ /* 0x01cfce00078efcff */
.L_x_20:
[C---:B------:R-:W-:Y:S01]  /*2960*/  VIADD R2, R15.reuse, 0x40 ;  /* 0x000000400f027836 */ /* 0x040fe20000000000 */
[----:B-----5:R-:W-:Y:S01]  /*2970*/  MOV R19, R6 ;  /* 0x0000000600137202 */ /* 0x020fe20000000f00 */
[----:B------:R-:W-:Y:S02]  /*2980*/  VIADD R15, R15, 0x20 ;  /* 0x000000200f0f7836 */ /* 0x000fe40000000000 */
[----:B------:R-:W-:Y:S01]  /*2990*/  IMAD.MOV.U32 R16, RZ, RZ, R7 ;  /* 0x000000ffff107224 */ /* 0x000fe200078e0007 */
[----:B------:R-:W-:-:S13]  /*29a0*/  ISETP.GE.AND P0, PT, R2, UR45, PT ;  /* 0x0000002d02007c0c */ /* 0x000fda000bf06270 */
[----:B------:R-:W1:Y:S01]  /*29b0*/  @!P0 LDC.64 R22, c[0x0][0xbf0] ;  /* 0x0002fc00ff168b82 */ /* 0x000e620000000a00 */
[----:B------:R2:W3:Y:S01]  /*29c0*/  SHFL.IDX PT, R2, R20, 0x1f, 0x1f ;  /* 0x03e01f0014027f89 */ /* 0x0004e200000e0000 */
[----:B------:R-:W-:Y:S01]  /*29d0*/  BSSY.RECONVERGENT B0, `(.L_x_18) ;  /* 0x000005e000007945 */ /* 0x000fe20003800200 */
[----:B------:R-:W-:Y:S02]  /*29e0*/  HFMA2 R17, -RZ, RZ, 0, 0 ;  /* 0x00000000ff117431 */ /* 0x000fe400000001ff */
[----:B------:R2:W4:Y:S01]  /*29f0*/  SHFL.IDX PT, R3, R21, 0x1f, 0x1f ;  /* 0x03e01f0015037f89 */ /* 0x00052200000e0000 */
[----:B-1----:R-:W-:-:S05]  /*2a00*/  @!P0 IMAD.WIDE.U32 R22, R15, 0xc, R22 ;  /* 0x0000000c0f168825 */ /* 0x002fca00078e0016 */
[----:B------:R2:W5:Y:S04]  /*2a10*/  @!P0 LDG.E R6, desc[UR50][R22.64+0x180] ;  /* 0x0001803216068981 */ /* 0x000568000c1e1900 */
[----:B------:R2:W5:Y:S01]  /*2a20*/  @!P0 LDG.E R7, desc[UR50][R22.64+0x184] ;  /* 0x0001843216078981 */ /* 0x000562000c1e1900 */
[----:B------:R-:W-:Y:S02]  /*2a30*/  ISETP.GE.AND P0, PT, R15, UR45, PT ;  /* 0x0000002d0f007c0c */ /* 0x000fe4000bf06270 */
[----:B------:R-:W-:-:S11]  /*2a40*/  MOV R18, 0x7fffffff ;  /* 0x7fffffff00127802 */ /* 0x000fd60000000f00 */
[----:B---34-:R-:W-:Y:S05]  /*2a50*/  @P0 BRA `(.L_x_19) ;  /* 0x0000000400540947 */ /* 0x018fea0003800000 */
[----:B------:R-:W-:-:S04]  /*2a60*/  IADD3 R13, P0, PT, R19, UR12, RZ ;  /* 0x0000000c130d7c10 */ /* 0x000fc8000ff1e0ff */
[----:B------:R-:W-:Y:S02]  /*2a70*/  LEA.HI.X.SX32 R12, R19, UR13, 0x1, P0 ;  /* 0x0000000d130c7c11 */ /* 0x000fe400080f0eff */
[----:B------:R-:W-:-:S04]  /*2a80*/  IADD3 R19, P0, PT, R16, UR19, RZ ;  /* 0x0000001310137c10 */ /* 0x000fc8000ff1e0ff */
[----:B------:R-:W-:Y:S02]  /*2a90*/  LEA.HI.X.SX32 R18, R16, UR40, 0x1, P0 ;  /* 0x0000002810127c11 */ /* 0x000fe400080f0eff */
[----:B------:R-:W-:-:S05]  /*2aa0*/  IADD3 R17, P0, PT, R13, UR9, RZ ;  /* 0x000000090d117c10 */ /* 0x000fca000ff1e0ff */
[----:B------:R-:W-:Y:S01]  /*2ab0*/  IMAD.X R16, RZ, RZ, R12, P0 ;  /* 0x000000ffff107224 */ /* 0x000fe200000e060c */
[----:B--2---:R-:W-:Y:S01]  /*2ac0*/  IADD3 R21, P0, PT, R19, UR7, RZ ;  /* 0x0000000713157c10 */ /* 0x004fe2000ff1e0ff */
[----:B------:R-:W-:-:S04]  /*2ad0*/  IMAD.WIDE.U32 R30, R17, UR10, RZ ;  /* 0x0000000a111e7c25 */ /* 0x000fc8000f8e00ff */
[----:B------:R-:W-:-:S04]  /*2ae0*/  IMAD.WIDE.U32 R28, R16, UR10, RZ ;  /* 0x0000000a101c7c25 */ /* 0x000fc8000f8e00ff */
[----:B------:R-:W-:Y:S02]  /*2af0*/  IMAD.X R20, RZ, RZ, R18, P0 ;  /* 0x000000ffff147224 */ /* 0x000fe400000e0612 */
[----:B------:R-:W-:-:S04]  /*2b00*/  IMAD.WIDE.U32 R28, P0, R17, UR11, R28 ;  /* 0x0000000b111c7c25 */ /* 0x000fc8000f80001c */
[----:B------:R-:W-:-:S04]  /*2b10*/  IMAD.WIDE.U32 R24, R20, UR4, RZ ;  /* 0x0000000414187c25 */ /* 0x000fc8000f8e00ff */
[----:B------:R-:W-:Y:S02]  /*2b20*/  IMAD.X R27, RZ, RZ, RZ, P0 ;  /* 0x000000ffff1b7224 */ /* 0x000fe400000e06ff */
[----:B------:R-:W-:-:S04]  /*2b30*/  IMAD.WIDE.U32 R24, P0, R21, UR5, R24 ;  /* 0x0000000515187c25 */ /* 0x000fc8000f800018 */
[----:B------:R-:W-:Y:S01]  /*2b40*/  IMAD.X R23, RZ, RZ, RZ, P0 ;  /* 0x000000ffff177224 */ /* 0x000fe200000e06ff */
[----:B------:R-:W-:Y:S01]  /*2b50*/  IADD3 RZ, P0, PT, R31, R28, RZ ;  /* 0x0000001c1fff7210 */ /* 0x000fe20007f1e0ff */
[----:B------:R-:W-:Y:S02]  /*2b60*/  IMAD.MOV.U32 R26, RZ, RZ, R29 ;  /* 0x000000ffff1a7224 */ /* 0x000fe400078e001d */
[----:B------:R-:W-:Y:S02]  /*2b70*/  IMAD.MOV.U32 R22, RZ, RZ, R25 ;  /* 0x000000ffff167224 */ /* 0x000fe400078e0019 */
[----:B------:R-:W-:-:S04]  /*2b80*/  IMAD.WIDE.U32.X R16, R16, UR11, R26, P0 ;  /* 0x0000000b10107c25 */ /* 0x000fc800080e041a */
[----:B------:R-:W-:-:S05]  /*2b90*/  IMAD.WIDE.U32 R26, R21, UR4, RZ ;  /* 0x00000004151a7c25 */ /* 0x000fca000f8e00ff */
[----:B------:R-:W-:-:S05]  /*2ba0*/  IADD3 RZ, P0, PT, R27, R24, RZ ;  /* 0x000000181bff7210 */ /* 0x000fca0007f1e0ff */
[----:B------:R-:W-:Y:S01]  /*2bb0*/  IMAD.WIDE.U32.X R20, R20, UR5, R22, P0 ;  /* 0x0000000514147c25 */ /* 0x000fe200080e0416 */
[----:B------:R-:W-:-:S04]  /*2bc0*/  ISETP.NE.U32.AND P0, PT, RZ, UR10, PT ;  /* 0x0000000aff007c0c */ /* 0x000fc8000bf05070 */
[----:B------:R-:W-:-:S04]  /*2bd0*/  ISETP.NE.AND.EX P0, PT, RZ, UR11, PT, P0 ;  /* 0x0000000bff007c0c */ /* 0x000fc8000bf05300 */
[----:B------:R-:W-:Y:S02]  /*2be0*/  SEL R13, R13, R16, !P0 ;  /* 0x000000100d0d7207 */ /* 0x000fe40004000000 */
[----:B------:R-:W-:Y:S02]  /*2bf0*/  SEL R12, R12, R17, !P0 ;  /* 0x000000110c0c7207 */ /* 0x000fe40004000000 */
[----:B------:R-:W-:Y:S02]  /*2c00*/  ISETP.NE.U32.AND P0, PT, RZ, UR4, PT ;  /* 0x00000004ff007c0c */ /* 0x000fe4000bf05070 */
[----:B------:R-:W-:Y:S02]  /*2c10*/  SHF.R.U64 R12, R13, UR8, R12 ;  /* 0x000000080d0c7c19 */ /* 0x000fe4000800120c */
[----:B------:R-:W-:-:S04]  /*2c20*/  ISETP.NE.AND.EX P0, PT, RZ, UR5, PT, P0 ;  /* 0x00000005ff007c0c */ /* 0x000fc8000bf05300 */
[----:B------:R-:W-:Y:S02]  /*2c30*/  SEL R16, R18, R21, !P0 ;  /* 0x0000001512107207 */ /* 0x000fe40004000000 */
[-C--:B------:R-:W-:Y:S02]  /*2c40*/  IABS R18, R5.reuse ;  /* 0x0000000500127213 */ /* 0x080fe40000000000 */
[----:B------:R-:W-:Y:S02]  /*2c50*/  SEL R19, R19, R20, !P0 ;  /* 0x0000001413137207 */ /* 0x000fe40004000000 */
[----:B------:R-:W1:Y:S01]  /*2c60*/  I2F.RP R21, R18 ;  /* 0x0000001200157306 */ /* 0x000e620000209400 */
[----:B------:R-:W-:Y:S02]  /*2c70*/  IADD3 R20, PT, PT, R5, -0x1, R12 ;  /* 0xffffffff05147810 */ /* 0x000fe40007ffe00c */
[----:B------:R-:W-:Y:S02]  /*2c80*/  IABS R12, R5 ;  /* 0x00000005000c7213 */ /* 0x000fe40000000000 */
[----:B------:R-:W-:-:S02]  /*2c90*/  IABS R13, R20 ;  /* 0x00000014000d7213 */ /* 0x000fc40000000000 */
[----:B------:R-:W-:Y:S01]  /*2ca0*/  SHF.R.U64 R19, R19, UR6, R16 ;  /* 0x0000000613137c19 */ /* 0x000fe20008001210 */
[----:B------:R-:W-:-:S03]  /*2cb0*/  IMAD.MOV R12, RZ, RZ, -R12 ;  /* 0x000000ffff0c7224 */ /* 0x000fc600078e0a0c */
[----:B------:R-:W-:Y:S01]  /*2cc0*/  IADD3 R19, PT, PT, R4, -0x1, R19 ;  /* 0xffffffff04137810 */ /* 0x000fe20007ffe013 */
[----:B-1----:R-:W1:Y:S02]  /*2cd0*/  MUFU.RCP R22, R21 ;  /* 0x0000001500167308 */ /* 0x002e640000001000 */
[----:B-1----:R-:W-:-:S06]  /*2ce0*/  VIADD R22, R22, 0xffffffe ;  /* 0x0ffffffe16167836 */ /* 0x002fcc0000000000 */
[----:B------:R-:W1:Y:S02]  /*2cf0*/  F2I.FTZ.U32.TRUNC.NTZ R23, R22 ;  /* 0x0000001600177305 */ /* 0x000e64000021f000 */
[----:B-1----:R-:W-:Y:S02]  /*2d00*/  IMAD.MOV R17, RZ, RZ, -R23 ;  /* 0x000000ffff117224 */ /* 0x002fe400078e0a17 */
[----:B------:R-:W-:Y:S02]  /*2d10*/  IMAD.MOV.U32 R22, RZ, RZ, RZ ;  /* 0x000000ffff167224 */ /* 0x000fe400078e00ff */
[----:B------:R-:W-:-:S04]  /*2d20*/  IMAD R17, R17, R18, RZ ;  /* 0x0000001211117224 */ /* 0x000fc800078e02ff */
[----:B------:R-:W-:-:S06]  /*2d30*/  IMAD.HI.U32 R17, R23, R17, R22 ;  /* 0x0000001117117227 */ /* 0x000fcc00078e0016 */
[----:B------:R-:W-:-:S04]  /*2d40*/  IMAD.HI.U32 R17, R17, R13, RZ ;  /* 0x0000000d11117227 */ /* 0x000fc800078e00ff */
[----:B------:R-:W-:Y:S01]  /*2d50*/  IMAD R21, R17, R12, R13 ;  /* 0x0000000c11157224 */ /* 0x000fe200078e020d */
[----:B------:R-:W-:Y:S02]  /*2d60*/  IABS R17, R4 ;  /* 0x0000000400117213 */ /* 0x000fe40000000000 */
[----:B------:R-:W-:Y:S02]  /*2d70*/  IABS R13, R19 ;  /* 0x00000013000d7213 */ /* 0x000fe40000000000 */
[----:B------:R-:W1:Y:S01]  /*2d80*/  I2F.RP R24, R17 ;  /* 0x0000001100187306 */ /* 0x000e620000209400 */
[----:B------:R-:W-:-:S13]  /*2d90*/  ISETP.GT.U32.AND P0, PT, R18, R21, PT ;  /* 0x000000151200720c */ /* 0x000fda0003f04070 */
[----:B------:R-:W-:Y:S01]  /*2da0*/  @!P0 IMAD.IADD R21, R21, 0x1, -R18 ;  /* 0x0000000115158824 */ /* 0x000fe200078e0a12 */
[----:B-1----:R-:W1:Y:S02]  /*2db0*/  MUFU.RCP R22, R24 ;  /* 0x0000001800167308 */ /* 0x002e640000001000 */
[----:B-1----:R-:W-:-:S06]  /*2dc0*/  VIADD R22, R22, 0xffffffe ;  /* 0x0ffffffe16167836 */ /* 0x002fcc0000000000 */
[----:B------:R-:W1:Y:S02]  /*2dd0*/  F2I.FTZ.U32.TRUNC.NTZ R23, R22 ;  /* 0x0000001600177305 */ /* 0x000e64000021f000 */
[----:B-1----:R-:W-:Y:S02]  /*2de0*/  IMAD.MOV R12, RZ, RZ, -R23 ;  /* 0x000000ffff0c7224 */ /* 0x002fe400078e0a17 */
[----:B------:R-:W-:Y:S02]  /*2df0*/  IMAD.MOV.U32 R22, RZ, RZ, RZ ;  /* 0x000000ffff167224 */ /* 0x000fe400078e00ff */
[----:B------:R-:W-:Y:S01]  /*2e00*/  IMAD R16, R12, R17, RZ ;  /* 0x000000110c107224 */ /* 0x000fe200078e02ff */
[----:B------:R-:W-:-:S03]  /*2e10*/  IABS R12, R4 ;  /* 0x00000004000c7213 */ /* 0x000fc60000000000 */
[----:B------:R-:W-:-:S04]  /*2e20*/  IMAD.HI.U32 R16, R23, R16, R22 ;  /* 0x0000001017107227 */ /* 0x000fc800078e0016 */
[----:B------:R-:W-:Y:S02]  /*2e30*/  IMAD.MOV R12, RZ, RZ, -R12 ;  /* 0x000000ffff0c7224 */ /* 0x000fe400078e0a0c */
[----:B------:R-:W-:-:S04]  /*2e40*/  IMAD.HI.U32 R16, R16, R13, RZ ;  /* 0x0000000d10107227 */ /* 0x000fc800078e00ff */
[----:B------:R-:W-:-:S05]  /*2e50*/  IMAD R12, R16, R12, R13 ;  /* 0x0000000c100c7224 */ /* 0x000fca00078e020d */
[----:B------:R-:W-:-:S13]  /*2e60*/  ISETP.GT.U32.AND P0, PT, R17, R12, PT ;  /* 0x0000000c1100720c */ /* 0x000fda0003f04070 */
[----:B------:R-:W-:Y:S01]  /*2e70*/  @!P0 IMAD.IADD R12, R12, 0x1, -R17 ;  /* 0x000000010c0c8824 */ /* 0x000fe200078e0a11 */
[----:B------:R-:W-:-:S13]  /*2e80*/  ISETP.GT.U32.AND P0, PT, R18, R21, PT ;  /* 0x000000151200720c */ /* 0x000fda0003f04070 */
[----:B------:R-:W-:Y:S01]  /*2e90*/  @!P0 IMAD.IADD R21, R21, 0x1, -R18 ;  /* 0x0000000115158824 */ /* 0x000fe200078e0a12 */
[----:B------:R-:W-:-:S13]  /*2ea0*/  ISETP.GT.U32.AND P0, PT, R17, R12, PT ;  /* 0x0000000c1100720c */ /* 0x000fda0003f04070 */
[----:B------:R-:W-:Y:S01]  /*2eb0*/  @!P0 IMAD.IADD R12, R12, 0x1, -R17 ;  /* 0x000000010c0c8824 */ /* 0x000fe200078e0a11 */
[----:B------:R-:W-:-:S13]  /*2ec0*/  ISETP.GE.AND P0, PT, R20, RZ, PT ;  /* 0x000000ff1400720c */ /* 0x000fda0003f06270 */
[----:B------:R-:W-:Y:S01]  /*2ed0*/  @!P0 IMAD.MOV R21, RZ, RZ, -R21 ;  /* 0x000000ffff158224 */ /* 0x000fe200078e0a15 */
[----:B------:R-:W-:-:S13]  /*2ee0*/  ISETP.GE.AND P0, PT, R19, RZ, PT ;  /* 0x000000ff1300720c */ /* 0x000fda0003f06270 */
[----:B------:R-:W-:Y:S01]  /*2ef0*/  @!P0 IMAD.MOV R12, RZ, RZ, -R12 ;  /* 0x000000ffff0c8224 */ /* 0x000fe200078e0a0c */
[----:B------:R-:W-:-:S13]  /*2f00*/  ISETP.NE.AND P0, PT, RZ, UR27, PT ;  /* 0x0000001bff007c0c */ /* 0x000fda000bf05270 */
[----:B------:R-:W-:Y:S02]  /*2f10*/  @!P0 LOP3.LUT R21, RZ, UR27, RZ, 0x33, !PT ;  /* 0x0000001bff158c12 */ /* 0x000fe4000f8e33ff */
[----:B------:R-:W-:-:S03]  /*2f20*/  ISETP.NE.AND P0, PT, RZ, UR26, PT ;  /* 0x0000001aff007c0c */ /* 0x000fc6000bf05270 */
[----:B------:R-:W-:-:S10]  /*2f30*/  IMAD.IADD R18, R20, 0x1, -R21 ;  /* 0x0000000114127824 */ /* 0x000fd400078e0a15 */
[----:B------:R-:W-:Y:S02]  /*2f40*/  @!P0 LOP3.LUT R12, RZ, UR26, RZ, 0x33, !PT ;  /* 0x0000001aff0c8c12 */ /* 0x000fe4000f8e33ff */
[----:B------:R-:W-:-:S03]  /*2f50*/  ISETP.NE.AND P0, PT, R14, 0x1, PT ;  /* 0x000000010e00780c */ /* 0x000fc60003f05270 */
[----:B------:R-:W-:-:S05]  /*2f60*/  IMAD.IADD R19, R19, 0x1, -R12 ;  /* 0x0000000113137824 */ /* 0x000fca00078e0a0c */
[CC--:B------:R-:W-:Y:S01]  /*2f70*/  SEL R12, R19.reuse, R18.reuse, !P0 ;  /* 0x00000012130c7207 */ /* 0x0c0fe20004000000 */
[----:B------:R-:W-:-:S03]  /*2f80*/  IMAD R18, R19, R18, RZ ;  /* 0x0000001213127224 */ /* 0x000fc600078e02ff */
[----:B------:R-:W-:Y:S02]  /*2f90*/  SHF.R.S32.HI R13, RZ, 0x1f, R12 ;  /* 0x0000001fff0d7819 */ /* 0x000fe4000001140c */
[----:B------:R-:W-:Y:S02]  /*2fa0*/  SHF.R.S32.HI R17, RZ, 0x1f, R18 ;  /* 0x0000001fff117819 */ /* 0x000fe40000011412 */
.L_x_19:
[----:B------:R-:W-:Y:S05]  /*2fb0*/  BSYNC.RECONVERGENT B0 ;  /* 0x0000000000007941 */ /* 0x000fea0003800200 */
.L_x_18:
[----:B------:R-:W1:Y:S04]  /*2fc0*/  SHFL.UP PT, R19, R18, 0x1, RZ ;  /* 0x0420000012137989 */ /* 0x000e6800000e00ff */
[----:B------:R-:W3:Y:S01]  /*2fd0*/  SHFL.UP PT, R16, R17, 0x1, RZ ;  /* 0x0420000011107989 */ /* 0x000ee200000e00ff */
[----:B-1----:R-:W-:Y:S02]  /*2fe0*/  SEL R19, R19, RZ, P6 ;  /* 0x000000ff13137207 */ /* 0x002fe40003000000 */
[----:B---3--:R-:W-:Y:S02]  /*2ff0*/  SEL R16, R16, RZ, P6 ;  /* 0x000000ff10107207 */ /* 0x008fe40003000000 */
[----:B------:R-:W-:-:S05]  /*3000*/  IADD3 R19, P0, PT, R19, R18, RZ ;  /* 0x0000001213137210 */ /* 0x000fca0007f1e0ff */
[----:B------:R-:W-:Y:S01]  /*3010*/  IMAD.X R16, R16, 0x1, R17, P0 ;  /* 0x0000000110107824 */ /* 0x000fe200000e0611 */
[----:B--2---:R-:W1:Y:S04]  /*3020*/  SHFL.UP PT, R20, R19, 0x2, RZ ;  /* 0x0440000013147989 */ /* 0x004e6800000e00ff */
[----:B------:R-:W2:Y:S01]  /*3030*/  SHFL.UP PT, R21, R16, 0x2, RZ ;  /* 0x0440000010157989 */ /* 0x000ea200000e00ff */
[----:B-1----:R-:W-:Y:S02]  /*3040*/  SEL R20, R20, RZ, P1 ;  /* 0x000000ff14147207 */ /* 0x002fe40000800000 */
[----:B--2---:R-:W-:Y:S02]  /*3050*/  SEL R21, R21, RZ, P1 ;  /* 0x000000ff15157207 */ /* 0x004fe40000800000 */
[----:B------:R-:W-:-:S05]  /*3060*/  IADD3 R20, P0, PT, R20, R19, RZ ;  /* 0x0000001314147210 */ /* 0x000fca0007f1e0ff */
[----:B------:R-:W-:Y:S01]  /*3070*/  IMAD.X R21, R21, 0x1, R16, P0 ;  /* 0x0000000115157824 */ /* 0x000fe200000e0610 */
[----:B------:R-:W1:Y:S04]  /*3080*/  SHFL.UP PT, R23, R20, 0x4, RZ ;  /* 0x0480000014177989 */ /* 0x000e6800000e00ff */
        /* <DEDUP_REMOVED lines=9> */
[----:B------:R-:W-:Y:S01]  /*3120*/  IADD3 R24, P0, PT, R16, R23, RZ ;  /* 0x0000001710187210 */ /* 0x000fe20007f1e0ff */
[----:B------:R-:W-:-:S04]  /*3130*/  IMAD.U32 R23, RZ, RZ, UR17 ;  /* 0x00000011ff177e24 */ /* 0x000fc8000f8e00ff */
[----:B------:R-:W-:Y:S02]  /*3140*/  IMAD.X R25, R19, 0x1, R22, P0 ;  /* 0x0000000113197824 */ /* 0x000fe400000e0616 */
[----:B------:R-:W1:Y:S04]  /*3150*/  SHFL.UP PT, R19, R24, 0x10, RZ ;  /* 0x0600000018137989 */ /* 0x000e6800000e00ff */
[----:B------:R-:W2:Y:S01]  /*3160*/  SHFL.UP PT, R20, R25, 0x10, RZ ;  /* 0x0600000019147989 */ /* 0x000ea200000e00ff */
[----:B-1----:R-:W-:Y:S02]  /*3170*/  SEL R19, R19, RZ, P5 ;  /* 0x000000ff13137207 */ /* 0x002fe40002800000 */
[----:B--2---:R-:W-:Y:S02]  /*3180*/  SEL R20, R20, RZ, P5 ;  /* 0x000000ff14147207 */ /* 0x004fe40002800000 */
[----:B------:R-:W-:-:S05]  /*3190*/  IADD3 R16, P0, PT, R19, R24, RZ ;  /* 0x0000001813107210 */ /* 0x000fca0007f1e0ff */
[----:B------:R-:W-:Y:S01]  /*31a0*/  IMAD.X R19, R20, 0x1, R25, P0 ;  /* 0x0000000114137824 */ /* 0x000fe200000e0619 */
[----:B------:R-:W-:-:S05]  /*31b0*/  IADD3 R21, P0, PT, R16, R3, RZ ;  /* 0x0000000310157210 */ /* 0x000fca0007f1e0ff */
[----:B------:R-:W-:Y:S01]  /*31c0*/  IMAD.X R20, R19, 0x1, R2, P0 ;  /* 0x0000000113147824 */ /* 0x000fe200000e0602 */
[----:B------:R-:W-:-:S04]  /*31d0*/  ISETP.LE.U32.AND P0, PT, R21, UR24, PT ;  /* 0x0000001815007c0c */ /* 0x000fc8000bf03070 */
[----:B------:R-:W-:-:S13]  /*31e0*/  ISETP.GE.U32.AND.EX P0, PT, R23, R20, PT, P0 ;  /* 0x000000141700720c */ /* 0x000fda0003f06100 */
[----:B------:R-:W-:-:S04]  /*31f0*/  VOTE.ANY R22, PT, !P0 ;  /* 0x0000000000167806 */ /* 0x000fc800040e0100 */
[----:B------:R-:W-:-:S13]  /*3200*/  ISETP.NE.AND P0, PT, R22, RZ, PT ;  /* 0x000000ff1600720c */ /* 0x000fda0003f05270 */
[----:B------:R-:W-:Y:S05]  /*3210*/  @!P0 BRA `(.L_x_20) ;  /* 0xfffffff400d08947 */ /* 0x000fea000383ffff */
.L_x_17:
[----:B------:R-:W1:Y:S08]  /*3220*/  BREV R23, R22 ;  /* 0x0000001600177301 */ /* 0x000e700000000000 */
[----:B-1----:R-:W1:Y:S02]  /*3230*/  FLO.U32.SH R23, R23 ;  /* 0x0000001700177300 */ /* 0x002e6400000e0400 */
[----:B-1----:R-:W1:Y:S02]  /*3240*/  SHFL.IDX PT, R21, R15, R23, 0x1f ;  /* 0x00001f170f157589 */ /* 0x002e6400000e0000 */
[----:B-1----:R-:W-:-:S05]  /*3250*/  IMAD.IADD R14, R8, 0x1, R21 ;  /* 0x00000001080e7824 */ /* 0x002fca00078e0215 */
[----:B------:R-:W-:-:S13]  /*3260*/  ISETP.GE.AND P0, PT, R14, UR45, PT ;  /* 0x0000002d0e007c0c */ /* 0x000fda000bf06270 */
[----:B------:R-:W1:Y:S02]  /*3270*/  @!P0 LDC.64 R24, c[0x0][0xbf0] ;  /* 0x0002fc00ff188b82 */ /* 0x000e640000000a00 */
[----:B-1----:R-:W-:-:S05]  /*3280*/  @!P0 IMAD.WIDE R24, R14, 0xc, R24 ;  /* 0x0000000c0e188825 */ /* 0x002fca00078e0218 */
[----:B-----5:R1:W5:Y:S04]  /*3290*/  @!P0 LDG.E R6, desc[UR50][R24.64] ;  /* 0x0000003218068981 */ /* 0x020368000c1e1900 */
[----:B------:R1:W5:Y:S01]  /*32a0*/  @!P0 LDG.E R7, desc[UR50][R24.64+0x4] ;  /* 0x0000043218078981 */ /* 0x000362000c1e1900 */
[----:B------:R-:W-:-:S03]  /*32b0*/  IADD3 R16, P1, P0, R3, R16, -R18 ;  /* 0x0000001003107210 */ /* 0x000fc6000783e812 */
[----:B------:R-:W-:Y:S01]  /*32c0*/  SHFL.IDX PT, R15, R17, R23, 0x1f ;  /* 0x00001f17110f7589 */ /* 0x000fe200000e0000 */
[----:B------:R-:W-:-:S03]  /*32d0*/  IADD3.X R2, PT, PT, R2, R19, ~R17, P1, P0 ;  /* 0x0000001302027210 */ /* 0x000fc60000fe0c11 */
[----:B------:R-:W2:Y:S04]  /*32e0*/  SHFL.IDX PT, R16, R16, R23, 0x1f ;  /* 0x00001f1710107589 */ /* 0x000ea800000e0000 */
[----:B------:R-:W3:Y:S04]  /*32f0*/  SHFL.IDX PT, R2, R2, R23, 0x1f ;  /* 0x00001f1702027589 */ /* 0x000ee800000e0000 */
[----:B------:R1:W4:Y:S04]  /*3300*/  SHFL.IDX PT, R14, R18, R23, 0x1f ;  /* 0x00001f17120e7589 */ /* 0x00032800000e0000 */
[----:B------:R1:W1:Y:S04]  /*3310*/  SHFL.IDX PT, R13, R13, R23, 0x1f ;  /* 0x00001f170d0d7589 */ /* 0x00026800000e0000 */
[----:B------:R1:W1:Y:S01]  /*3320*/  SHFL.IDX PT, R12, R12, R23, 0x1f ;  /* 0x00001f170c0c7589 */ /* 0x00026200000e0000 */
[----:B--2---:R-:W-:-:S02]  /*3330*/  R2UR UR41, R16 ;  /* 0x00000000102972ca */ /* 0x004fc400000e0000 */
[----:B---3--:R-:W-:-:S15]  /*3340*/  R2UR UR40, R2 ;  /* 0x00000000022872ca */ /* 0x008fde00000e0000 */
.L_x_14:
[----:B------:R-:W-:Y:S01]  /*3350*/  ISETP.GE.AND P0, PT, R21, UR45, PT ;  /* 0x0000002d15007c0c */ /* 0x000fe2000bf06270 */
[----:B------:R-:W-:Y:S01]  /*3360*/  UMOV UR19, 0xffffffff ;  /* 0xffffffff00137882 */ /* 0x000fe20000000000 */
[----:B------:R-:W-:-:S11]  /*3370*/  MOV R17, 0xffffffff ;  /* 0xffffffff00117802 */ /* 0x000fd60000000f00 */
[----:B------:R-:W-:Y:S05]  /*3380*/  @P0 BRA `(.L_x_13) ;  /* 0x0000000400100947 */ /* 0x000fea0003800000 */
[----:B------:R-:W2:Y:S01]  /*3390*/  LDCU UR8, c[0x0][0xb98] ;  /* 0x00017300ff0877ac */ /* 0x000ea20008000800 */
[----:B-1----:R-:W-:Y:S02]  /*33a0*/  R2UR UR4, R12 ;  /* 0x000000000c0472ca */ /* 0x002fe400000e0000 */
[----:B------:R-:W-:Y:S01]  /*33b0*/  R2UR UR5, R13 ;  /* 0x000000000d0572ca */ /* 0x000fe200000e0000 */
[----:B------:R-:W1:Y:S01]  /*33c0*/  LDCU UR7, c[0x0][0xb88] ;  /* 0x00017100ff0777ac */ /* 0x000e620008000800 */
[----:B------:R-:W3:Y:S01]  /*33d0*/  LDCU UR6, c[0x0][0xbdc] ;  /* 0x00017b80ff0677ac */ /* 0x000ee20008000800 */
[----:B------:R-:W-:-:S04]  /*33e0*/  UIADD3 UR10, UP0, UPT, -UR41, UR24, URZ ;  /* 0x00000018290a7290 */ /* 0x000fc8000ff1e1ff */
[----:B------:R-:W-:-:S04]  /*33f0*/  UIADD3.X UR9, UPT, UPT, ~UR40, UR17, URZ, UP0, !UPT ;  /* 0x0000001128097290 */ /* 0x000fc800087fe5ff */
[----:B--2---:R-:W-:Y:S02]  /*3400*/  USHF.R.U32.HI UR4, URZ, UR8, UR9 ;  /* 0x00000008ff047299 */ /* 0x004fe40008011609 */
[----:B------:R-:W-:Y:S01]  /*3410*/  USHF.R.U64 UR8, UR10, UR8, UR9 ;  /* 0x000000080a087299 */ /* 0x000fe20008001209 */
[----:B-1----:R-:W-:Y:S01]  /*3420*/  SHF.R.U64 R2, R12, UR7, R13 ;  /* 0x000000070c027c19 */ /* 0x002fe2000800120d */
[----:B------:R-:W-:Y:S02]  /*3430*/  USHF.R.U32.HI UR11, URZ, UR7, UR4 ;  /* 0x00000007ff0b7299 */ /* 0x000fe40008011604 */
[----:B------:R-:W-:Y:S02]  /*3440*/  USHF.R.U32.HI UR5, URZ, UR7, UR5 ;  /* 0x00000007ff057299 */ /* 0x000fe40008011605 */
[----:B---3--:R-:W-:Y:S02]  /*3450*/  USHF.R.U32.HI UR9, URZ, UR6, UR11 ;  /* 0x00000006ff097299 */ /* 0x008fe4000801160b */
[----:B------:R-:W-:Y:S01]  /*3460*/  USHF.R.U64 UR7, UR8, UR7, UR4 ;  /* 0x0000000708077299 */ /* 0x000fe20008001204 */
[----:B------:R-:W-:Y:S01]  /*3470*/  R2UR UR4, R2 ;  /* 0x00000000020472ca */ /* 0x000fe200000e0000 */
[----:B------:R-:W-:-:S02]  /*3480*/  ULOP3.LUT UR10, UR9, UR5, URZ, 0xfc, !UPT ;  /* 0x00000005090a7292 */ /* 0x000fc4000f8efcff */
[----:B------:R-:W-:Y:S02]  /*3490*/  USHF.R.U64 UR6, UR7, UR6, UR11 ;  /* 0x0000000607067299 */ /* 0x000fe4000800120b */
[----:B------:R-:W-:-:S09]  /*34a0*/  UISETP.NE.U32.AND UP0, UPT, UR10, URZ, UPT ;  /* 0x000000ff0a00728c */ /* 0x000fd2000bf05070 */
[----:B------:R-:W-:Y:S05]  /*34b0*/  BRA.U UP0, `(.L_x_21) ;  /* 0x0000000100607547 */ /* 0x000fea000b800000 */
[----:B------:R-:W1:Y:S01]  /*34c0*/  I2F.U32.RP R3, UR4 ;  /* 0x0000000400037d06 */ /* 0x000e620008209000 */
[----:B------:R-:W-:Y:S01]  /*34d0*/  UMOV UR10, URZ ;  /* 0x000000ff000a7c82 */ /* 0x000fe20008000000 */
[----:B------:R-:W-:-:S06]  /*34e0*/  UISETP.NE.U32.AND UP0, UPT, UR4, URZ, UPT ;  /* 0x000000ff0400728c */ /* 0x000fcc000bf05070 */
[----:B-1----:R-:W1:Y:S02]  /*34f0*/  MUFU.RCP R2, R3 ;  /* 0x0000000300027308 */ /* 0x002e640000001000 */
[----:B-1----:R-:W-:-:S06]  /*3500*/  IADD3 R2, PT, PT, R2, 0xffffffe, RZ ;  /* 0x0ffffffe02027810 */ /* 0x002fcc0007ffe0ff */
[----:B------:R-:W1:Y:S02]  /*3510*/  F2I.FTZ.U32.TRUNC.NTZ R2, R2 ;  /* 0x0000000200027305 */ /* 0x000e64000021f000 */
[----:B-1----:R-:W-:-:S13]  /*3520*/  R2UR UR11, R2 ;  /* 0x00000000020b72ca */ /* 0x002fda00000e0000 */
[----:B------:R-:W-:-:S04]  /*3530*/  UIADD3 UR5, UPT, UPT, URZ, -UR11, URZ ;  /* 0x8000000bff057290 */ /* 0x000fc8000fffe0ff */
[----:B------:R-:W-:-:S04]  /*3540*/  UIMAD UR5, UR5, UR4, URZ ;  /* 0x00000004050572a4 */ /* 0x000fc8000f8e02ff */
[----:B------:R-:W-:-:S07]  /*3550*/  UIMAD.WIDE.U32 UR10, UR11, UR5, UR10 ;  /* 0x000000050b0a72a5 */ /* 0x000fce000f8e000a */
[----:B------:R-:W-:Y:S02]  /*3560*/  UMOV UR5, UR11 ;  /* 0x0000000b00057c82 */ /* 0x000fe40008000000 */
[----:B------:R-:W-:-:S07]  /*3570*/  UIMAD.WIDE.U32 UR12, UR5, UR6, URZ ;  /* 0x00000006050c72a5 */ /* 0x000fce000f8e00ff */
[----:B------:R-:W-:Y:S02]  /*3580*/  UMOV UR12, UR13 ;  /* 0x0000000d000c7c82 */ /* 0x000fe40008000000 */
[----:B------:R-:W-:-:S04]  /*3590*/  UIADD3 UR5, UPT, UPT, -UR12, URZ, URZ ;  /* 0x000000ff0c057290 */ /* 0x000fc8000fffe1ff */
[----:B------:R-:W-:-:S04]  /*35a0*/  UIMAD UR5, UR4, UR5, UR6 ;  /* 0x00000005040572a4 */ /* 0x000fc8000f8e0206 */
[----:B------:R-:W-:-:S11]  /*35b0*/  UISETP.GE.U32.AND UP2, UPT, UR5, UR4, UPT ;  /* 0x000000040500728c */ /* 0x000fd6000bf46070 */
[----:B------:R-:W-:Y:S02]  /*35c0*/  @UP2 UIADD3 UR5, UPT, UPT, UR5, -UR4, URZ ;  /* 0x8000000405052290 */ /* 0x000fe4000fffe0ff */
[----:B------:R-:W-:Y:S02]  /*35d0*/  @UP2 UIADD3 UR12, UPT, UPT, UR12, 0x1, URZ ;  /* 0x000000010c0c2890 */ /* 0x000fe4000fffe0ff */
[----:B------:R-:W-:-:S11]  /*35e0*/  UISETP.GE.U32.AND UP1, UPT, UR5, UR4, UPT ;  /* 0x000000040500728c */ /* 0x000fd6000bf26070 */
[----:B------:R-:W-:Y:S02]  /*35f0*/  @UP1 UIADD3 UR12, UPT, UPT, UR12, 0x1, URZ ;  /* 0x000000010c0c1890 */ /* 0x000fe4000fffe0ff */
[----:B------:R-:W-:-:S04]  /*3600*/  @!UP0 ULOP3.LUT UR12, URZ, UR4, URZ, 0x33, !UPT ;  /* 0x00000004ff0c8292 */ /* 0x000fc8000f8e33ff */
[----:B------:R-:W-:-:S04]  /*3610*/  UIADD3 UR11, UPT, UPT, -UR12, URZ, URZ ;  /* 0x000000ff0c0b7290 */ /* 0x000fc8000fffe1ff */
[----:B------:R-:W-:Y:S01]  /*3620*/  UIMAD UR11, UR4, UR11, UR6 ;  /* 0x0000000b040b72a4 */ /* 0x000fe2000f8e0206 */
[----:B------:R-:W-:Y:S11]  /*3630*/  BRA `(.L_x_22) ;  /* 0x0000000000107947 */ /* 0x000ff60003800000 */
.L_x_21:
[----:B------:R-:W-:Y:S02]  /*3640*/  MOV R2, 0x3660 ;  /* 0x0000366000027802 */ /* 0x000fe40000000f00 */
[----:B----45:R-:W-:Y:S05]  /*3650*/  CALL.REL.NOINC `($__internal_3_$__cuda_sm20_div_u64) ;  /* 0x000000f000ec7944 */ /* 0x030fea0003c00000 */
[----:B------:R-:W-:-:S04]  /*3660*/  UIADD3 UR11, UPT, UPT, -UR12, URZ, URZ ;  /* 0x000000ff0c0b7290 */ /* 0x000fc8000fffe1ff */
[----:B------:R-:W-:-:S12]  /*3670*/  UIMAD UR11, UR4, UR11, UR6 ;  /* 0x0000000b040b72a4 */ /* 0x000fd8000f8e0206 */
.L_x_22:
[----:B------:R-:W1:Y:S01]  /*3680*/  LDCU UR4, c[0x0][0xbdc] ;  /* 0x00017b80ff0477ac */ /* 0x000e620008000800 */
[----:B------:R-:W-:Y:S01]  /*3690*/  PLOP3.LUT P0, PT, PT, PT, PT, 0x8, 0x80 ;  /* 0x000000000080781c */ /* 0x000fe20003f0e170 */
[----:B------:R-:W-:Y:S01]  /*36a0*/  IMAD.MOV.U32 R17, RZ, RZ, R21 ;  /* 0x000000ffff117224 */ /* 0x000fe200078e0015 */
[----:B------:R-:W-:Y:S01]  /*36b0*/  LOP3.LUT R11, R11, 0xfffffffd, RZ, 0xc0, !PT ;  /* 0xfffffffd0b0b7812 */ /* 0x000fe200078ec0ff */
[----:B------:R-:W2:Y:S01]  /*36c0*/  LDCU UR6, c[0x0][0xb80] ;  /* 0x00017000ff0677ac */ /* 0x000ea20008000800 */
[----:B------:R-:W3:Y:S01]  /*36d0*/  LDCU UR5, c[0x0][0xbe0] ;  /* 0x00017c00ff0577ac */ /* 0x000ee20008000800 */
[----:B------:R-:W-:Y:S01]  /*36e0*/  UMOV UR10, 0xffffffff ;  /* 0xffffffff000a7882 */ /* 0x000fe20000000000 */
[----:B------:R-:W4:Y:S07]  /*36f0*/  LDCU UR9, c[0x0][0xb90] ;  /* 0x00017200ff0977ac */ /* 0x000f2e0008000800 */
[----:B------:R-:W-:Y:S01]  /*3700*/  @P0 LOP3.LUT R11, R11, 0x2, RZ, 0xfc, !PT ;  /* 0x000000020b0b0812 */ /* 0x000fe200078efcff */
[----:B-1----:R-:W-:-:S02]  /*3710*/  USHF.L.U32 UR10, UR10, UR4, URZ ;  /* 0x000000040a0a7299 */ /* 0x002fc400080006ff */
[----:B------:R-:W-:Y:S02]  /*3720*/  USHF.L.U32 UR12, UR12, UR4, URZ ;  /* 0x000000040c0c7299 */ /* 0x000fe400080006ff */
[----:B------:R-:W-:Y:S02]  /*3730*/  ULOP3.LUT UR10, URZ, UR10, URZ, 0x33, !UPT ;  /* 0x0000000aff0a7292 */ /* 0x000fe4000f8e33ff */
[----:B--2---:R-:W-:Y:S02]  /*3740*/  UIADD3 UR4, UPT, UPT, UR6, -0x1, URZ ;  /* 0xffffffff06047890 */ /* 0x004fe4000fffe0ff */
[----:B------:R-:W-:Y:S02]  /*3750*/  ULOP3.LUT UR10, UR7, UR10, URZ, 0xc0, !UPT ;  /* 0x0000000a070a7292 */ /* 0x000fe4000f8ec0ff */
[----:B------:R-:W-:Y:S02]  /*3760*/  ULOP3.LUT UR4, UR4, UR8, URZ, 0xc0, !UPT ;  /* 0x0000000804047292 */ /* 0x000fe4000f8ec0ff */
[----:B------:R-:W-:-:S02]  /*3770*/  UIADD3 UR10, UPT, UPT, UR10, UR12, URZ ;  /* 0x0000000c0a0a7290 */ /* 0x000fc4000fffe0ff */
[----:B---3--:R-:W-:Y:S02]  /*3780*/  UISETP.NE.AND UP0, UPT, UR5, 0x1, UPT ;  /* 0x000000010500788c */ /* 0x008fe4000bf05270 */
[----:B------:R-:W-:Y:S02]  /*3790*/  UIMAD UR4, UR11, UR6, UR4 ;  /* 0x000000060b0472a4 */ /* 0x000fe4000f8e0204 */
[----:B----4-:R-:W-:-:S04]  /*37a0*/  UIMAD UR9, UR10, UR9, UR32 ;  /* 0x000000090a0972a4 */ /* 0x010fc8000f8e0220 */
[----:B------:R-:W-:Y:S02]  /*37b0*/  USEL UR18, UR9, UR4, !UP0 ;  /* 0x0000000409127287 */ /* 0x000fe4000c000000 */
[----:B------:R-:W-:-:S12]  /*37c0*/  USEL UR19, UR4, UR9, !UP0 ;  /* 0x0000000904137287 */ /* 0x000fd8000c000000 */
.L_x_13:
[----:B------:R-:W2:Y:S02]  /*37d0*/  LDCU UR4, c[0x0][0x36c] ;  /* 0x00006d80ff0477ac */ /* 0x000ea40008000800 */
[----:B--2---:R-:W-:-:S09]  /*37e0*/  UISETP.EQ.U32.AND UP0, UPT, UR4, 0x1, UPT ;  /* 0x000000010400788c */ /* 0x004fd2000bf02070 */
[----:B------:R-:W-:Y:S05]  /*37f0*/  BRA.U !UP0, `(.L_x_23) ;  /* 0x00000001080c7547 */ /* 0x000fea000b800000 */
[----:B------:R-:W-:Y:S01]  /*3800*/  UCGABAR_WAIT ;  /* 0x0000000000007dc7 */ /* 0x000fe20008000000 */
[----:B------:R-:W-:Y:S01]  /*3810*/  CCTL.IVALL ;  /* 0x00000000ff00798f */ /* 0x000fe20002000000 */
[----:B------:R-:W-:Y:S05]  /*3820*/  BRA `(.L_x_24) ;  /* 0x0000000000047947 */ /* 0x000fea0003800000 */
.L_x_23:
[----:B------:R-:W-:Y:S06]  /*3830*/  BAR.SYNC.DEFER_BLOCKING 0x0 ;  /* 0x0000000000007b1d */ /* 0x000fec0000010000 */
.L_x_24:
[----:B------:R-:W-:-:S13]  /*3840*/  LOP3.LUT P0, RZ, R11, 0x2, RZ, 0xc0, !PT ;  /* 0x000000020bff7812 */ /* 0x000fda000780c0ff */
[----:B------:R-:W-:Y:S05]  /*3850*/  @P0 EXIT ;  /* 0x000000000000094d */ /* 0x000fea0003800000 */
[----:B------:R-:W2:Y:S01]  /*3860*/  S2UR UR5, SR_CgaCtaId ;  /* 0x00000000000579c3 */ /* 0x000ea20000008800 */
[----:B------:R-:W-:-:S09]  /*3870*/  UISETP.NE.AND UP0, UPT, UR37, 0x2, UPT ;  /* 0x000000022500788c */ /* 0x000fd2000bf05270 */
[----:B------:R-:W-:Y:S05]  /*3880*/  BRA.U UP0, `(.L_x_25) ;  /* 0x0000001500887547 */ /* 0x000fea000b800000 */
[----:B------:R-:W-:Y:S02]  /*3890*/  USHF.L.U32 UR16, UR42, 0x7, URZ ;  /* 0x000000072a107899 */ /* 0x000fe400080006ff */
[----:B------:R-:W-:Y:S02]  /*38a0*/  USHF.L.U32 UR42, UR42, 0x6, URZ ;  /* 0x000000062a2a7899 */ /* 0x000fe400080006ff */
[----:B------:R-:W-:-:S04]  /*38b0*/  ULOP3.LUT UR16, UR16, 0x80, URZ, 0xc0, !UPT ;  /* 0x0000008010107892 */ /* 0x000fc8000f8ec0ff */
[----:B-1--45:R-:W1:-:S00]  /*38c0*/  USETMAXREG.DEALLOC.CTAPOOL 0x88 ;  /* 0x00000088000079c8 */ /* 0x032e4000080e0500 */
[----:B-1----:R-:W-:Y:S01]  /*38d0*/  ISETP.NE.AND P1, PT, R8, RZ, P2 ;  /* 0x000000ff0800720c */ /* 0x002fe20001725270 */
[----:B------:R-:W-:Y:S01]  /*38e0*/  IMAD.MOV.U32 R19, RZ, RZ, 0x1 ;  /* 0x00000001ff137424 */ /* 0x000fe200078e00ff */
[----:B------:R-:W-:Y:S01]  /*38f0*/  PLOP3.LUT P4, PT, PT, PT, PT, 0x8, 0x80 ;  /* 0x000000000080781c */ /* 0x000fe20003f8e170 */
[----:B------:R-:W-:Y:S01]  /*3900*/  IMAD.MOV.U32 R16, RZ, RZ, RZ ;  /* 0x000000ffff107224 */ /* 0x000fe200078e00ff */
[----:B------:R-:W-:Y:S01]  /*3910*/  PRMT R18, RZ, 0x7610, R18 ;  /* 0x00007610ff127816 */ /* 0x000fe20000000012 */
[----:B------:R-:W-:Y:S01]  /*3920*/  UMOV UR15, URZ ;  /* 0x000000ff000f7c82 */ /* 0x000fe20008000000 */
[----:B------:R-:W-:-:S09]  /*3930*/  UMOV UR14, URZ ;  /* 0x000000ff000e7c82 */ /* 0x000fd20008000000 */
.L_x_49:
[----:B------:R-:W1:Y:S02]  /*3940*/  LDC.64 R10, c[0x0][0x390] ;  /* 0x0000e400ff0a7b82 */ /* 0x000e640000000a00 */
[----:B-1--4-:R-:W-:-:S05]  /*3950*/  IMAD.WIDE R10, R17, 0xc, R10 ;  /* 0x0000000c110a7825 */ /* 0x012fca00078e020a */
[----:B------:R-:W3:Y:S02]  /*3960*/  LDG.E R0, desc[UR50][R10.64+0x8] ;  /* 0x000008320a007981 */ /* 0x000ee4000c1e1900 */
[----:B---3--:R-:W-:Y:S01]  /*3970*/  R2UR UR4, R0 ;  /* 0x00000000000472ca */ /* 0x008fe200000e0000 */
[----:B------:R-:W-:-:S14]  /*3980*/  @P4 BRA `(.L_x_26) ;  /* 0x0000000400b44947 */ /* 0x000fdc0003800000 */
[----:B------:R-:W1:Y:S01]  /*3990*/  S2R R14, SR_LANEID ;  /* 0x00000000000e7919 */ /* 0x000e620000000000 */
[----:B------:R-:W-:Y:S02]  /*39a0*/  ELECT P0, URZ, PT ;  /* 0x0000000000ff782f */ /* 0x000fe40003800000 */
[----:B------:R-:W-:Y:S01]  /*39b0*/  MOV R0, 0x400 ;  /* 0x0000040000007802 */ /* 0x000fe20000000f00 */
[----:B------:R-:W-:Y:S01]  /*39c0*/  BSSY.RECONVERGENT B0, `(.L_x_27) ;  /* 0x000004f000007945 */ /* 0x000fe20003800200 */
[----:B------:R-:W3:Y:S01]  /*39d0*/  S2R R3, SR_CgaCtaId ;  /* 0x0000000000037919 */ /* 0x000ee20000008800 */
[----:B------:R-:W-:Y:S01]  /*39e0*/  LOP3.LUT R15, R18, 0xffff, RZ, 0xc0, !PT ;  /* 0x0000ffff120f7812 */ /* 0x000fe200078ec0ff */
[----:B-1----:R-:W-:Y:S01]  /*39f0*/  IMAD.SHL.U32 R14, R14, 0x4, RZ ;  /* 0x000000040e0e7824 */ /* 0x002fe200078e00ff */
[----:B---3--:R-:W-:-:S04]  /*3a00*/  LEA R3, R3, R0, 0x18 ;  /* 0x0000000003037211 */ /* 0x008fc800078ec0ff */
[----:B------:R-:W-:Y:S02]  /*3a10*/  IADD3 R0, PT, PT, R14, 0x480, R3 ;  /* 0x000004800e007810 */ /* 0x000fe40007ffe003 */
[----:B------:R-:W-:Y:S05]  /*3a20*/  @!P0 BRA `(.L_x_28) ;  /* 0x0000000400208947 */ /* 0x000fea0003800000 */
[----:B------:R-:W1:Y:S01]  /*3a30*/  LDC.64 R24, c[0x0][0x830] ;  /* 0x00020c00ff187b82 */ /* 0x000e620000000a00 */
[----:B------:R-:W3:Y:S04]  /*3a40*/  LDG.E R9, desc[UR50][R10.64] ;  /* 0x000000320a097981 */ /* 0x000ee8000c1e1900 */
[----:B------:R4:W5:Y:S03]  /*3a50*/  LDG.E R5, desc[UR50][R10.64+0x4] ;  /* 0x000004320a057981 */ /* 0x000966000c1e1900 */
[----:B------:R-:W2:Y:S08]  /*3a60*/  LDC.64 R22, c[0x0][0x840] ;  /* 0x00021000ff167b82 */ /* 0x000eb00000000a00 */
[----:B------:R-:W4:Y:S01]  /*3a70*/  LDC.64 R6, c[0x0][0x828] ;  /* 0x00020a00ff067b82 */ /* 0x000f220000000a00 */
[----:B-1----:R-:W-:-:S07]  /*3a80*/  IMAD.WIDE R24, R17, 0x8, R24 ;  /* 0x0000000811187825 */ /* 0x002fce00078e0218 */
[----:B------:R-:W1:Y:S01]  /*3a90*/  LDC.64 R2, c[0x0][0x838] ;  /* 0x00020e00ff027b82 */ /* 0x000e620000000a00 */
[----:B------:R-:W3:Y:S01]  /*3aa0*/  LDG.E.64 R24, desc[UR50][R24.64] ;  /* 0x0000003218187981 */ /* 0x000ee2000c1e1b00 */
[----:B--2---:R-:W-:-:S06]  /*3ab0*/  IMAD.WIDE R22, R17, 0x8, R22 ;  /* 0x0000000811167825 */ /* 0x004fcc00078e0216 */
[----:B------:R-:W2:Y:S01]  /*3ac0*/  LDG.E.64 R22, desc[UR50][R22.64] ;  /* 0x0000003216167981 */ /* 0x000ea2000c1e1b00 */
[----:B----4-:R-:W-:-:S06]  /*3ad0*/  IMAD.WIDE R28, R17, 0x8, R6 ;  /* 0x00000008111c7825 */ /* 0x010fcc00078e0206 */
[----:B------:R-:W4:Y:S01]  /*3ae0*/  LDG.E.64 R28, desc[UR50][R28.64] ;  /* 0x000000321c1c7981 */ /* 0x000f22000c1e1b00 */
[----:B-1----:R-:W-:-:S06]  /*3af0*/  IMAD.WIDE R26, R17, 0x8, R2 ;  /* 0x00000008111a7825 */ /* 0x002fcc00078e0202 */
[----:B------:R-:W4:Y:S01]  /*3b00*/  LDG.E.64 R26, desc[UR50][R26.64] ;  /* 0x000000321a1a7981 */ /* 0x000f22000c1e1b00 */
[----:B------:R-:W1:Y:S01]  /*3b10*/  S2UR UR5, SR_CgaCtaId ;  /* 0x00000000000579c3 */ /* 0x000e620000008800 */
[----:B------:R-:W-:Y:S02]  /*3b20*/  UMOV UR6, 0x400 ;  /* 0x0000040000067882 */ /* 0x000fe40000000000 */
[----:B-1----:R-:W-:-:S09]  /*3b30*/  ULEA UR5, UR5, UR6, 0x18 ;  /* 0x0000000605057291 */ /* 0x002fd2000f8ec0ff */
[----:B------:R-:W1:Y:S04]  /*3b40*/  LDS R7, [UR5+0x49c] ;  /* 0x00049c05ff077984 */ /* 0x000e680008000800 */
[----:B------:R-:W1:Y:S01]  /*3b50*/  LDS R4, [UR5+0x51c] ;  /* 0x00051c05ff047984 */ /* 0x000e620008000800 */
[----:B------:R-:W-:Y:S02]  /*3b60*/  UIADD3 UR7, UPT, UPT, UR5, 0x480, URZ ;  /* 0x0000048005077890 */ /* 0x000fe4000fffe0ff */
[----:B------:R-:W-:-:S04]  /*3b70*/  UIADD3 UR6, UPT, UPT, UR5, 0x500, URZ ;  /* 0x0000050005067890 */ /* 0x000fc8000fffe0ff */
[----:B------:R-:W-:-:S05]  /*3b80*/  IMAD.U32 R12, RZ, RZ, UR7 ;  /* 0x00000007ff0c7e24 */ /* 0x000fca000f8e00ff */
[----:B------:R-:W-:Y:S02]  /*3b90*/  SHF.R.U64 R12, R12, 0x4, RZ ;  /* 0x000000040c0c7819 */ /* 0x000fe400000012ff */
[----:B------:R-:W-:Y:S01]  /*3ba0*/  CS2R R10, SRZ ;  /* 0x00000000000a7805 */ /* 0x000fe2000001ff00 */
[----:B------:R-:W-:Y:S04]  /*3bb0*/  STS [UR5+0x4b0], RZ ;  /* 0x0004b0ffff007988 */ /* 0x000fe80008000805 */
[----:B------:R-:W-:Y:S04]  /*3bc0*/  STS [UR5+0x490], R12 ;  /* 0x0004900cff007988 */ /* 0x000fe80008000805 */
[----:B------:R-:W-:Y:S04]  /*3bd0*/  STS [UR5+0x494], R12 ;  /* 0x0004940cff007988 */ /* 0x000fe80008000805 */
[----:B------:R-:W-:Y:S01]  /*3be0*/  STS [UR5+0x530], RZ ;  /* 0x000530ffff007988 */ /* 0x000fe20008000805 */
[----:B---3--:R-:W-:-:S04]  /*3bf0*/  LOP3.LUT R17, R25, 0x1fffffff, RZ, 0xc0, !PT ;  /* 0x1fffffff19117812 */ /* 0x008fc800078ec0ff */
[----:B------:R-:W-:Y:S02]  /*3c00*/  SHF.R.U32.HI R2, RZ, 0x4, R17 ;  /* 0x00000004ff027819 */ /* 0x000fe40000011611 */
[----:B--2---:R-:W-:-:S04]  /*3c10*/  LOP3.LUT R20, R23, 0x1fffffff, RZ, 0xc0, !PT ;  /* 0x1fffffff17147812 */ /* 0x004fc800078ec0ff */
[----:B------:R-:W-:Y:S02]  /*3c20*/  SHF.R.U32.HI R3, RZ, 0x4, R20 ;  /* 0x00000004ff037819 */ /* 0x000fe40000011614 */
[----:B-1----:R-:W-:Y:S02]  /*3c30*/  LOP3.LUT R2, R7, 0xf, R2, 0xb8, !PT ;  /* 0x0000000f07027812 */ /* 0x002fe400078eb802 */
[----:B------:R-:W-:-:S03]  /*3c40*/  LOP3.LUT R7, R4, 0xf, R3, 0xb8, !PT ;  /* 0x0000000f04077812 */ /* 0x000fc600078eb803 */
[----:B------:R-:W-:Y:S04]  /*3c50*/  STS [UR5+0x49c], R2 ;  /* 0x00049c02ff007988 */ /* 0x000fe80008000805 */
[----:B------:R-:W-:Y:S04]  /*3c60*/  STS [UR5+0x51c], R7 ;  /* 0x00051c07ff007988 */ /* 0x000fe80008000805 */
[----:B------:R-:W1:Y:S04]  /*3c70*/  LDS R4, [UR5+0x49c] ;  /* 0x00049c05ff047984 */ /* 0x000e680008000800 */
[----:B------:R-:W2:Y:S01]  /*3c80*/  LDS R3, [UR5+0x51c] ;  /* 0x00051c05ff037984 */ /* 0x000ea20008000800 */
[----:B-1----:R-:W-:-:S02]  /*3c90*/  LOP3.LUT R4, R4, 0xf0, RZ, 0xb8, !PT ;  /* 0x000000f004047812 */ /* 0x002fc400078eb8ff */
[----:B--2---:R-:W-:-:S03]  /*3ca0*/  LOP3.LUT R6, R3, 0xf0, RZ, 0xb8, !PT ;  /* 0x000000f003067812 */ /* 0x004fc600078eb8ff */
[----:B------:R-:W-:Y:S04]  /*3cb0*/  STS [UR5+0x49c], R4 ;  /* 0x00049c04ff007988 */ /* 0x000fe80008000805 */
[----:B------:R-:W-:Y:S04]  /*3cc0*/  STS [UR5+0x51c], R6 ;  /* 0x00051c06ff007988 */ /* 0x000fe80008000805 */
[----:B------:R-:W1:Y:S04]  /*3cd0*/  LDS R13, [UR5+0x49c] ;  /* 0x00049c05ff0d7984 */ /* 0x000e680008000800 */
[----:B------:R-:W2:Y:S01]  /*3ce0*/  LDS R3, [UR5+0x51c] ;  /* 0x00051c05ff037984 */ /* 0x000ea20008000800 */
[----:B------:R-:W-:-:S05]  /*3cf0*/  IMAD.U32 R2, RZ, RZ, UR6 ;  /* 0x00000006ff027e24 */ /* 0x000fca000f8e00ff */
[----:B------:R-:W-:Y:S02]  /*3d00*/  SHF.R.U64 R2, R2, 0x4, RZ ;  /* 0x0000000402027819 */ /* 0x000fe400000012ff */
[----:B-1----:R-:W-:Y:S02]  /*3d10*/  LOP3.LUT R13, R13, 0xf00, RZ, 0xb8, !PT ;  /* 0x00000f000d0d7812 */ /* 0x002fe400078eb8ff */
[----:B--2---:R-:W-:-:S03]  /*3d20*/  LOP3.LUT R3, R3, 0xf00, RZ, 0xb8, !PT ;  /* 0x00000f0003037812 */ /* 0x004fc600078eb8ff */
[----:B------:R-:W-:Y:S04]  /*3d30*/  STS.64 [UR5+0x498], R12 ;  /* 0x0004980cff007988 */ /* 0x000fe80008000a05 */
[----:B------:R-:W-:Y:S04]  /*3d40*/  STS.64 [UR5+0x518], R2 ;  /* 0x00051802ff007988 */ /* 0x000fe80008000a05 */
[----:B------:R-:W1:Y:S04]  /*3d50*/  LDS R23, [UR5+0x49c] ;  /* 0x00049c05ff177984 */ /* 0x000e680008000800 */
[----:B------:R-:W2:Y:S01]  /*3d60*/  LDS R21, [UR5+0x51c] ;  /* 0x00051c05ff157984 */ /* 0x000ea20008000800 */
[----:B------:R-:W-:Y:S01]  /*3d70*/  UIADD3 UR6, UPT, UPT, UR4, -0x1, URZ ;  /* 0xffffffff04067890 */ /* 0x000fe2000fffe0ff */
[----:B------:R-:W-:Y:S01]  /*3d80*/  CS2R R6, SRZ ;  /* 0x0000000000067805 */ /* 0x000fe2000001ff00 */
[----:B------:R-:W-:-:S04]  /*3d90*/  VIADD R9, R9, 0xffffffff ;  /* 0xffffffff09097836 */ /* 0x000fc80000000000 */
[----:B------:R-:W-:Y:S01]  /*3da0*/  IMAD.U32 R8, RZ, RZ, UR6 ;  /* 0x00000006ff087e24 */ /* 0x000fe2000f8e00ff */
[----:B------:R-:W-:Y:S01]  /*3db0*/  SHF.R.U64 R17, R24, 0x4, R17 ;  /* 0x0000000418117819 */ /* 0x000fe20000001211 */
[----:B-----5:R-:W-:Y:S01]  /*3dc0*/  VIADD R5, R5, 0xffffffff ;  /* 0xffffffff05057836 */ /* 0x020fe20000000000 */
[----:B------:R-:W-:Y:S01]  /*3dd0*/  SHF.R.U64 R20, R22, 0x4, R20 ;  /* 0x0000000416147819 */ /* 0x000fe20000001214 */
[----:B------:R-:W-:Y:S01]  /*3de0*/  IMAD.MOV.U32 R4, RZ, RZ, R8 ;  /* 0x000000ffff047224 */ /* 0x000fe200078e0008 */
[----:B------:R3:W-:Y:S04]  /*3df0*/  STS [UR5+0x510], R2 ;  /* 0x00051002ff007988 */ /* 0x0007e80008000805 */
[----:B------:R3:W-:Y:S04]  /*3e00*/  STS [UR5+0x514], R2 ;  /* 0x00051402ff007988 */ /* 0x0007e80008000805 */
[----:B------:R3:W-:Y:S04]  /*3e10*/  STS.128 [UR5+0x4a0], R8 ;  /* 0x0004a008ff007988 */ /* 0x0007e80008000c05 */
[----:B------:R3:W-:Y:S04]  /*3e20*/  STS.128 [UR5+0x520], R4 ;  /* 0x00052004ff007988 */ /* 0x0007e80008000c05 */
[----:B------:R3:W-:Y:S01]  /*3e30*/  STS [UR5+0x48c], R17 ;  /* 0x00048c11ff007988 */ /* 0x0007e20008000805 */
[----:B-1----:R-:W-:-:S02]  /*3e40*/  LOP3.LUT R23, R23, 0xf000, RZ, 0xb8, !PT ;  /* 0x0000f00017177812 */ /* 0x002fc400078eb8ff */
[----:B--2---:R-:W-:Y:S01]  /*3e50*/  LOP3.LUT R21, R21, 0xf000, RZ, 0xb8, !PT ;  /* 0x0000f00015157812 */ /* 0x004fe200078eb8ff */
[----:B----4-:R3:W-:Y:S04]  /*3e60*/  STS.64 [UR5+0x480], R28 ;  /* 0x0004801cff007988 */ /* 0x0107e80008000a05 */
[----:B------:R3:W-:Y:S04]  /*3e70*/  STS.64 [UR5+0x500], R26 ;  /* 0x0005001aff007988 */ /* 0x0007e80008000a05 */
[----:B------:R3:W-:Y:S04]  /*3e80*/  STS [UR5+0x50c], R20 ;  /* 0x00050c14ff007988 */ /* 0x0007e80008000805 */
[----:B------:R3:W-:Y:S04]  /*3e90*/  STS [UR5+0x49c], R23 ;  /* 0x00049c17ff007988 */ /* 0x0007e80008000805 */
[----:B------:R3:W-:Y:S02]  /*3ea0*/  STS [UR5+0x51c], R21 ;  /* 0x00051c15ff007988 */ /* 0x0007e40008000805 */
.L_x_28:
[----:B--2---:R-:W-:Y:S05]  /*3eb0*/  BSYNC.RECONVERGENT B0 ;  /* 0x0000000000007941 */ /* 0x004fea0003800200 */
.L_x_27:
[----:B------:R-:W-:Y:S01]  /*3ec0*/  NOP ;  /* 0x0000000000007918 */ /* 0x000fe20000000000 */
[----:B---3--:R1:W2:Y:S01]  /*3ed0*/  LDS R2, [R0] ;  /* 0x0000000000027984 */ /* 0x0082a20000000800 */
[----:B------:R-:W-:Y:S01]  /*3ee0*/  IMAD R15, R15, 0xf0f1, RZ ;  /* 0x0000f0f10f0f7824 */ /* 0x000fe200078e02ff */
[----:B------:R-:W-:Y:S01]  /*3ef0*/  ELECT P0, URZ, PT ;  /* 0x0000000000ff782f */ /* 0x000fe20003800000 */
[----:B------:R-:W-:Y:S01]  /*3f00*/  BSSY.RECONVERGENT B0, `(.L_x_29) ;  /* 0x000000b000007945 */ /* 0x000fe20003800200 */
[----:B------:R1:W3:Y:S02]  /*3f10*/  LDS R3, [R0+0x80] ;  /* 0x0000800000037984 */ /* 0x0002e40000000800 */
[----:B------:R-:W-:-:S04]  /*3f20*/  SHF.R.U32.HI R4, RZ, 0x14, R15 ;  /* 0x00000014ff047819 */ /* 0x000fc8000001160f */
[----:B------:R-:W-:-:S05]  /*3f30*/  PRMT R4, R4, 0x9910, RZ ;  /* 0x0000991004047816 */ /* 0x000fca00000000ff */
[----:B------:R-:W-:-:S04]  /*3f40*/  IMAD R4, R4, 0x11, RZ ;  /* 0x0000001104047824 */ /* 0x000fc800078e02ff */
[----:B------:R-:W-:-:S05]  /*3f50*/  IMAD.MOV R4, RZ, RZ, -R4 ;  /* 0x000000ffff047224 */ /* 0x000fca00078e0a04 */
[----:B------:R-:W-:-:S05]  /*3f60*/  PRMT R5, R4, 0x7710, RZ ;  /* 0x0000771004057816 */ /* 0x000fca00000000ff */
[----:B------:R-:W-:Y:S01]  /*3f70*/  IMAD.IADD R4, R5, 0x1, R18 ;  /* 0x0000000105047824 */ /* 0x000fe200078e0212 */
[----:B-1----:R-:W-:Y:S05]  /*3f80*/  @!P0 BRA `(.L_x_30) ;  /* 0x0000000000088947 */ /* 0x002fea0003800000 */
[----:B------:R0:W-:Y:S01]  /*3f90*/  UTMACMDFLUSH ;  /* 0x00000000000079b7 */ /* 0x0001e20000000000 */
[----:B------:R-:W-:-:S04]  /*3fa0*/  DEPBAR.LE SB0, 0x0 ;  /* 0x000080000000791a */ /* 0x000fc80000000000 */
.L_x_30:
[----:B------:R-:W-:Y:S05]  /*3fb0*/  BSYNC.RECONVERGENT B0 ;  /* 0x0000000000007941 */ /* 0x000fea0003800200 */
.L_x_29:
[----:B------:R-:W-:-:S13]  /*3fc0*/  R2UR UR5, R4 ;  /* 0x00000000040572ca */ /* 0x000fda00000e0000 */
[----:B------:R-:W-:-:S04]  /*3fd0*/  ULOP3.LUT UR5, UR5, 0xffff, URZ, 0xc0, !UPT ;  /* 0x0000ffff05057892 */ /* 0x000fc8000f8ec0ff */
[----:B------:R-:W-:Y:S02]  /*3fe0*/  UIMAD.WIDE.U32 UR6, UR5, 0x80, UR38 ;  /* 0x00000080050678a5 */ /* 0x000fe4000f8e0026 */
[----:B------:R-:W-:-:S04]  /*3ff0*/  UIMAD.WIDE.U32 UR8, UR5, 0x80, UR34 ;  /* 0x00000080050878a5 */ /* 0x000fc8000f8e0022 */
[C---:B------:R-:W-:Y:S02]  /*4000*/  IADD3 R4, P3, PT, R14.reuse, UR6, RZ ;  /* 0x000000060e047c10 */ /* 0x040fe4000ff7e0ff */
[----:B------:R-:W-:-:S03]  /*4010*/  IADD3 R14, P0, PT, R14, UR8, RZ ;  /* 0x000000080e0e7c10 */ /* 0x000fc6000ff1e0ff */
[----:B------:R-:W-:Y:S02]  /*4020*/  IMAD.X R5, RZ, RZ, UR7, P3 ;  /* 0x00000007ff057e24 */ /* 0x000fe400098e06ff */
[----:B------:R-:W-:-:S03]  /*4030*/  IMAD.X R15, RZ, RZ, UR9, P0 ;  /* 0x00000009ff0f7e24 */ /* 0x000fc600080e06ff */
[----:B--2---:R1:W5:Y:S04]  /*4040*/  ATOMG.E.EXCH.STRONG.GPU PT, RZ, [R4], R2 ;  /* 0x0000000204ff73a8 */ /* 0x00436800041ee100 */
[----:B---3--:R1:W5:Y:S02]  /*4050*/  ATOMG.E.EXCH.STRONG.GPU PT, RZ, [R14], R3 ;  /* 0x000000030eff73a8 */ /* 0x00836400041ee100 */
.L_x_26:
[----:B------:R-:W-:Y:S01]  /*4060*/  LOP3.LUT R0, R18, 0xffff, RZ, 0xc0, !PT ;  /* 0x0000ffff12007812 */ /* 0x000fe200078ec0ff */
[----:B------:R-:W3:Y:S01]  /*4070*/  S2UR UR13, SR_CgaCtaId ;  /* 0x00000000000d79c3 */ /* 0x000ee20000008800 */
[----:B------:R-:W-:-:S03]  /*4080*/  UMOV UR12, 0x400 ;  /* 0x00000400000c7882 */ /* 0x000fc60000000000 */
[----:B------:R-:W-:-:S05]  /*4090*/  IMAD R0, R0, 0xf0f1, RZ ;  /* 0x0000f0f100007824 */ /* 0x000fca00078e02ff */
[----:B------:R-:W-:-:S04]  /*40a0*/  SHF.R.U32.HI R0, RZ, 0x14, R0 ;  /* 0x00000014ff007819 */ /* 0x000fc80000011600 */
[----:B------:R-:W-:-:S05]  /*40b0*/  PRMT R0, R0, 0x9910, RZ ;  /* 0x0000991000007816 */ /* 0x000fca00000000ff */
[----:B------:R-:W-:-:S04]  /*40c0*/  IMAD R0, R0, 0x11, RZ ;  /* 0x0000001100007824 */ /* 0x000fc800078e02ff */
[----:B------:R-:W-:Y:S01]  /*40d0*/  IMAD.MOV R0, RZ, RZ, -R0 ;  /* 0x000000ffff007224 */ /* 0x000fe200078e0a00 */
[----:B---3--:R-:W-:-:S04]  /*40e0*/  ULEA UR12, UR13, UR12, 0x18 ;  /* 0x0000000c0d0c7291 */ /* 0x008fc8000f8ec0ff */
[----:B-1----:R-:W-:Y:S01]  /*40f0*/  PRMT R3, R0, 0x7710, RZ ;  /* 0x0000771000037816 */ /* 0x002fe200000000ff */
[----:B--2---:R-:W-:Y:S01]  /*4100*/  ULEA UR5, UR14, UR12, 0x3 ;  /* 0x0000000c0e057291 */ /* 0x004fe2000f8e18ff */
[----:B------:R-:W-:-:S03]  /*4110*/  SHF.L.U32 R0, R19, 0x1f, RZ ;  /* 0x0000001f13007819 */ /* 0x000fc600000006ff */
[----:B------:R-:W-:-:S05]  /*4120*/  IMAD.IADD R3, R3, 0x1, R18 ;  /* 0x0000000103037824 */ /* 0x000fca00078e0212 */
[----:B------:R-:W-:-:S13]  /*4130*/  R2UR UR20, R3 ;  /* 0x00000000031472ca */ /* 0x000fda00000e0000 */
[----:B------:R-:W-:-:S04]  /*4140*/  ULOP3.LUT UR20, UR20, 0xffff, URZ, 0xc0, !UPT ;  /* 0x0000ffff14147892 */ /* 0x000fc8000f8ec0ff */
[----:B------:R-:W-:Y:S02]  /*4150*/  UIMAD.WIDE.U32 UR22, UR20, 0x80, UR38 ;  /* 0x00000080141678a5 */ /* 0x000fe4000f8e0026 */
[----:B------:R-:W-:Y:S01]  /*4160*/  UIMAD.WIDE.U32 UR20, UR20, 0x80, UR34 ;  /* 0x00000080141478a5 */ /* 0x000fe2000f8e0022 */
[----:B------:R-:W-:Y:S11]  /*4170*/  @P4 BRA `(.L_x_31) ;  /* 0x00000000001c4947 */ /* 0x000ff60003800000 */
[----:B------:R-:W-:-:S04]  /*4180*/  DEPBAR {5,4,3,2,1,0} ;  /* 0x0000003f0000791a */ /* 0x000fc80000000000 */
[----:B------:R-:W1:Y:S02]  /*4190*/  CCTL.E.C.LDCU.IV.DEEP [UR22] ;  /* 0x0000000016007540 */ /* 0x000e640009c08000 */
[----:B-1----:R1:W-:Y:S01]  /*41a0*/  UTMACCTL.IV [UR22] ;  /* 0x00000000160079b9 */ /* 0x0023e20008000000 */
[----:B------:R-:W-:-:S04]  /*41b0*/  DEPBAR {5,4,3,2,1,0} ;  /* 0x0000003f0000791a */ /* 0x000fc80000000000 */
[----:B------:R-:W2:Y:S02]  /*41c0*/  CCTL.E.C.LDCU.IV.DEEP [UR20] ;  /* 0x0000000014007540 */ /* 0x000ea40009c08000 */
[----:B--2---:R1:W-:Y:S01]  /*41d0*/  UTMACCTL.IV [UR20] ;  /* 0x00000000140079b9 */ /* 0x0043e20008000000 */
[----:B------:R-:W-:Y:S01]  /*41e0*/  NOP ;  /* 0x0000000000007918 */ /* 0x000fe20000000000 */
.L_x_31:
[----:B------:R-:W-:Y:S01]  /*41f0*/  UIADD3 UR6, UPT, UPT, UR4, 0x7f, URZ ;  /* 0x0000007f04067890 */ /* 0x000fe2000fffe0ff */
[----:B-----5:R2:W3:Y:S01]  /*4200*/  SYNCS.PHASECHK.TRANS64.TRYWAIT P0, [UR5+0x38], R0 ;  /* 0x00003800ff0075a7 */ /* 0x0204e20008001105 */
[----:B------:R-:W-:Y:S02]  /*4210*/  ULEA.HI UR11, UR18, UR18, URZ, 0x1 ;  /* 0x00000012120b7291 */ /* 0x000fe4000f8f08ff */
[----:B------:R-:W-:Y:S02]  /*4220*/  USHF.R.S32.HI UR5, URZ, 0x1f, UR6 ;  /* 0x0000001fff057899 */ /* 0x000fe40008011406 */
[----:B------:R-:W-:Y:S02]  /*4230*/  UIADD3 UR4, UPT, UPT, UR4, 0xfe, URZ ;  /* 0x000000fe04047890 */ /* 0x000fe4000fffe0ff */
[----:B------:R-:W-:Y:S02]  /*4240*/  ULEA.HI UR5, UR5, UR6, URZ, 0x7 ;  /* 0x0000000605057291 */ /* 0x000fe4000f8f38ff */
[----:B------:R-:W-:-:S02]  /*4250*/  ULEA UR7, UR19, UR16, 0x8 ;  /* 0x0000001013077291 */ /* 0x000fc4000f8e40ff */
[----:B------:R-:W-:Y:S02]  /*4260*/  USHF.R.S32.HI UR18, URZ, 0x7, UR5 ;  /* 0x00000007ff127899 */ /* 0x000fe40008011405 */
[----:B------:R-:W-:Y:S02]  /*4270*/  USHF.L.U32 UR11, UR11, 0x6, URZ ;  /* 0x000000060b0b7899 */ /* 0x000fe400080006ff */
[----:B------:R-:W-:Y:S02]  /*4280*/  UISETP.LT.U32.AND UP0, UPT, UR18, 0x7, UPT ;  /* 0x000000071200788c */ /* 0x000fe4000bf01070 */
[----:B------:R-:W-:Y:S02]  /*4290*/  ULOP3.LUT UR11, UR11, 0xffffff80, URZ, 0xc0, !UPT ;  /* 0xffffff800b0b7892 */ /* 0x000fe4000f8ec0ff */
[----:B------:R-:W-:Y:S02]  /*42a0*/  USEL UR19, UR18, 0x7, UP0 ;  /* 0x0000000712137887 */ /* 0x000fe40008000000 */
[----:B------:R-:W-:-:S02]  /*42b0*/  UISETP.GE.U32.AND UP0, UPT, UR4, 0xff, UPT ;  /* 0x000000ff0400788c */ /* 0x000fc4000bf06070 */
[----:B------:R-:W-:Y:S01]  /*42c0*/  ULOP3.LUT UR11, UR11, 0x40, UR42, 0xf8, !UPT ;  /* 0x000000400b0b7892 */ /* 0x000fe2000f8ef82a */
[----:B------:R-:W-:-:S06]  /*42d0*/  UMOV UR17, URZ ;  /* 0x000000ff00117c82 */ /* 0x000fcc0008000000 */
[----:B--2---:R-:W-:Y:S05]  /*42e0*/  BRA.U !UP0, `(.L_x_32) ;  /* 0x0000000108ac7547 */ /* 0x004fea000b800000 */
[----:B------:R-:W-:Y:S01]  /*42f0*/  UIADD3 UR24, UPT, UPT, -UR19, URZ, URZ ;  /* 0x000000ff13187290 */ /* 0x000fe2000fffe1ff */
[----:B------:R-:W-:Y:S01]  /*4300*/  UMOV UR25, UR14 ;  /* 0x0000000e00197c82 */ /* 0x000fe20008000000 */
[----:B------:R-:W-:-:S10]  /*4310*/  UMOV UR10, URZ ;  /* 0x000000ff000a7c82 */ /* 0x000fd40008000000 */
.L_x_38:
[----:B------:R-:W-:Y:S01]  /*4320*/  UIADD3 UR24, UPT, UPT, UR24, 0x1, URZ ;  /* 0x0000000118187890 */ /* 0x000fe2000fffe0ff */
[----:B---3--:R-:W-:Y:S01]  /*4330*/  @P2 MOV R2, 0xc000 ;  /* 0x0000c00000022802 */ /* 0x008fe20000000f00 */
[----:B------:R-:W-:Y:S02]  /*4340*/  ULEA UR9, UR25, UR12, 0x3 ;  /* 0x0000000c19097291 */ /* 0x000fe4000f8e18ff */
[----:B------:R-:W-:Y:S01]  /*4350*/  UISETP.NE.AND UP0, UPT, UR24, URZ, UPT ;  /* 0x000000ff1800728c */ /* 0x000fe2000bf05270 */
[----:B--234-:R-:W-:Y:S10]  /*4360*/  @P0 BRA `(.L_x_33) ;  /* 0x00000000000c0947 */ /* 0x01cff40003800000 */
[----:B------:R-:W-:-:S04]  /*4370*/  SHF.L.U32 R3, R19, 0x1f, RZ ;  /* 0x0000001f13037819 */ /* 0x000fc800000006ff */
[----:B------:R-:W2:Y:S02]  /*4380*/  SYNCS.PHASECHK.TRANS64.TRYWAIT P0, [UR9+0x38], R3 ;  /* 0x00003803ff0075a7 */ /* 0x000ea40008001109 */
[----:B--2---:R-:W-:Y:S05]  /*4390*/  @!P0 BRA `(.L_x_34) ;  /* 0x000000d400d08947 */ /* 0x004fea0003800000 */
.L_x_33:
[----:B------:R3:W-:Y:S01]  /*43a0*/  @P2 SYNCS.ARRIVE.TRANS64 RZ, [UR9], R2 ;  /* 0x00000002ffff29a7 */ /* 0x0007e20008000009 */
[----:B------:R-:W-:-:S04]  /*43b0*/  ULOP3.LUT UR4, UR29, 0x2, URZ, 0xfc, !UPT ;  /* 0x000000021d047892 */ /* 0x000fc8000f8efcff */
[----:B------:R-:W-:-:S09]  /*43c0*/  UISETP.NE.AND UP1, UPT, UR4, 0x2, UPT ;  /* 0x000000020400788c */ /* 0x000fd2000bf25270 */
[----:B------:R-:W-:Y:S05]  /*43d0*/  BRA.U UP1, `(.L_x_35) ;  /* 0x0000000101047547 */ /* 0x000fea000b800000 */
[----:B-1----:R-:W-:Y:S05]  /*43e0*/  BPT.TRAP 0x1 ;  /* 0x000000040000795c */ /* 0x002fea0000300000 */
.L_x_35:
[----:B------:R-:W-:Y:S04]  /*43f0*/  BSSY.RECONVERGENT B0, `(.L_x_36) ;  /* 0x0000003000007945 */ /* 0x000fe80003800200 */
[----:B------:R-:W-:Y:S05]  /*4400*/  @!P1 BRA `(.L_x_37) ;  /* 0x0000000000049947 */ /* 0x000fea0003800000 */
[----:B-1----:R-:W-:Y:S05]  /*4410*/  BPT.TRAP 0x1 ;  /* 0x000000040000795c */ /* 0x002fea0000300000 */
.L_x_37:
[----:B-1----:R-:W-:Y:S05]  /*4420*/  BSYNC.RECONVERGENT B0 ;  /* 0x0000000000007941 */ /* 0x002fea0003800200 */
.L_x_36:
[----:B------:R-:W-:Y:S02]  /*4430*/  UIADD3 UR14, UPT, UPT, UR25, 0x1, URZ ;  /* 0x00000001190e7890 */ /* 0x000fe4000fffe0ff */
[----:B------:R-:W-:Y:S02]  /*4440*/  ULEA UR8, UR25, UR12, 0xd ;  /* 0x0000000c19087291 */ /* 0x000fe4000f8e68ff */
[----:B------:R-:W-:Y:S02]  /*4450*/  UISETP.NE.AND UP1, UPT, UR14, 0x7, UPT ;  /* 0x000000070e00788c */ /* 0x000fe4000bf25270 */
[----:B------:R-:W-:Y:S02]  /*4460*/  ULOP3.LUT UR9, UR9, 0xfefffff8, URZ, 0xc0, !UPT ;  /* 0xfefffff809097892 */ /* 0x000fe4000f8ec0ff */
[----:B------:R-:W-:Y:S02]  /*4470*/  USEL UR5, URZ, 0x1, UP1 ;  /* 0x00000001ff057887 */ /* 0x000fe40008800000 */
[----:B------:R-:W-:-:S02]  /*4480*/  USEL UR14, UR14, URZ, UP1 ;  /* 0x000000ff0e0e7287 */ /* 0x000fc40008800000 */
[----:B------:R-:W-:Y:S02]  /*4490*/  UIADD3 UR8, UPT, UPT, UR8, 0x9400, URZ ;  /* 0x0000940008087890 */ /* 0x000fe4000fffe0ff */
[----:B------:R-:W-:Y:S01]  /*44a0*/  ULEA UR4, UR14, UR12, 0x3 ;  /* 0x0000000c0e047291 */ /* 0x000fe2000f8e18ff */
[----:B------:R-:W-:Y:S01]  /*44b0*/  LOP3.LUT R19, R19, UR5, RZ, 0x3c, !PT ;  /* 0x0000000513137c12 */ /* 0x000fe2000f8e3cff */
[----:B------:R-:W-:Y:S01]  /*44c0*/  UMOV UR26, 0x0 ;  /* 0x00000000001a7882 */ /* 0x000fe20000000000 */
[----:B------:R-:W-:Y:S01]  /*44d0*/  UMOV UR27, 0x10000000 ;  /* 0x10000000001b7882 */ /* 0x000fe20000000000 */
[----:B------:R-:W-:Y:S01]  /*44e0*/  UMOV UR6, UR10 ;  /* 0x0000000a00067c82 */ /* 0x000fe20008000000 */
[----:B--2---:R-:W-:Y:S01]  /*44f0*/  SHF.L.U32 R0, R19, 0x1f, RZ ;  /* 0x0000001f13007819 */ /* 0x004fe200000006ff */
[----:B------:R-:W-:Y:S01]  /*4500*/  UMOV UR5, UR9 ;  /* 0x0000000900057c82 */ /* 0x000fe20008000000 */
[----:B------:R-:W-:Y:S02]  /*4510*/  UMOV UR17, UR19 ;  /* 0x0000001300117c82 */ /* 0x000fe40008000000 */
[----:B------:R2:W4:Y:S01]  /*4520*/  SYNCS.PHASECHK.TRANS64.TRYWAIT P0, [UR4+0x38], R0 ;  /* 0x00003800ff0075a7 */ /* 0x0005220008001104 */
[----:B------:R-:W-:Y:S01]  /*4530*/  ULEA UR4, UR25, UR12, 0xe ;  /* 0x0000000c19047291 */ /* 0x000fe2000f8e70ff */
[----:B------:R1:W-:Y:S02]  /*4540*/  UTMALDG.2D.2CTA [UR8], [UR22], desc[UR26] ;  /* 0x00001a08160075b4 */ /* 0x0003e40008209000 */
[----:B------:R-:W-:Y:S01]  /*4550*/  UMOV UR25, UR14 ;  /* 0x0000000e00197c82 */ /* 0x000fe20008000000 */
[----:B------:R-:W-:-:S09]  /*4560*/  UIADD3 UR4, UPT, UPT, UR4, 0x17400, URZ ;  /* 0x0001740004047890 */ /* 0x000fd2000fffe0ff */
[----:B------:R2:W-:Y:S01]  /*4570*/  UTMALDG.2D.2CTA [UR4], [UR20], desc[UR26] ;  /* 0x00001a04140075b4 */ /* 0x0005e20008209000 */
[----:B-1----:R-:W-:Y:S01]  /*4580*/  UIADD3 UR10, UPT, UPT, UR10, 0x80, URZ ;  /* 0x000000800a0a7890 */ /* 0x002fe2000fffe0ff */
[----:B------:R-:W-:Y:S11]  /*4590*/  BRA.U UP0, `(.L_x_38) ;  /* 0xfffffffd00607547 */ /* 0x000ff6000b83ffff */
.L_x_32:
[----:B--2---:R-:W-:Y:S01]  /*45a0*/  ULEA UR4, UR14, UR12, 0x3 ;  /* 0x0000000c0e047291 */ /* 0x004fe2000f8e18ff */
[----:B------:R-:W-:Y:S01]  /*45b0*/  SHF.L.U32 R0, R19, 0x1f, RZ ;  /* 0x0000001f13007819 */ /* 0x000fe200000006ff */
[----:B------:R-:W-:Y:S01]  /*45c0*/  @!P4 SYNCS.ARRIVE.TRANS64.A1T0 RZ, [UR12+0xb8], RZ ;  /* 0x0000b8ffffffc9a7 */ /* 0x000fe2000810000c */
[----:B------:R-:W-:-:S06]  /*45d0*/  UISETP.GT.AND UP0, UPT, UR18, UR19, UPT ;  /* 0x000000131200728c */ /* 0x000fcc000bf04270 */
[----:B---34-:R2:W3:Y:S03]  /*45e0*/  SYNCS.PHASECHK.TRANS64.TRYWAIT P0, [UR4+0x38], R0 ;  /* 0x00003800ff0075a7 */ /* 0x0184e60008001104 */
[----:B------:R-:W-:Y:S05]  /*45f0*/  BRA.U !UP0, `(.L_x_39) ;  /* 0x0000000108a47547 */ /* 0x000fea000b800000 */
[----:B------:R-:W-:-:S03]  /*4600*/  UIADD3 UR18, UPT, UPT, -UR19, UR17, UR18 ;  /* 0x0000001113127290 */ /* 0x000fc6000fffe112 */
[----:B------:R-:W-:-:S09]  /*4610*/  UMOV UR19, UR14 ;  /* 0x0000000e00137c82 */ /* 0x000fd20008000000 */
.L_x_45:
[----:B----4-:R-:W-:Y:S01]  /*4620*/  ULEA UR9, UR19, UR12, 0x3 ;  /* 0x0000000c13097291 */ /* 0x010fe2000f8e18ff */
[----:B---3--:R-:W-:Y:S01]  /*4630*/  @P2 MOV R2, 0xc000 ;  /* 0x0000c00000022802 */ /* 0x008fe20000000f00 */
[----:B-1-3--:R-:W-:Y:S10]  /*4640*/  @P0 BRA `(.L_x_40) ;  /* 0x00000000000c0947 */ /* 0x00aff40003800000 */
[----:B------:R-:W-:-:S04]  /*4650*/  SHF.L.U32 R3, R19, 0x1f, RZ ;  /* 0x0000001f13037819 */ /* 0x000fc800000006ff */
[----:B------:R-:W3:Y:S02]  /*4660*/  SYNCS.PHASECHK.TRANS64.TRYWAIT P0, [UR9+0x38], R3 ;  /* 0x00003803ff0075a7 */ /* 0x000ee40008001109 */
[----:B---3--:R-:W-:Y:S05]  /*4670*/  @!P0 BRA `(.L_x_41) ;  /* 0x000000d400308947 */ /* 0x008fea0003800000 */
.L_x_40:
[----:B------:R3:W-:Y:S01]  /*4680*/  @P2 SYNCS.ARRIVE.TRANS64 RZ, [UR9], R2 ;  /* 0x00000002ffff29a7 */ /* 0x0007e20008000009 */
[----:B------:R-:W-:-:S04]  /*4690*/  ULOP3.LUT UR4, UR29, 0x2, URZ, 0xfc, !UPT ;  /* 0x000000021d047892 */ /* 0x000fc8000f8efcff */
[----:B------:R-:W-:-:S09]  /*46a0*/  UISETP.NE.AND UP0, UPT, UR4, 0x2, UPT ;  /* 0x000000020400788c */ /* 0x000fd2000bf05270 */
[----:B------:R-:W-:Y:S05]  /*46b0*/  BRA.U UP0, `(.L_x_42) ;  /* 0x0000000100047547 */ /* 0x000fea000b800000 */
[----:B-1----:R-:W-:Y:S05]  /*46c0*/  BPT.TRAP 0x1 ;  /* 0x000000040000795c */ /* 0x002fea0000300000 */
.L_x_42:
[----:B------:R-:W-:Y:S04]  /*46d0*/  BSSY.RECONVERGENT B0, `(.L_x_43) ;  /* 0x0000003000007945 */ /* 0x000fe80003800200 */
[----:B------:R-:W-:Y:S05]  /*46e0*/  @!P1 BRA `(.L_x_44) ;  /* 0x0000000000049947 */ /* 0x000fea0003800000 */
[----:B-1----:R-:W-:Y:S05]  /*46f0*/  BPT.TRAP 0x1 ;  /* 0x000000040000795c */ /* 0x002fea0000300000 */
.L_x_44:
[----:B-1----:R-:W-:Y:S05]  /*4700*/  BSYNC.RECONVERGENT B0 ;  /* 0x0000000000007941 */ /* 0x002fea0003800200 */
.L_x_43:
[----:B------:R-:W-:Y:S02]  /*4710*/  UIADD3 UR14, UPT, UPT, UR19, 0x1, URZ ;  /* 0x00000001130e7890 */ /* 0x000fe4000fffe0ff */
[----:B------:R-:W-:Y:S02]  /*4720*/  ULEA UR8, UR19, UR12, 0xd ;  /* 0x0000000c13087291 */ /* 0x000fe4000f8e68ff */
[----:B------:R-:W-:Y:S02]  /*4730*/  UISETP.NE.AND UP0, UPT, UR14, 0x7, UPT ;  /* 0x000000070e00788c */ /* 0x000fe4000bf05270 */
[----:B------:R-:W-:Y:S02]  /*4740*/  USHF.L.U32 UR10, UR17, 0x7, URZ ;  /* 0x00000007110a7899 */ /* 0x000fe400080006ff */
[----:B------:R-:W-:Y:S02]  /*4750*/  USEL UR5, URZ, 0x1, UP0 ;  /* 0x00000001ff057887 */ /* 0x000fe40008000000 */
[----:B------:R-:W-:-:S02]  /*4760*/  USEL UR14, UR14, URZ, UP0 ;  /* 0x000000ff0e0e7287 */ /* 0x000fc40008000000 */
[----:B------:R-:W-:Y:S02]  /*4770*/  ULOP3.LUT UR9, UR9, 0xfefffff8, URZ, 0xc0, !UPT ;  /* 0xfefffff809097892 */ /* 0x000fe4000f8ec0ff */
[----:B------:R-:W-:Y:S01]  /*4780*/  ULEA UR4, UR14, UR12, 0x3 ;  /* 0x0000000c0e047291 */ /* 0x000fe2000f8e18ff */
[----:B------:R-:W-:Y:S01]  /*4790*/  LOP3.LUT R19, R19, UR5, RZ, 0x3c, !PT ;  /* 0x0000000513137c12 */ /* 0x000fe2000f8e3cff */
[----:B------:R-:W-:Y:S01]  /*47a0*/  UIADD3 UR8, UPT, UPT, UR8, 0x9400, URZ ;  /* 0x0000940008087890 */ /* 0x000fe2000fffe0ff */
[----:B------:R-:W-:Y:S02]  /*47b0*/  UMOV UR24, 0x0 ;  /* 0x0000000000187882 */ /* 0x000fe40000000000 */
[----:B--2---:R-:W-:Y:S01]  /*47c0*/  SHF.L.U32 R0, R19, 0x1f, RZ ;  /* 0x0000001f13007819 */ /* 0x004fe200000006ff */
[----:B------:R-:W-:Y:S01]  /*47d0*/  UMOV UR25, 0x10000000 ;  /* 0x1000000000197882 */ /* 0x000fe20000000000 */
[----:B------:R-:W-:Y:S01]  /*47e0*/  UMOV UR5, UR9 ;  /* 0x0000000900057c82 */ /* 0x000fe20008000000 */
[----:B------:R-:W-:Y:S01]  /*47f0*/  UMOV UR6, UR10 ;  /* 0x0000000a00067c82 */ /* 0x000fe20008000000 */
[----:B------:R4:W1:Y:S01]  /*4800*/  SYNCS.PHASECHK.TRANS64.TRYWAIT P0, [UR4+0x38], R0 ;  /* 0x00003800ff0075a7 */ /* 0x0008620008001104 */
[----:B------:R-:W-:Y:S01]  /*4810*/  ULEA UR4, UR19, UR12, 0xe ;  /* 0x0000000c13047291 */ /* 0x000fe2000f8e70ff */
[----:B------:R4:W-:Y:S01]  /*4820*/  UTMALDG.2D.2CTA [UR8], [UR22], desc[UR24] ;  /* 0x00001808160075b4 */ /* 0x0009e20008209000 */
[----:B------:R-:W-:-:S02]  /*4830*/  UIADD3 UR17, UPT, UPT, UR17, 0x1, URZ ;  /* 0x0000000111117890 */ /* 0x000fc4000fffe0ff */
[----:B------:R-:W-:Y:S02]  /*4840*/  UIADD3 UR4, UPT, UPT, UR4, 0x17400, URZ ;  /* 0x0001740004047890 */ /* 0x000fe4000fffe0ff */
[----:B------:R-:W-:Y:S01]  /*4850*/  UISETP.NE.AND UP0, UPT, UR17, UR18, UPT ;  /* 0x000000121100728c */ /* 0x000fe2000bf05270 */
[----:B------:R-:W-:-:S06]  /*4860*/  UMOV UR19, UR14 ;  /* 0x0000000e00137c82 */ /* 0x000fcc0008000000 */
[----:B------:R4:W-:Y:S02]  /*4870*/  UTMALDG.2D.2CTA [UR4], [UR20], desc[UR24] ;  /* 0x00001804140075b4 */ /* 0x0009e40008209000 */
[----:B------:R-:W-:Y:S05]  /*4880*/  BRA.U UP0, `(.L_x_45) ;  /* 0xfffffffd00647547 */ /* 0x000fea000b83ffff */
.L_x_39:
[----:B------:R-:W-:Y:S01]  /*4890*/  UISETP.NE.AND UP0, UPT, UR37, 0x8, UPT ;  /* 0x000000082500788c */ /* 0x000fe2000bf05270 */
[----:B------:R-:W-:-:S08]  /*48a0*/  NOP ;  /* 0x0000000000007918 */ /* 0x000fd00000000000 */
[----:B------:R-:W-:Y:S05]  /*48b0*/  BRA.U UP0, `(.L_x_46) ;  /* 0x0000000100047547 */ /* 0x000fea000b800000 */
[----:B-1--4-:R-:W-:Y:S05]  /*48c0*/  BPT.TRAP 0x1 ;  /* 0x000000040000795c */ /* 0x012fea0000300000 */
.L_x_46:
[----:B----4-:R-:W-:Y:S01]  /*48d0*/  ULEA UR4, UR15, UR12, 0x3 ;  /* 0x0000000c0f047291 */ /* 0x010fe2000f8e18ff */
[----:B------:R-:W-:-:S08]  /*48e0*/  SHF.L.U32 R3, R16, 0x1f, RZ ;  /* 0x0000001f10037819 */ /* 0x000fd000000006ff */
[----:B-1-3--:R-:W1:Y:S02]  /*48f0*/  SYNCS.PHASECHK.TRANS64.TRYWAIT P0, [UR4+0x1a0], R3 ;  /* 0x0001a003ff0075a7 */ /* 0x00ae640008001104 */
[----:B-1----:R-:W-:Y:S05]  /*4900*/  @!P0 BRA `(.L_x_47) ;  /* 0x000000d000a48947 */ /* 0x002fea0003800000 */
.L_x_245:
[----:B------:R-:W-:-:S09]  /*4910*/  UIMAD UR5, UR15, 0x14, UR36 ;  /* 0x000000140f0578a4 */ /* 0x000fd2000f8e0224 */
[----:B-1----:R-:W1:Y:S04]  /*4920*/  LDS R3, [UR5] ;  /* 0x00000005ff037984 */ /* 0x002e680008000800 */
[----:B------:R-:W3:Y:S04]  /*4930*/  LDS R2, [UR5+0x4] ;  /* 0x00000405ff027984 */ /* 0x000ee80008000800 */
[----:B------:R-:W4:Y:S04]  /*4940*/  LDS.U16 R18, [UR5+0x12] ;  /* 0x00001205ff127984 */ /* 0x000f280008000400 */
[----:B------:R-:W4:Y:S04]  /*4950*/  LDS R17, [UR5+0x8] ;  /* 0x00000805ff117984 */ /* 0x000f280008000800 */
[----:B--2---:R-:W2:Y:S01]  /*4960*/  LDS R0, [UR5+0xc] ;  /* 0x00000c05ff007984 */ /* 0x004ea20008000800 */
[----:B------:R-:W-:Y:S01]  /*4970*/  @!PT LDS RZ, [RZ] ;  /* 0x00000000fffff984 */ /* 0x000fe20000000800 */
[----:B------:R-:W-:Y:S01]  /*4980*/  @!PT LDS RZ, [RZ] ;  /* 0x00000000fffff984 */ /* 0x000fe20000000800 */
[----:B------:R-:W-:Y:S01]  /*4990*/  @!PT LDS RZ, [RZ] ;  /* 0x00000000fffff984 */ /* 0x000fe20000000800 */
[----:B------:R-:W-:Y:S01]  /*49a0*/  @!PT LDS RZ, [RZ] ;  /* 0x00000000fffff984 */ /* 0x000fe20000000800 */
[----:B------:R5:W-:Y:S06]  /*49b0*/  MEMBAR.ALL.CTA ;  /* 0x0000000000007992 */ /* 0x000bec0000008000 */
[----:B-----5:R-:W2:Y:S01]  /*49c0*/  FENCE.VIEW.ASYNC.S ;  /* 0x00000000000073c6 */ /* 0x020ea20000000000 */
[----:B-1----:R-:W-:-:S02]  /*49d0*/  R2UR UR18, R3 ;  /* 0x00000000031272ca */ /* 0x002fc400000e0000 */
[----:B---3--:R-:W-:Y:S01]  /*49e0*/  R2UR UR19, R2 ;  /* 0x00000000021372ca */ /* 0x008fe200000e0000 */
[----:B------:R-:W-:-:S14]  /*49f0*/  BRA.U UP0, `(.L_x_48) ;  /* 0x0000000100047547 */ /* 0x000fdc000b800000 */
[----:B------:R-:W-:Y:S05]  /*4a00*/  BPT.TRAP 0x1 ;  /* 0x000000040000795c */ /* 0x000fea0000300000 */
.L_x_48:
[----:B------:R-:W-:Y:S01]  /*4a10*/  UIADD3 UR4, UPT, UPT, UR4, 0x1e0, URZ ;  /* 0x000001e004047890 */ /* 0x000fe2000fffe0ff */
[----:B--2---:R-:W-:Y:S01]  /*4a20*/  ISETP.NE.AND P0, PT, R0, RZ, PT ;  /* 0x000000ff0000720c */ /* 0x004fe20003f05270 */
[----:B------:R-:W-:Y:S01]  /*4a30*/  UIADD3 UR15, UPT, UPT, UR15, 0x1, URZ ;  /* 0x000000010f0f7890 */ /* 0x000fe2000fffe0ff */
[----:B------:R-:W-:Y:S01]  /*4a40*/  PLOP3.LUT P4, PT, PT, PT, PT, 0x80, 0x8 ;  /* 0x000000000008781c */ /* 0x000fe20003f8f070 */
[----:B------:R-:W-:Y:S02]  /*4a50*/  UPRMT UR4, UR13, 0x654, UR4 ;  /* 0x000006540d047896 */ /* 0x000fe40008000004 */
[----:B------:R-:W-:-:S04]  /*4a60*/  UISETP.NE.AND UP0, UPT, UR15, 0x8, UPT ;  /* 0x000000080f00788c */ /* 0x000fc8000bf05270 */
[----:B------:R-:W-:-:S03]  /*4a70*/  USEL UR15, UR15, URZ, UP0 ;  /* 0x000000ff0f0f7287 */ /* 0x000fc60008000000 */
[----:B------:R-:W-:Y:S01]  /*4a80*/  SYNCS.ARRIVE.TRANS64.RED.A1T0 RZ, [UR4], RZ ;  /* 0x000000ffffff79a7 */ /* 0x000fe20008100404 */
[----:B------:R-:W-:-:S06]  /*4a90*/  USEL UR4, URZ, 0x1, UP0 ;  /* 0x00000001ff047887 */ /* 0x000fcc0008000000 */
[----:B------:R-:W-:Y:S01]  /*4aa0*/  LOP3.LUT R16, R16, UR4, RZ, 0x3c, !PT ;  /* 0x0000000410107c12 */ /* 0x000fe2000f8e3cff */
[----:B------:R-:W-:Y:S06]  /*4ab0*/  @P0 BRA `(.L_x_49) ;  /* 0xffffffec00a00947 */ /* 0x000fec000383ffff */
[----:B------:R-:W-:Y:S01]  /*4ac0*/  UIADD3 UR12, UPT, UPT, UR12, 0x38, URZ ;  /* 0x000000380c0c7890 */ /* 0x000fe2000fffe0ff */
[----:B------:R-:W-:-:S03]  /*4ad0*/  SHF.L.U32 R3, R19, 0x1f, RZ ;  /* 0x0000001f13037819 */ /* 0x000fc600000006ff */
[----:B------:R-:W-:-:S09]  /*4ae0*/  ULEA UR4, UR14, UR12, 0x3 ;  /* 0x0000000c0e047291 */ /* 0x000fd2000f8e18ff */
[----:B------:R-:W1:Y:S02]  /*4af0*/  SYNCS.PHASECHK.TRANS64.TRYWAIT P0, [UR4], R3 ;  /* 0x00000003ff0075a7 */ /* 0x000e640008001104 */
[----:B-1----:R-:W-:Y:S05]  /*4b00*/  @!P0 BRA `(.L_x_50) ;  /* 0x000000d0003c8947 */ /* 0x002fea0003800000 */
.L_x_247:
[----:B------:R-:W-:-:S04]  /*4b10*/  UIADD3 UR5, UPT, UPT, UR14, 0x1, URZ ;  /* 0x000000010e057890 */ /* 0x000fc8000fffe0ff */
[----:B------:R-:W-:-:S04]  /*4b20*/  UISETP.NE.AND UP0, UPT, UR5, 0x7, UPT ;  /* 0x000000070500788c */ /* 0x000fc8000bf05270 */
[----:B------:R-:W-:Y:S02]  /*4b30*/  USEL UR6, URZ, 0x1, UP0 ;  /* 0x00000001ff067887 */ /* 0x000fe40008000000 */
[----:B------:R-:W-:-:S04]  /*4b40*/  USEL UR5, UR5, URZ, UP0 ;  /* 0x000000ff05057287 */ /* 0x000fc80008000000 */
[----:B------:R-:W-:Y:S01]  /*4b50*/  ULEA UR4, UR5, UR12, 0x3 ;  /* 0x0000000c05047291 */ /* 0x000fe2000f8e18ff */
[----:B------:R-:W-:-:S04]  /*4b60*/  LOP3.LUT R2, R19, UR6, RZ, 0x3c, !PT ;  /* 0x0000000613027c12 */ /* 0x000fc8000f8e3cff */
[----:B-1----:R-:W-:-:S04]  /*4b70*/  SHF.L.U32 R3, R2, 0x1f, RZ ;  /* 0x0000001f02037819 */ /* 0x002fc800000006ff */
[----:B------:R-:W1:Y:S02]  /*4b80*/  SYNCS.PHASECHK.TRANS64.TRYWAIT P0, [UR4], R3 ;  /* 0x00000003ff0075a7 */ /* 0x000e640008001104 */
[----:B-1----:R-:W-:Y:S05]  /*4b90*/  @!P0 BRA `(.L_x_51) ;  /* 0x000000d000308947 */ /* 0x002fea0003800000 */
.L_x_249:
        /* <DEDUP_REMOVED lines=9> */
.L_x_251:
        /* <DEDUP_REMOVED lines=9> */
.L_x_253:
        /* <DEDUP_REMOVED lines=9> */
.L_x_255:
        /* <DEDUP_REMOVED lines=9> */
.L_x_257:
[----:B------:R-:W-:-:S04]  /*4de0*/  UIADD3 UR5, UPT, UPT, UR5, 0x1, URZ ;  /* 0x0000000105057890 */ /* 0x000fc8000fffe0ff */
[----:B------:R-:W-:-:S04]  /*4df0*/  UISETP.NE.AND UP0, UPT, UR5, 0x7, UPT ;  /* 0x000000070500788c */ /* 0x000fc8000bf05270 */
[----:B------:R-:W-:Y:S02]  /*4e00*/  USEL UR4, URZ, 0x1, UP0 ;  /* 0x00000001ff047887 */ /* 0x000fe40008000000 */
[----:B------:R-:W-:-:S04]  /*4e10*/  USEL UR5, UR5, URZ, UP0 ;  /* 0x000000ff05057287 */ /* 0x000fc80008000000 */
[----:B------:R-:W-:Y:S01]  /*4e20*/  LOP3.LUT R2, R2, UR4, RZ, 0x3c, !PT ;  /* 0x0000000402027c12 */ /* 0x000fe2000f8e3cff */
[----:B------:R-:W-:-:S12]  /*4e30*/  ULEA UR5, UR5, UR12, 0x3 ;  /* 0x0000000c05057291 */ /* 0x000fd8000f8e18ff */
.L_x_56:
[----:B-1----:R-:W-:Y:S02]  /*4e40*/  SHF.L.U32 R3, R2, 0x1f, RZ ;  /* 0x0000001f02037819 */ /* 0x002fe400000006ff */
[----:B------:R-:W-:-:S04]  /*4e50*/  MOV R0, UR5 ;  /* 0x0000000500007c02 */ /* 0x000fc80008000f00 */
[----:B------:R1:W2:Y:S03]  /*4e60*/  SYNCS.PHASECHK.TRANS64.TRYWAIT P0, [R0+URZ], R3 ;  /* 0x00000003000075a7 */ /* 0x0002a600080011ff */
[----:B--2---:R-:W-:Y:S05]  /*4e70*/  @!P0 NANOSLEEP.SYNCS 0x989680 ;  /* 0x009896800000895d */ /* 0x004fea0003900000 */
[----:B------:R-:W2:Y:S02]  /*4e80*/  @!P0 SYNCS.PHASECHK.TRANS64 P0, [R0+URZ], R3 ;  /* 0x00000003000085a7 */ /* 0x000ea400080010ff */
[----:B--2---:R-:W-:Y:S05]  /*4e90*/  @P0 EXIT ;  /* 0x000000000000094d */ /* 0x004fea0003800000 */
[----:B------:R-:W-:Y:S05]  /*4ea0*/  BRA `(.L_x_56) ;  /* 0xfffffffc00e47947 */ /* 0x000fea000383ffff */
.L_x_25:
[----:B------:R-:W-:-:S04]  /*4eb0*/  UISETP.LT.U32.AND UP0, UPT, UR37, 0x9, UPT ;  /* 0x000000092500788c */ /* 0x000fc8000bf01070 */
[----:B------:R-:W-:-:S04]  /*4ec0*/  USEL UR4, UR37, 0x9, UP0 ;  /* 0x0000000925047887 */ /* 0x000fc80008000000 */
[----:B------:R-:W-:-:S12]  /*4ed0*/  USHF.L.U32 UR4, UR4, 0x2, URZ ;  /* 0x0000000204047899 */ /* 0x000fd800080006ff */
[----:B------:R-:W3:Y:S02]  /*4ee0*/  LDCU UR6, c[0x2][UR4] ;  /* 0x00800000040677ac */ /* 0x000ee40008000800 */
[----:B---3--:R-:W-:-:S10]  /*4ef0*/  USHF.R.S32.HI UR7, URZ, 0x1f, UR6 ;  /* 0x0000001fff077899 */ /* 0x008fd40008011406 */
.L_x_303:
[----:B--2---:R-:W-:Y:S05]  /*4f00*/  BRXU UR6 -0x4f10                                                                                                                                                                                                                                                                                                                                                                                                                                                                                                                                                                                                                                                                                                                                                                                                                                                                                                                                                                                                                                                                                                                                                                                                                                                                                                                                                                                                                                                             (*"BRANCH_TARGETS .L_x_304,.L_x_305,.L_x_312"*) ;  /* 0xffffffb0063c7958 */ /* 0x004fea000b83ffff */
.L_x_305:
[----:B------:R-:W-:-:S09]  /*4f10*/  UISETP.NE.AND UP0, UPT, UR37, 0x1, UPT ;  /* 0x000000012500788c */ /* 0x000fd2000bf05270 */
[----:B------:R-:W-:Y:S05]  /*4f20*/  BRA.U UP0, `(.L_x_57) ;  /* 0x0000003900487547 */ /* 0x000fea000b800000 */
[----:B------:R-:W-:-:S08]  /*4f30*/  NOP ;  /* 0x0000000000007918 */ /* 0x000fd00000000000 */
[----:B-1--45:R-:W1:-:S00]  /*4f40*/  USETMAXREG.DEALLOC.CTAPOOL 0x88 ;  /* 0x00000088000079c8 */ /* 0x032e4000080e0500 */
[----:B------:R-:W2:Y:S01]  /*4f50*/  LDCU.64 UR14, c[0x0][0xba0] ;  /* 0x00017400ff0e77ac */ /* 0x000ea20008000a00 */
[----:B-1----:R-:W-:Y:S01]  /*4f60*/  HFMA2 R0, -RZ, RZ, 0, 5.9604644775390625e-08 ;  /* 0x00000001ff007431 */ /* 0x002fe200000001ff */
[----:B------:R-:W-:Y:S01]  /*4f70*/  PRMT R9, RZ, 0x7610, R9 ;  /* 0x00007610ff097816 */ /* 0x000fe20000000009 */
[----:B------:R-:W1:Y:S01]  /*4f80*/  LDCU.64 UR12, c[0x0][0xbb8] ;  /* 0x00017700ff0c77ac */ /* 0x000e620008000a00 */
[----:B------:R-:W3:Y:S01]  /*4f90*/  LDCU UR4, c[0x0][0xbdc] ;  /* 0x00017b80ff0477ac */ /* 0x000ee20008000800 */
[----:B------:R-:W4:Y:S01]  /*4fa0*/  LDCU UR19, c[0x0][0xb80] ;  /* 0x00017000ff1377ac */ /* 0x000f220008000800 */
[----:B------:R-:W-:Y:S01]  /*4fb0*/  UMOV UR5, 0xffffffff ;  /* 0xffffffff00057882 */ /* 0x000fe20000000000 */
[----:B------:R-:W-:Y:S01]  /*4fc0*/  UMOV UR20, URZ ;  /* 0x000000ff00147c82 */ /* 0x000fe20008000000 */
[----:B--2---:R-:W-:-:S04]  /*4fd0*/  UIADD3 UR18, UP0, UPT, UR14, -0x1, URZ ;  /* 0xffffffff0e127890 */ /* 0x004fc8000ff1e0ff */
[----:B------:R-:W-:Y:S02]  /*4fe0*/  UIADD3.X UR15, UPT, UPT, UR15, -0x1, URZ, UP0, !UPT ;  /* 0xffffffff0f0f7890 */ /* 0x000fe400087fe4ff */
[----:B-1----:R-:W-:Y:S02]  /*4ff0*/  UIADD3 UR14, UP0, UPT, UR12, -0x1, URZ ;  /* 0xffffffff0c0e7890 */ /* 0x002fe4000ff1e0ff */
[----:B---3--:R-:W-:Y:S02]  /*5000*/  USHF.L.U32 UR4, UR5, UR4, URZ ;  /* 0x0000000405047299 */ /* 0x008fe400080006ff */
[----:B------:R-:W-:Y:S02]  /*5010*/  UIADD3.X UR13, UPT, UPT, UR13, -0x1, URZ, UP0, !UPT ;  /* 0xffffffff0d0d7890 */ /* 0x000fe400087fe4ff */
[----:B----4-:R-:W-:Y:S02]  /*5020*/  UIADD3 UR19, UPT, UPT, UR19, -0x1, URZ ;  /* 0xffffffff13137890 */ /* 0x010fe4000fffe0ff */
[----:B------:R-:W-:-:S12]  /*5030*/  ULOP3.LUT UR12, URZ, UR4, URZ, 0x33, !UPT ;  /* 0x00000004ff0c7292 */ /* 0x000fd8000f8e33ff */
.L_x_74:
[----:B-1----:R-:W1:Y:S01]  /*5040*/  LDC.64 R2, c[0x0][0xbd0] ;  /* 0x0002f400ff027b82 */ /* 0x002e620000000a00 */
[----:B------:R-:W-:Y:S01]  /*5050*/  UIADD3 UR24, UP0, UPT, UR24, UR30, URZ ;  /* 0x0000001e18187290 */ /* 0x000fe2000ff1e0ff */
[----:B------:R-:W-:Y:S01]  /*5060*/  ISETP.NE.AND P1, PT, RZ, UR16, PT ;  /* 0x00000010ff007c0c */ /* 0x000fe2000bf25270 */
[----:B------:R-:W-:Y:S01]  /*5070*/  IMAD.MOV.U32 R18, RZ, RZ, -0x1 ;  /* 0xffffffffff127424 */ /* 0x000fe200078e00ff */
[----:B------:R-:W-:Y:S01]  /*5080*/  PLOP3.LUT P2, PT, PT, PT, PT, 0x80, 0x8 ;  /* 0x000000000008781c */ /* 0x000fe20003f4f070 */
[----:B------:R-:W-:Y:S01]  /*5090*/  UIADD3.X UR17, UPT, UPT, UR17, UR25, URZ, UP0, !UPT ;  /* 0x0000001911117290 */ /* 0x000fe200087fe4ff */
[----:B------:R-:W-:Y:S02]  /*50a0*/  IMAD.MOV.U32 R10, RZ, RZ, -0x1 ;  /* 0xffffffffff0a7424 */ /* 0x000fe400078e00ff */
[----:B------:R-:W-:Y:S02]  /*50b0*/  P2R R11, PR, RZ, 0x4 ;  /* 0x00000004ff0b7803 */ /* 0x000fe40000000000 */
[----:B-1----:R-:W-:Y:S01]  /*50c0*/  ISETP.LE.U32.AND P0, PT, R2, UR24, PT ;  /* 0x0000001802007c0c */ /* 0x002fe2000bf03070 */
[----:B------:R-:W-:-:S05]  /*50d0*/  IMAD.U32 R2, RZ, RZ, UR17 ;  /* 0x00000011ff027e24 */ /* 0x000fca000f8e00ff */
[----:B------:R-:W-:Y:S01]  /*50e0*/  ISETP.GE.U32.AND.EX P0, PT, R2, R3, PT, P0 ;  /* 0x000000030200720c */ /* 0x000fe20003f06100 */
[----:B------:R-:W-:Y:S02]  /*50f0*/  IMAD.MOV.U32 R3, RZ, RZ, RZ ;  /* 0x000000ffff037224 */ /* 0x000fe400078e00ff */
[----:B------:R-:W-:-:S10]  /*5100*/  IMAD.MOV.U32 R2, RZ, RZ, -0x1 ;  /* 0xffffffffff027424 */ /* 0x000fd400078e00ff */
[----:B----45:R-:W-:Y:S05]  /*5110*/  @P0 BRA P1, `(.L_x_58) ;  /* 0x00000018000c0947 */ /* 0x030fea0000800000 */
[----:B------:R-:W-:Y:S01]  /*5120*/  IADD3 R16, P1, PT, R14, UR41, RZ ;  /* 0x000000290e107c10 */ /* 0x000fe2000ff3e0ff */
[----:B------:R-:W-:-:S03]  /*5130*/  IMAD.U32 R10, RZ, RZ, UR17 ;  /* 0x00000011ff0a7e24 */ /* 0x000fc6000f8e00ff */
[----:B------:R-:W-:Y:S02]  /*5140*/  ISETP.LE.U32.AND P0, PT, R16, UR24, PT ;  /* 0x0000001810007c0c */ /* 0x000fe4000bf03070 */
[----:B------:R-:W-:-:S04]  /*5150*/  IADD3.X R19, PT, PT, R15, UR40, RZ, P1, !PT ;  /* 0x000000280f137c10 */ /* 0x000fc80008ffe4ff */
[----:B------:R-:W-:-:S13]  /*5160*/  ISETP.GE.U32.AND.EX P0, PT, R10, R19, PT, P0 ;  /* 0x000000130a00720c */ /* 0x000fda0003f06100 */
[----:B------:R-:W-:Y:S05]  /*5170*/  @!P0 BRA `(.L_x_59) ;  /* 0x0000001000f08947 */ /* 0x000fea0003800000 */
[----:B------:R-:W1:Y:S01]  /*5180*/  LDCU UR21, c[0x0][0xbe8] ;  /* 0x00017d00ff1577ac */ /* 0x000e620008000800 */
[----:B------:R-:W-:Y:S01]  /*5190*/  IMAD.IADD R23, R8, 0x1, R21 ;  /* 0x0000000108177824 */ /* 0x000fe200078e0215 */
[----:B------:R-:W-:Y:S01]  /*51a0*/  MOV R14, R6 ;  /* 0x00000006000e7202 */ /* 0x000fe20000000f00 */
[----:B------:R-:W-:Y:S02]  /*51b0*/  IMAD.MOV.U32 R16, RZ, RZ, R7 ;  /* 0x000000ffff107224 */ /* 0x000fe400078e0007 */
[----:B------:R-:W-:-:S05]  /*51c0*/  VIADD R10, R23, 0x20 ;  /* 0x00000020170a7836 */ /* 0x000fca0000000000 */
[----:B-1----:R-:W-:-:S13]  /*51d0*/  ISETP.GE.AND P0, PT, R10, UR21, PT ;  /* 0x000000150a007c0c */ /* 0x002fda000bf06270 */
[----:B------:R-:W1:Y:S01]  /*51e0*/  @!P0 LDC.64 R20, c[0x0][0xbf0] ;  /* 0x0002fc00ff148b82 */ /* 0x000e620000000a00 */
[----:B------:R-:W-:Y:S01]  /*51f0*/  BSSY.RECONVERGENT B0, `(.L_x_60) ;  /* 0x0000062000007945 */ /* 0x000fe20003800200 */
[----:B------:R-:W-:Y:S01]  /*5200*/  HFMA2 R15, -RZ, RZ, 0, 0 ;  /* 0x00000000ff0f7431 */ /* 0x000fe200000001ff */
[----:B------:R-:W-:Y:S01]  /*5210*/  MOV R18, 0x7fffffff ;  /* 0x7fffffff00127802 */ /* 0x000fe20000000f00 */
[----:B-1----:R-:W-:-:S05]  /*5220*/  @!P0 IMAD.WIDE R20, R23, 0xc, R20 ;  /* 0x0000000c17148825 */ /* 0x002fca00078e0214 */
[----:B------:R1:W5:Y:S04]  /*5230*/  @!P0 LDG.E R6, desc[UR50][R20.64+0x180] ;  /* 0x0001803214068981 */ /* 0x000368000c1e1900 */
[----:B------:R1:W5:Y:S01]  /*5240*/  @!P0 LDG.E R7, desc[UR50][R20.64+0x184] ;  /* 0x0001843214078981 */ /* 0x000362000c1e1900 */
[----:B------:R-:W-:-:S13]  /*5250*/  ISETP.GE.AND P0, PT, R23, UR21, PT ;  /* 0x0000001517007c0c */ /* 0x000fda000bf06270 */
[----:B------:R-:W-:Y:S05]  /*5260*/  @P0 BRA `(.L_x_61) ;  /* 0x0000000400680947 */ /* 0x000fea0003800000 */
[----:B------:R-:W-:Y:S01]  /*5270*/  IABS R13, R5 ;  /* 0x00000005000d7213 */ /* 0x000fe20000000000 */
[----:B------:R-:W2:Y:S01]  /*5280*/  LDCU.128 UR4, c[0x0][0xbc0] ;  /* 0x00017800ff0477ac */ /* 0x000ea20008000c00 */
[----:B------:R-:W-:Y:S02]  /*5290*/  IABS R12, R4 ;  /* 0x00000004000c7213 */ /* 0x000fe40000000000 */
[----:B------:R-:W3:Y:S01]  /*52a0*/  I2F.RP R24, R13 ;  /* 0x0000000d00187306 */ /* 0x000ee20000209400 */
[----:B------:R-:W4:Y:S01]  /*52b0*/  LDCU.64 UR8, c[0x0][0xbb0] ;  /* 0x00017600ff0877ac */ /* 0x000f220008000a00 */
[----:B-1----:R-:W-:Y:S02]  /*52c0*/  IADD3 R20, P2, PT, R16, UR14, RZ ;  /* 0x0000000e10147c10 */ /* 0x002fe4000ff5e0ff */
[----:B------:R-:W-:Y:S01]  /*52d0*/  IADD3 R15, P0, PT, R14, UR18, RZ ;  /* 0x000000120e0f7c10 */ /* 0x000fe2000ff1e0ff */
[----:B------:R-:W1:Y:S01]  /*52e0*/  LDCU.64 UR10, c[0x0][0xba8] ;  /* 0x00017500ff0a77ac */ /* 0x000e620008000a00 */
[----:B------:R-:W-:-:S02]  /*52f0*/  LEA.HI.X.SX32 R19, R16, UR13, 0x1, P2 ;  /* 0x0000000d10137c11 */ /* 0x000fc400090f0eff */
[----:B------:R-:W1:Y:S01]  /*5300*/  I2F.RP R10, R12 ;  /* 0x0000000c000a7306 */ /* 0x000e620000209400 */
[----:B------:R-:W-:Y:S02]  /*5310*/  LEA.HI.X.SX32 R14, R14, UR15, 0x1, P0 ;  /* 0x0000000f0e0e7c11 */ /* 0x000fe400080f0eff */
[----:B--2---:R-:W-:-:S05]  /*5320*/  IADD3 R22, P1, PT, R20, UR7, RZ ;  /* 0x0000000714167c10 */ /* 0x004fca000ff3e0ff */
[----:B---3--:R-:W2:Y:S01]  /*5330*/  MUFU.RCP R24, R24 ;  /* 0x0000001800187308 */ /* 0x008ea20000001000 */
[----:B----4-:R-:W-:Y:S01]  /*5340*/  IADD3 R18, P0, PT, R15, UR9, RZ ;  /* 0x000000090f127c10 */ /* 0x010fe2000ff1e0ff */
[----:B------:R-:W-:Y:S02]  /*5350*/  IMAD.X R21, RZ, RZ, R19, P1 ;  /* 0x000000ffff157224 */ /* 0x000fe400008e0613 */
[----:B------:R-:W-:-:S04]  /*5360*/  IMAD.WIDE.U32 R36, R22, UR4, RZ ;  /* 0x0000000416247c25 */ /* 0x000fc8000f8e00ff */
[----:B-1----:R-:W1:Y:S01]  /*5370*/  MUFU.RCP R10, R10 ;  /* 0x0000000a000a7308 */ /* 0x002e620000001000 */
[----:B------:R-:W-:Y:S02]  /*5380*/  IMAD.X R16, RZ, RZ, R14, P0 ;  /* 0x000000ffff107224 */ /* 0x000fe400000e060e */
[----:B------:R-:W-:-:S04]  /*5390*/  IMAD.WIDE.U32 R26, R21, UR4, RZ ;  /* 0x00000004151a7c25 */ /* 0x000fc8000f8e00ff */
[----:B------:R-:W-:-:S04]  /*53a0*/  IMAD.WIDE.U32 R28, R16, UR10, RZ ;  /* 0x0000000a101c7c25 */ /* 0x000fc8000f8e00ff */
[----:B--2---:R-:W-:Y:S02]  /*53b0*/  VIADD R24, R24, 0xffffffe ;  /* 0x0ffffffe18187836 */ /* 0x004fe40000000000 */
[----:B------:R-:W-:Y:S02]  /*53c0*/  IMAD.WIDE.U32 R26, P0, R22, UR5, R26 ;  /* 0x00000005161a7c25 */ /* 0x000fe4000f80001a */
[----:B------:R-:W2:Y:S02]  /*53d0*/  F2I.FTZ.U32.TRUNC.NTZ R25, R24 ;  /* 0x0000001800197305 */ /* 0x000ea4000021f000 */
[----:B------:R-:W-:Y:S01]  /*53e0*/  IMAD.WIDE.U32 R28, P1, R18, UR11, R28 ;  /* 0x0000000b121c7c25 */ /* 0x000fe2000f82001c */
[----:B------:R-:W-:-:S03]  /*53f0*/  IADD3 RZ, P2, PT, R37, R26, RZ ;  /* 0x0000001a25ff7210 */ /* 0x000fc60007f5e0ff */
[----:B------:R-:W-:-:S04]  /*5400*/  IMAD.WIDE.U32 R34, R18, UR10, RZ ;  /* 0x0000000a12227c25 */ /* 0x000fc8000f8e00ff */
[----:B-1----:R-:W-:Y:S02]  /*5410*/  VIADD R10, R10, 0xffffffe ;  /* 0x0ffffffe0a0a7836 */ /* 0x002fe40000000000 */
[----:B------:R-:W-:Y:S01]  /*5420*/  IMAD.X R33, RZ, RZ, RZ, P1 ;  /* 0x000000ffff217224 */ /* 0x000fe200008e06ff */
[----:B------:R-:W-:Y:S01]  /*5430*/  IADD3 RZ, P1, PT, R35, R28, RZ ;  /* 0x0000001c23ff7210 */ /* 0x000fe20007f3e0ff */
[----:B------:R-:W-:Y:S02]  /*5440*/  IMAD.MOV.U32 R30, RZ, RZ, R27 ;  /* 0x000000ffff1e7224 */ /* 0x000fe400078e001b */
[----:B------:R-:W1:Y:S01]  /*5450*/  F2I.FTZ.U32.TRUNC.NTZ R27, R10 ;  /* 0x0000000a001b7305 */ /* 0x000e62000021f000 */
[----:B------:R-:W-:Y:S02]  /*5460*/  IMAD.MOV.U32 R32, RZ, RZ, R29 ;  /* 0x000000ffff207224 */ /* 0x000fe400078e001d */
[----:B------:R-:W-:Y:S01]  /*5470*/  IMAD.X R31, RZ, RZ, RZ, P0 ;  /* 0x000000ffff1f7224 */ /* 0x000fe200000e06ff */
[----:B------:R-:W-:Y:S01]  /*5480*/  ISETP.NE.U32.AND P0, PT, RZ, UR10, PT ;  /* 0x0000000aff007c0c */ /* 0x000fe2000bf05070 */
[----:B------:R-:W-:Y:S01]  /*5490*/  IMAD.WIDE.U32.X R32, R16, UR11, R32, P1 ;  /* 0x0000000b10207c25 */ /* 0x000fe200088e0420 */
[----:B------:R-:W-:-:S02]  /*54a0*/  ISETP.NE.U32.AND P1, PT, RZ, UR4, PT ;  /* 0x00000004ff007c0c */ /* 0x000fc4000bf25070 */
[----:B------:R-:W-:Y:S01]  /*54b0*/  ISETP.NE.AND.EX P0, PT, RZ, UR11, PT, P0 ;  /* 0x0000000bff007c0c */ /* 0x000fe2000bf05300 */
[----:B--2---:R-:W-:Y:S01]  /*54c0*/  IMAD.MOV R18, RZ, RZ, -R25 ;  /* 0x000000ffff127224 */ /* 0x004fe200078e0a19 */
[----:B------:R-:W-:Y:S01]  /*54d0*/  ISETP.NE.AND.EX P1, PT, RZ, UR5, PT, P1 ;  /* 0x00000005ff007c0c */ /* 0x000fe2000bf25310 */
[----:B------:R-:W-:Y:S01]  /*54e0*/  IMAD.WIDE.U32.X R30, R21, UR5, R30, P2 ;  /* 0x00000005151e7c25 */ /* 0x000fe200090e041e */
[----:B------:R-:W-:Y:S02]  /*54f0*/  SEL R15, R15, R32, !P0 ;  /* 0x000000200f0f7207 */ /* 0x000fe40004000000 */
[----:B------:R-:W-:Y:S01]  /*5500*/  SEL R14, R14, R33, !P0 ;  /* 0x000000210e0e7207 */ /* 0x000fe20004000000 */
[----:B------:R-:W-:Y:S01]  /*5510*/  IMAD R21, R18, R13, RZ ;  /* 0x0000000d12157224 */ /* 0x000fe200078e02ff */
[----:B------:R-:W-:Y:S01]  /*5520*/  SEL R20, R20, R30, !P1 ;  /* 0x0000001e14147207 */ /* 0x000fe20004800000 */
[----:B------:R-:W-:Y:S01]  /*5530*/  IMAD.MOV.U32 R24, RZ, RZ, RZ ;  /* 0x000000ffff187224 */ /* 0x000fe200078e00ff */
[----:B------:R-:W-:Y:S01]  /*5540*/  SEL R19, R19, R31, !P1 ;  /* 0x0000001f13137207 */ /* 0x000fe20004800000 */
[----:B-1----:R-:W-:Y:S01]  /*5550*/  IMAD.MOV R10, RZ, RZ, -R27 ;  /* 0x000000ffff0a7224 */ /* 0x002fe200078e0a1b */
[----:B------:R-:W-:Y:S01]  /*5560*/  SHF.R.U64 R14, R15, UR8, R14 ;  /* 0x000000080f0e7c19 */ /* 0x000fe2000800120e */
[----:B------:R-:W-:Y:S01]  /*5570*/  IMAD.HI.U32 R21, R25, R21, R24 ;  /* 0x0000001519157227 */ /* 0x000fe200078e0018 */
[----:B------:R-:W-:-:S02]  /*5580*/  SHF.R.U64 R25, R20, UR6, R19 ;  /* 0x0000000614197c19 */ /* 0x000fc40008001213 */
[----:B------:R-:W-:Y:S01]  /*5590*/  IADD3 R20, PT, PT, R5, -0x1, R14 ;  /* 0xffffffff05147810 */ /* 0x000fe20007ffe00e */
[----:B------:R-:W-:Y:S01]  /*55a0*/  IMAD.MOV.U32 R19, RZ, RZ, R10 ;  /* 0x000000ffff137224 */ /* 0x000fe200078e000a */
[----:B------:R-:W-:Y:S01]  /*55b0*/  IABS R15, R5 ;  /* 0x00000005000f7213 */ /* 0x000fe20000000000 */
[----:B------:R-:W-:Y:S01]  /*55c0*/  IMAD.MOV.U32 R26, RZ, RZ, RZ ;  /* 0x000000ffff1a7224 */ /* 0x000fe200078e00ff */
[----:B------:R-:W-:Y:S01]  /*55d0*/  IADD3 R18, PT, PT, R4, -0x1, R25 ;  /* 0xffffffff04127810 */ /* 0x000fe20007ffe019 */
[----:B------:R-:W-:Y:S01]  /*55e0*/  IMAD R19, R19, R12, RZ ;  /* 0x0000000c13137224 */ /* 0x000fe200078e02ff */
[----:B------:R-:W-:Y:S01]  /*55f0*/  IABS R16, R20 ;  /* 0x0000001400107213 */ /* 0x000fe20000000000 */
[----:B------:R-:W-:Y:S01]  /*5600*/  IMAD.MOV R15, RZ, RZ, -R15 ;  /* 0x000000ffff0f7224 */ /* 0x000fe200078e0a0f */
[----:B------:R-:W-:Y:S01]  /*5610*/  IABS R10, R4 ;  /* 0x00000004000a7213 */ /* 0x000fe20000000000 */
[----:B------:R-:W-:Y:S01]  /*5620*/  IMAD.HI.U32 R19, R27, R19, R26 ;  /* 0x000000131b137227 */ /* 0x000fe200078e001a */
[----:B------:R-:W-:-:S02]  /*5630*/  IABS R14, R18 ;  /* 0x00000012000e7213 */ /* 0x000fc40000000000 */
[----:B------:R-:W-:Y:S01]  /*5640*/  ISETP.GE.AND P4, PT, R20, RZ, PT ;  /* 0x000000ff1400720c */ /* 0x000fe20003f86270 */
[----:B------:R-:W-:Y:S01]  /*5650*/  IMAD.HI.U32 R21, R21, R16, RZ ;  /* 0x0000001015157227 */ /* 0x000fe200078e00ff */
[----:B------:R-:W-:-:S03]  /*5660*/  ISETP.GE.AND P2, PT, R18, RZ, PT ;  /* 0x000000ff1200720c */ /* 0x000fc60003f46270 */
[----:B------:R-:W-:Y:S02]  /*5670*/  IMAD.MOV R10, RZ, RZ, -R10 ;  /* 0x000000ffff0a7224 */ /* 0x000fe400078e0a0a */
[----:B------:R-:W-:-:S04]  /*5680*/  IMAD.HI.U32 R19, R19, R14, RZ ;  /* 0x0000000e13137227 */ /* 0x000fc800078e00ff */
[----:B------:R-:W-:Y:S02]  /*5690*/  IMAD R16, R21, R15, R16 ;  /* 0x0000000f15107224 */ /* 0x000fe400078e0210 */
[----:B------:R-:W-:Y:S02]  /*56a0*/  IMAD R19, R19, R10, R14 ;  /* 0x0000000a13137224 */ /* 0x000fe400078e020e */
[----:B------:R-:W1:Y:S01]  /*56b0*/  LDC R10, c[0x0][0xbe0] ;  /* 0x0002f800ff0a7b82 */ /* 0x000e620000000800 */
[----:B------:R-:W-:Y:S02]  /*56c0*/  ISETP.GT.U32.AND P1, PT, R13, R16, PT ;  /* 0x000000100d00720c */ /* 0x000fe40003f24070 */
[----:B------:R-:W-:-:S11]  /*56d0*/  ISETP.GT.U32.AND P0, PT, R12, R19, PT ;  /* 0x000000130c00720c */ /* 0x000fd60003f04070 */
[----:B------:R-:W-:Y:S01]  /*56e0*/  @!P1 IMAD.IADD R16, R16, 0x1, -R13 ;  /* 0x0000000110109824 */ /* 0x000fe200078e0a0d */
[----:B------:R-:W-:Y:S01]  /*56f0*/  ISETP.NE.AND P1, PT, RZ, UR27, PT ;  /* 0x0000001bff007c0c */ /* 0x000fe2000bf25270 */
[----:B------:R-:W-:-:S03]  /*5700*/  @!P0 IMAD.IADD R19, R19, 0x1, -R12 ;  /* 0x0000000113138824 */ /* 0x000fc600078e0a0c */
[----:B------:R-:W-:Y:S02]  /*5710*/  ISETP.GT.U32.AND P0, PT, R13, R16, PT ;  /* 0x000000100d00720c */ /* 0x000fe40003f04070 */
[----:B------:R-:W-:-:S11]  /*5720*/  ISETP.GT.U32.AND P3, PT, R12, R19, PT ;  /* 0x000000130c00720c */ /* 0x000fd60003f64070 */
[----:B------:R-:W-:Y:S01]  /*5730*/  @!P0 IMAD.IADD R16, R16, 0x1, -R13 ;  /* 0x0000000110108824 */ /* 0x000fe200078e0a0d */
[----:B------:R-:W-:Y:S01]  /*5740*/  ISETP.NE.AND P0, PT, RZ, UR26, PT ;  /* 0x0000001aff007c0c */ /* 0x000fe2000bf05270 */
[----:B------:R-:W-:Y:S02]  /*5750*/  @!P3 IMAD.IADD R19, R19, 0x1, -R12 ;  /* 0x000000011313b824 */ /* 0x000fe400078e0a0c */
[----:B------:R-:W-:Y:S01]  /*5760*/  @!P4 IMAD.MOV R16, RZ, RZ, -R16 ;  /* 0x000000ffff10c224 */ /* 0x000fe200078e0a10 */
[----:B------:R-:W-:Y:S01]  /*5770*/  @!P1 LOP3.LUT R16, RZ, UR27, RZ, 0x33, !PT ;  /* 0x0000001bff109c12 */ /* 0x000fe2000f8e33ff */
[----:B------:R-:W-:-:S04]  /*5780*/  @!P2 IMAD.MOV R19, RZ, RZ, -R19 ;  /* 0x000000ffff13a224 */ /* 0x000fc800078e0a13 */
[----:B------:R-:W-:-:S04]  /*5790*/  IMAD.IADD R16, R20, 0x1, -R16 ;  /* 0x0000000114107824 */ /* 0x000fc800078e0a10 */
[----:B------:R-:W-:Y:S02]  /*57a0*/  @!P0 LOP3.LUT R19, RZ, UR26, RZ, 0x33, !PT ;  /* 0x0000001aff138c12 */ /* 0x000fe4000f8e33ff */
[----:B-1----:R-:W-:-:S03]  /*57b0*/  ISETP.NE.AND P0, PT, R10, 0x1, PT ;  /* 0x000000010a00780c */ /* 0x002fc60003f05270 */
[----:B------:R-:W-:-:S04]  /*57c0*/  IMAD.IADD R19, R18, 0x1, -R19 ;  /* 0x0000000112137824 */ /* 0x000fc800078e0a13 */
[----:B------:R-:W-:Y:S01]  /*57d0*/  IMAD R18, R16, R19, RZ ;  /* 0x0000001310127224 */ /* 0x000fe200078e02ff */
[----:B------:R-:W-:-:S04]  /*57e0*/  SEL R12, R19, R16, !P0 ;  /* 0x00000010130c7207 */ /* 0x000fc80004000000 */
[----:B------:R-:W-:Y:S02]  /*57f0*/  SHF.R.S32.HI R15, RZ, 0x1f, R18 ;  /* 0x0000001fff0f7819 */ /* 0x000fe40000011412 */
[----:B------:R-:W-:Y:S02]  /*5800*/  SHF.R.S32.HI R13, RZ, 0x1f, R12 ;  /* 0x0000001fff0d7819 */ /* 0x000fe4000001140c */
.L_x_61:
[----:B------:R-:W-:Y:S05]  /*5810*/  BSYNC.RECONVERGENT B0 ;  /* 0x0000000000007941 */ /* 0x000fea0003800200 */
.L_x_60:
        /* <DEDUP_REMOVED lines=12> */
[----:B------:R-:W1:Y:S01]  /*58e0*/  SHFL.UP PT, R16, R10, 0x2, RZ ;  /* 0x044000000a107989 */ /* 0x000e6200000e00ff */
        /* <DEDUP_REMOVED lines=8> */
[----:B--2---:R-:W-:-:S05]  /*5970*/  SEL R21, R21, RZ, P1 ;  /* 0x000000ff15157207 */ /* 0x004fca0000800000 */
[----:B------:R-:W-:Y:S02]  /*5980*/  IMAD.X R10, R21, 0x1, R16, P0 ;  /* 0x00000001150a7824 */ /* 0x000fe400000e0610 */
[----:B------:R-:W1:Y:S04]  /*5990*/  SHFL.UP PT, R21, R20, 0x8, RZ ;  /* 0x0500000014157989 */ /* 0x000e6800000e00ff */
        /* <DEDUP_REMOVED lines=10> */
[----:B------:R-:W-:Y:S01]  /*5a40*/  IMAD.X R16, R21, 0x1, R24, P0 ;  /* 0x0000000115107824 */ /* 0x000fe200000e0618 */
[----:B------:R-:W-:Y:S01]  /*5a50*/  IADD3 R10, P0, PT, R19, UR41, RZ ;  /* 0x00000029130a7c10 */ /* 0x000fe2000ff1e0ff */
[----:B------:R-:W-:-:S03]  /*5a60*/  IMAD.U32 R21, RZ, RZ, UR17 ;  /* 0x00000011ff157e24 */ /* 0x000fc6000f8e00ff */
[----:B------:R-:W-:Y:S02]  /*5a70*/  IADD3.X R14, PT, PT, R16, UR40, RZ, P0, !PT ;  /* 0x00000028100e7c10 */ /* 0x000fe400087fe4ff */
[----:B------:R-:W-:-:S04]  /*5a80*/  ISETP.LE.U32.AND P0, PT, R10, UR24, PT ;  /* 0x000000180a007c0c */ /* 0x000fc8000bf03070 */
[----:B------:R-:W-:-:S13]  /*5a90*/  ISETP.GE.U32.AND.EX P0, PT, R21, R14, PT, P0 ;  /* 0x0000000e1500720c */ /* 0x000fda0003f06100 */
[----:B------:R-:W-:-:S04]  /*5aa0*/  VOTE.ANY R20, PT, !P0 ;  /* 0x0000000000147806 */ /* 0x000fc800040e0100 */
[----:B------:R-:W-:-:S13]  /*5ab0*/  ISETP.NE.AND P0, PT, R20, RZ, PT ;  /* 0x000000ff1400720c */ /* 0x000fda0003f05270 */
[----:B------:R-:W-:Y:S05]  /*5ac0*/  @P0 BRA `(.L_x_62) ;  /* 0x00000008004c0947 */ /* 0x000fea0003800000 */
[----:B------:R-:W1:Y:S01]  /*5ad0*/  LDC R15, c[0x0][0xbe0] ;  /* 0x0002f800ff0f7b82 */ /* 0x000e620000000800 */
[----:B------:R-:W2:Y:S01]  /*5ae0*/  LDCU UR21, c[0x0][0xbe8] ;  /* 0x00017d00ff1577ac */ /* 0x000ea20008000800 */
[----:B------:R-:W3:Y:S01]  /*5af0*/  LDCU.64 UR10, c[0x0][0xba8] ;  /* 0x00017500ff0a77ac */ /* 0x000ee20008000a00 */
[----:B------:R-:W4:Y:S01]  /*5b00*/  LDCU.64 UR8, c[0x0][0xbb0] ;  /* 0x00017600ff0877ac */ /* 0x000f220008000a00 */
[----:B------:R-:W1:Y:S02]  /*5b10*/  LDCU.128 UR4, c[0x0][0xbc0] ;  /* 0x00017800ff0477ac */ /* 0x000e640008000c00 */
[----:B-1234-:R-:W-:-:S13]  /*5b20*/  ISETP.NE.AND P6, PT, R15, 0x1, PT ;  /* 0x000000010f00780c */ /* 0x01efda0003fc5270 */
.L_x_65:
[C---:B------:R-:W-:Y:S01]  /*5b30*/  VIADD R15, R23.reuse, 0x40 ;  /* 0x00000040170f7836 */ /* 0x040fe20000000000 */
[----:B-----5:R-:W-:Y:S01]  /*5b40*/  MOV R19, R6 ;  /* 0x0000000600137202 */ /* 0x020fe20000000f00 */
[----:B------:R-:W-:Y:S02]  /*5b50*/  VIADD R23, R23, 0x20 ;  /* 0x0000002017177836 */ /* 0x000fe40000000000 */
[----:B------:R-:W-:Y:S01]  /*5b60*/  IMAD.MOV.U32 R16, RZ, RZ, R7 ;  /* 0x000000ffff107224 */ /* 0x000fe200078e0007 */
[----:B------:R-:W-:-:S13]  /*5b70*/  ISETP.GE.AND P0, PT, R15, UR21, PT ;  /* 0x000000150f007c0c */ /* 0x000fda000bf06270 */
[----:B------:R-:W1:Y:S01]  /*5b80*/  @!P0 LDC.64 R20, c[0x0][0xbf0] ;  /* 0x0002fc00ff148b82 */ /* 0x000e620000000a00 */
[----:B------:R-:W2:Y:S01]  /*5b90*/  SHFL.IDX PT, R14, R14, 0x1f, 0x1f ;  /* 0x03e01f000e0e7f89 */ /* 0x000ea200000e0000 */
[----:B------:R-:W-:Y:S01]  /*5ba0*/  BSSY.RECONVERGENT B0, `(.L_x_63) ;  /* 0x000005d000007945 */ /* 0x000fe20003800200 */
[----:B------:R-:W-:Y:S02]  /*5bb0*/  HFMA2 R15, -RZ, RZ, 0, 0 ;  /* 0x00000000ff0f7431 */ /* 0x000fe400000001ff */
[----:B------:R-:W3:Y:S01]  /*5bc0*/  SHFL.IDX PT, R10, R10, 0x1f, 0x1f ;  /* 0x03e01f000a0a7f89 */ /* 0x000ee200000e0000 */
[----:B-1----:R-:W-:-:S05]  /*5bd0*/  @!P0 IMAD.WIDE R20, R23, 0xc, R20 ;  /* 0x0000000c17148825 */ /* 0x002fca00078e0214 */
[----:B------:R1:W5:Y:S04]  /*5be0*/  @!P0 LDG.E R6, desc[UR50][R20.64+0x180] ;  /* 0x0001803214068981 */ /* 0x000368000c1e1900 */
[----:B------:R1:W5:Y:S01]  /*5bf0*/  @!P0 LDG.E R7, desc[UR50][R20.64+0x184] ;  /* 0x0001843214078981 */ /* 0x000362000c1e1900 */
[----:B------:R-:W-:Y:S02]  /*5c00*/  ISETP.GE.AND P0, PT, R23, UR21, PT ;  /* 0x0000001517007c0c */ /* 0x000fe4000bf06270 */
[----:B------:R-:W-:-:S11]  /*5c10*/  MOV R18, 0x7fffffff ;  /* 0x7fffffff00127802 */ /* 0x000fd60000000f00 */
[----:B--23--:R-:W-:Y:S05]  /*5c20*/  @P0 BRA `(.L_x_64) ;  /* 0x0000000400500947 */ /* 0x00cfea0003800000 */
[----:B------:R-:W-:-:S04]  /*5c30*/  IADD3 R13, P0, PT, R19, UR18, RZ ;  /* 0x00000012130d7c10 */ /* 0x000fc8000ff1e0ff */
[----:B------:R-:W-:Y:S02]  /*5c40*/  LEA.HI.X.SX32 R12, R19, UR15, 0x1, P0 ;  /* 0x0000000f130c7c11 */ /* 0x000fe400080f0eff */
[----:B------:R-:W-:-:S04]  /*5c50*/  IADD3 R19, P0, PT, R16, UR14, RZ ;  /* 0x0000000e10137c10 */ /* 0x000fc8000ff1e0ff */
[----:B------:R-:W-:Y:S02]  /*5c60*/  LEA.HI.X.SX32 R18, R16, UR13, 0x1, P0 ;  /* 0x0000000d10127c11 */ /* 0x000fe400080f0eff */
[----:B------:R-:W-:-:S05]  /*5c70*/  IADD3 R16, P0, PT, R13, UR9, RZ ;  /* 0x000000090d107c10 */ /* 0x000fca000ff1e0ff */
[----:B------:R-:W-:Y:S01]  /*5c80*/  IMAD.X R15, RZ, RZ, R12, P0 ;  /* 0x000000ffff0f7224 */ /* 0x000fe200000e060c */
[----:B-1----:R-:W-:Y:S01]  /*5c90*/  IADD3 R21, P0, PT, R19, UR7, RZ ;  /* 0x0000000713157c10 */ /* 0x002fe2000ff1e0ff */
        /* <DEDUP_REMOVED lines=10> */
[----:B------:R-:W-:-:S04]  /*5d40*/  IMAD.WIDE.U32 R30, R21, UR4, RZ ;  /* 0x00000004151e7c25 */ /* 0x000fc8000f8e00ff */
[----:B------:R-:W-:Y:S01]  /*5d50*/  IMAD.WIDE.U32.X R28, R15, UR11, R28, P0 ;  /* 0x0000000b0f1c7c25 */ /* 0x000fe200080e041c */
[----:B------:R-:W-:-:S03]  /*5d60*/  IADD3 RZ, P0, PT, R31, R26, RZ ;  /* 0x0000001a1fff7210 */ /* 0x000fc60007f1e0ff */
[----:B------:R-:W-:-:S04]  /*5d70*/  IMAD.MOV.U32 R24, RZ, RZ, R27 ;  /* 0x000000ffff187224 */ /* 0x000fc800078e001b */
        /* <DEDUP_REMOVED lines=19> */
[----:B-1----:R-:W-:Y:S01]  /*5eb0*/  VIADD R24, R24, 0xffffffe ;  /* 0x0ffffffe18187836 */ /* 0x002fe20000000000 */
[----:B------:R-:W-:-:S05]  /*5ec0*/  IABS R16, R4 ;  /* 0x0000000400107213 */ /* 0x000fca0000000000 */
[----:B------:R-:W1:Y:S08]  /*5ed0*/  F2I.FTZ.U32.TRUNC.NTZ R25, R24 ;  /* 0x0000001800197305 */ /* 0x000e70000021f000 */
[----:B------:R-:W2:Y:S01]  /*5ee0*/  I2F.RP R26, R16 ;  /* 0x00000010001a7306 */ /* 0x000ea20000209400 */
[----:B-1----:R-:W-:Y:S02]  /*5ef0*/  IMAD.MOV R15, RZ, RZ, -R25 ;  /* 0x000000ffff0f7224 */ /* 0x002fe400078e0a19 */
[----:B------:R-:W-:-:S02]  /*5f00*/  IMAD.MOV.U32 R24, RZ, RZ, RZ ;  /* 0x000000ffff187224 */ /* 0x000fc400078e00ff */
[----:B------:R-:W-:-:S04]  /*5f10*/  IMAD R15, R15, R18, RZ ;  /* 0x000000120f0f7224 */ /* 0x000fc800078e02ff */
[----:B------:R-:W-:Y:S02]  /*5f20*/  IMAD.HI.U32 R15, R25, R15, R24 ;  /* 0x0000000f190f7227 */ /* 0x000fe400078e0018 */
[----:B--2---:R-:W1:Y:S04]  /*5f30*/  MUFU.RCP R24, R26 ;  /* 0x0000001a00187308 */ /* 0x004e680000001000 */
[----:B------:R-:W-:-:S04]  /*5f40*/  IMAD.HI.U32 R15, R15, R13, RZ ;  /* 0x0000000d0f0f7227 */ /* 0x000fc800078e00ff */
[----:B------:R-:W-:Y:S01]  /*5f50*/  IMAD R21, R15, R12, R13 ;  /* 0x0000000c0f157224 */ /* 0x000fe200078e020d */
[----:B------:R-:W-:-:S04]  /*5f60*/  IABS R13, R19 ;  /* 0x00000013000d7213 */ /* 0x000fc80000000000 */
[----:B------:R-:W-:Y:S01]  /*5f70*/  ISETP.GT.U32.AND P0, PT, R18, R21, PT ;  /* 0x000000151200720c */ /* 0x000fe20003f04070 */
[----:B-1----:R-:W-:-:S04]  /*5f80*/  VIADD R24, R24, 0xffffffe ;  /* 0x0ffffffe18187836 */ /* 0x002fc80000000000 */
[----:B------:R-:W1:Y:S08]  /*5f90*/  F2I.FTZ.U32.TRUNC.NTZ R25, R24 ;  /* 0x0000001800197305 */ /* 0x000e70000021f000 */
[----:B------:R-:W-:Y:S02]  /*5fa0*/  @!P0 IMAD.IADD R21, R21, 0x1, -R18 ;  /* 0x0000000115158824 */ /* 0x000fe400078e0a12 */
[----:B-1----:R-:W-:-:S02]  /*5fb0*/  IMAD.MOV R12, RZ, RZ, -R25 ;  /* 0x000000ffff0c7224 */ /* 0x002fc400078e0a19 */
        /* <DEDUP_REMOVED lines=21> */
[----:B------:R-:W-:-:S05]  /*6110*/  @!P0 LOP3.LUT R13, RZ, UR26, RZ, 0x33, !PT ;  /* 0x0000001aff0d8c12 */ /* 0x000fca000f8e33ff */
[----:B------:R-:W-:-:S05]  /*6120*/  IMAD.IADD R13, R19, 0x1, -R13 ;  /* 0x00000001130d7824 */ /* 0x000fca00078e0a0d */
[CC--:B------:R-:W-:Y:S01]  /*6130*/  SEL R12, R13.reuse, R18.reuse, !P6 ;  /* 0x000000120d0c7207 */ /* 0x0c0fe20007000000 */
[----:B------:R-:W-:-:S03]  /*6140*/  IMAD R18, R13, R18, RZ ;  /* 0x000000120d127224 */ /* 0x000fc600078e02ff */
[----:B------:R-:W-:Y:S02]  /*6150*/  SHF.R.S32.HI R13, RZ, 0x1f, R12 ;  /* 0x0000001fff0d7819 */ /* 0x000fe4000001140c */
[----:B------:R-:W-:Y:S02]  /*6160*/  SHF.R.S32.HI R15, RZ, 0x1f, R18 ;  /* 0x0000001fff0f7819 */ /* 0x000fe40000011412 */
.L_x_64:
[----:B------:R-:W-:Y:S05]  /*6170*/  BSYNC.RECONVERGENT B0 ;  /* 0x0000000000007941 */ /* 0x000fea0003800200 */
.L_x_63:
[----:B------:R-:W2:Y:S01]  /*6180*/  SHFL.UP PT, R19, R18, 0x1, RZ ;  /* 0x0420000012137989 */ /* 0x000ea200000e00ff */
[----:B------:R-:W-:Y:S02]  /*6190*/  R2UR UR41, R10 ;  /* 0x000000000a2972ca */ /* 0x000fe400000e0000 */
[----:B------:R-:W-:Y:S01]  /*61a0*/  R2UR UR40, R14 ;  /* 0x000000000e2872ca */ /* 0x000fe200000e0000 */
[----:B------:R-:W3:Y:S01]  /*61b0*/  SHFL.UP PT, R16, R15, 0x1, RZ ;  /* 0x042000000f107989 */ /* 0x000ee200000e00ff */
[----:B--2---:R-:W-:Y:S02]  /*61c0*/  SEL R19, R19, RZ, P5 ;  /* 0x000000ff13137207 */ /* 0x004fe40002800000 */
[----:B---3--:R-:W-:Y:S02]  /*61d0*/  SEL R16, R16, RZ, P5 ;  /* 0x000000ff10107207 */ /* 0x008fe40002800000 */
[----:B------:R-:W-:-:S05]  /*61e0*/  IADD3 R19, P0, PT, R19, R18, RZ ;  /* 0x0000001213137210 */ /* 0x000fca0007f1e0ff */
[----:B------:R-:W-:Y:S01]  /*61f0*/  IMAD.X R16, R16, 0x1, R15, P0 ;  /* 0x0000000110107824 */ /* 0x000fe200000e060f */
[----:B-1----:R-:W1:Y:S04]  /*6200*/  SHFL.UP PT, R20, R19, 0x2, RZ ;  /* 0x0440000013147989 */ /* 0x002e6800000e00ff */
        /* <DEDUP_REMOVED lines=16> */
[----:B------:R-:W-:Y:S02]  /*6310*/  IMAD.X R20, R19, 0x1, R22, P0 ;  /* 0x0000000113147824 */ /* 0x000fe400000e0616 */
[----:B------:R-:W1:Y:S04]  /*6320*/  SHFL.UP PT, R19, R24, 0x10, RZ ;  /* 0x0600000018137989 */ /* 0x000e6800000e00ff */
[----:B------:R-:W2:Y:S01]  /*6330*/  SHFL.UP PT, R21, R20, 0x10, RZ ;  /* 0x0600000014157989 */ /* 0x000ea200000e00ff */
[----:B-1----:R-:W-:Y:S02]  /*6340*/  SEL R19, R19, RZ, P3 ;  /* 0x000000ff13137207 */ /* 0x002fe40001800000 */
[----:B--2---:R-:W-:Y:S02]  /*6350*/  SEL R21, R21, RZ, P3 ;  /* 0x000000ff15157207 */ /* 0x004fe40001800000 */
[----:B------:R-:W-:-:S05]  /*6360*/  IADD3 R19, P0, PT, R19, R24, RZ ;  /* 0x0000001813137210 */ /* 0x000fca0007f1e0ff */
        /* <DEDUP_REMOVED lines=8> */
[----:B------:R-:W-:Y:S05]  /*63f0*/  @!P0 BRA `(.L_x_65) ;  /* 0xfffffff400cc8947 */ /* 0x000fea000383ffff */
.L_x_62:
        /* <DEDUP_REMOVED lines=9> */
[----:B------:R-:W-:-:S03]  /*6490*/  IADD3 R10, P1, P0, R19, UR41, -R18 ;  /* 0x00000029130a7c10 */ /* 0x000fc6000f83e812 */
[----:B------:R-:W-:Y:S01]  /*64a0*/  SHFL.IDX PT, R18, R18, R25, 0x1f ;  /* 0x00001f1912127589 */ /* 0x000fe200000e0000 */
[----:B------:R-:W-:-:S03]  /*64b0*/  IADD3.X R14, PT, PT, R16, UR40, ~R15, P1, P0 ;  /* 0x00000028100e7c10 */ /* 0x000fc60008fe0c0f */
[----:B------:R-:W2:Y:S04]  /*64c0*/  SHFL.IDX PT, R10, R10, R25, 0x1f ;  /* 0x00001f190a0a7589 */ /* 0x000ea800000e0000 */
[----:B------:R-:W3:Y:S04]  /*64d0*/  SHFL.IDX PT, R14, R14, R25, 0x1f ;  /* 0x00001f190e0e7589 */ /* 0x000ee800000e0000 */
[----:B------:R1:W4:Y:S04]  /*64e0*/  SHFL.IDX PT, R15, R15, R25, 0x1f ;  /* 0x00001f190f0f7589 */ /* 0x00032800000e0000 */
[----:B------:R1:W1:Y:S04]  /*64f0*/  SHFL.IDX PT, R13, R13, R25, 0x1f ;  /* 0x00001f190d0d7589 */ /* 0x00026800000e0000 */
[----:B------:R1:W1:Y:S01]  /*6500*/  SHFL.IDX PT, R12, R12, R25, 0x1f ;  /* 0x00001f190c0c7589 */ /* 0x00026200000e0000 */
[----:B--2---:R-:W-:-:S02]  /*6510*/  R2UR UR41, R10 ;  /* 0x000000000a2972ca */ /* 0x004fc400000e0000 */
[----:B---3--:R-:W-:Y:S01]  /*6520*/  R2UR UR40, R14 ;  /* 0x000000000e2872ca */ /* 0x008fe200000e0000 */
[----:B------:R-:W-:-:S14]  /*6530*/  IMAD.MOV.U32 R14, RZ, RZ, R18 ;  /* 0x000000ffff0e7224 */ /* 0x000fdc00078e0012 */
.L_x_59:
[----:B------:R-:W2:Y:S01]  /*6540*/  LDCU UR4, c[0x0][0xbe8] ;  /* 0x00017d00ff0477ac */ /* 0x000ea20008000800 */
[----:B------:R-:W-:Y:S01]  /*6550*/  IMAD.MOV.U32 R18, RZ, RZ, -0x1 ;  /* 0xffffffffff127424 */ /* 0x000fe200078e00ff */
[----:B------:R-:W-:Y:S02]  /*6560*/  MOV R10, 0xffffffff ;  /* 0xffffffff000a7802 */ /* 0x000fe40000000f00 */
[----:B--2---:R-:W-:-:S13]  /*6570*/  ISETP.GE.AND P0, PT, R21, UR4, PT ;  /* 0x0000000415007c0c */ /* 0x004fda000bf06270 */
[----:B------:R-:W-:Y:S05]  /*6580*/  @P0 BRA `(.L_x_58) ;  /* 0x0000000000f00947 */ /* 0x000fea0003800000 */
[----:B------:R-:W2:Y:S01]  /*6590*/  LDCU UR9, c[0x0][0xb98] ;  /* 0x00017300ff0977ac */ /* 0x000ea20008000800 */
[----:B------:R-:W1:Y:S01]  /*65a0*/  LDCU UR7, c[0x0][0xb88] ;  /* 0x00017100ff0777ac */ /* 0x000e620008000800 */
[----:B------:R-:W3:Y:S01]  /*65b0*/  LDCU UR5, c[0x0][0xbdc] ;  /* 0x00017b80ff0577ac */ /* 0x000ee20008000800 */
[----:B------:R-:W-:-:S04]  /*65c0*/  UIADD3 UR11, UP0, UPT, -UR41, UR24, URZ ;  /* 0x00000018290b7290 */ /* 0x000fc8000ff1e1ff */
[----:B------:R-:W-:-:S04]  /*65d0*/  UIADD3.X UR10, UPT, UPT, ~UR40, UR17, URZ, UP0, !UPT ;  /* 0x00000011280a7290 */ /* 0x000fc800087fe5ff */
[----:B--2---:R-:W-:Y:S01]  /*65e0*/  USHF.R.U32.HI UR8, URZ, UR9, UR10 ;  /* 0x00000009ff087299 */ /* 0x004fe2000801160a */
[--C-:B-1----:R-:W-:Y:S01]  /*65f0*/  SHF.R.U32.HI R3, RZ, UR7, R13.reuse ;  /* 0x00000007ff037c19 */ /* 0x102fe2000801160d */
[----:B------:R-:W-:Y:S01]  /*6600*/  USHF.R.U64 UR11, UR11, UR9, UR10 ;  /* 0x000000090b0b7299 */ /* 0x000fe2000800120a */
[----:B------:R-:W-:Y:S01]  /*6610*/  SHF.R.U64 R16, R12, UR7, R13 ;  /* 0x000000070c107c19 */ /* 0x000fe2000800120d */
[----:B------:R-:W-:Y:S02]  /*6620*/  USHF.R.U32.HI UR6, URZ, UR7, UR8 ;  /* 0x00000007ff067299 */ /* 0x000fe40008011608 */
[----:B------:R-:W-:Y:S02]  /*6630*/  USHF.R.U64 UR8, UR11, UR7, UR8 ;  /* 0x000000070b087299 */ /* 0x000fe40008001208 */
[----:B---3--:R-:W-:Y:S02]  /*6640*/  USHF.R.U32.HI UR4, URZ, UR5, UR6 ;  /* 0x00000005ff047299 */ /* 0x008fe40008011606 */
[----:B------:R-:W-:-:S04]  /*6650*/  USHF.R.U64 UR5, UR8, UR5, UR6 ;  /* 0x0000000508057299 */ /* 0x000fc80008001206 */
[----:B------:R-:W-:-:S04]  /*6660*/  LOP3.LUT R2, R3, UR4, RZ, 0xfc, !PT ;  /* 0x0000000403027c12 */ /* 0x000fc8000f8efcff */
[----:B------:R-:W-:-:S13]  /*6670*/  ISETP.NE.U32.AND P0, PT, R2, RZ, PT ;  /* 0x000000ff0200720c */ /* 0x000fda0003f05070 */
[----:B------:R-:W-:Y:S05]  /*6680*/  @P0 BRA `(.L_x_66) ;  /* 0x0000000000540947 */ /* 0x000fea0003800000 */
[----:B------:R-:W1:Y:S01]  /*6690*/  I2F.U32.RP R18, R16 ;  /* 0x0000001000127306 */ /* 0x000e620000209000 */
[----:B------:R-:W-:-:S07]  /*66a0*/  ISETP.NE.U32.AND P1, PT, R16, RZ, PT ;  /* 0x000000ff1000720c */ /* 0x000fce0003f25070 */
[----:B-1----:R-:W1:Y:S02]  /*66b0*/  MUFU.RCP R10, R18 ;  /* 0x00000012000a7308 */ /* 0x002e640000001000 */
[----:B-1----:R-:W-:-:S06]  /*66c0*/  IADD3 R10, PT, PT, R10, 0xffffffe, RZ ;  /* 0x0ffffffe0a0a7810 */ /* 0x002fcc0007ffe0ff */
[----:B------:R1:W2:Y:S02]  /*66d0*/  F2I.FTZ.U32.TRUNC.NTZ R11, R10 ;  /* 0x0000000a000b7305 */ /* 0x0002a4000021f000 */
[----:B-1----:R-:W-:Y:S02]  /*66e0*/  HFMA2 R10, -RZ, RZ, 0, 0 ;  /* 0x00000000ff0a7431 */ /* 0x002fe400000001ff */
[----:B--2---:R-:W-:-:S04]  /*66f0*/  IMAD.MOV R2, RZ, RZ, -R11 ;  /* 0x000000ffff027224 */ /* 0x004fc800078e0a0b */
[----:B------:R-:W-:-:S04]  /*6700*/  IMAD R2, R2, R16, RZ ;  /* 0x0000001002027224 */ /* 0x000fc800078e02ff */
[----:B------:R-:W-:-:S06]  /*6710*/  IMAD.HI.U32 R2, R11, R2, R10 ;  /* 0x000000020b027227 */ /* 0x000fcc00078e000a */
[----:B------:R-:W-:-:S04]  /*6720*/  IMAD.HI.U32 R20, R2, UR5, RZ ;  /* 0x0000000502147c27 */ /* 0x000fc8000f8e00ff */
[----:B------:R-:W-:-:S04]  /*6730*/  IMAD.MOV R3, RZ, RZ, -R20 ;  /* 0x000000ffff037224 */ /* 0x000fc800078e0a14 */
[----:B------:R-:W-:-:S05]  /*6740*/  IMAD R3, R16, R3, UR5 ;  /* 0x0000000510037e24 */ /* 0x000fca000f8e0203 */
[----:B------:R-:W-:-:S13]  /*6750*/  ISETP.GE.U32.AND P0, PT, R3, R16, PT ;  /* 0x000000100300720c */ /* 0x000fda0003f06070 */
[----:B------:R-:W-:Y:S01]  /*6760*/  @P0 IADD3 R3, PT, PT, R3, -R16, RZ ;  /* 0x8000001003030210 */ /* 0x000fe20007ffe0ff */
[----:B------:R-:W-:-:S03]  /*6770*/  @P0 VIADD R20, R20, 0x1 ;  /* 0x0000000114140836 */ /* 0x000fc60000000000 */
[----:B------:R-:W-:-:S13]  /*6780*/  ISETP.GE.U32.AND P2, PT, R3, R16, PT ;  /* 0x000000100300720c */ /* 0x000fda0003f46070 */
[----:B------:R-:W-:Y:S02]  /*6790*/  @P2 IADD3 R20, PT, PT, R20, 0x1, RZ ;  /* 0x0000000114142810 */ /* 0x000fe40007ffe0ff */
[----:B------:R-:W-:-:S04]  /*67a0*/  @!P1 LOP3.LUT R20, RZ, R16, RZ, 0x33, !PT ;  /* 0x00000010ff149212 */ /* 0x000fc800078e33ff */
[----:B------:R-:W-:-:S05]  /*67b0*/  IADD3 R19, PT, PT, -R20, RZ, RZ ;  /* 0x000000ff14137210 */ /* 0x000fca0007ffe1ff */
[----:B------:R-:W-:Y:S01]  /*67c0*/  IMAD R19, R16, R19, UR5 ;  /* 0x0000000510137e24 */ /* 0x000fe2000f8e0213 */
[----:B------:R-:W-:Y:S06]  /*67d0*/  BRA `(.L_x_67) ;  /* 0x0000000000187947 */ /* 0x000fec0003800000 */
.L_x_66:
[----:B------:R-:W-:Y:S01]  /*67e0*/  IMAD.U32 R19, RZ, RZ, UR5 ;  /* 0x00000005ff137e24 */ /* 0x000fe2000f8e00ff */
[----:B------:R-:W-:Y:S02]  /*67f0*/  MOV R18, UR4 ;  /* 0x0000000400127c02 */ /* 0x000fe40008000f00 */
[----:B------:R-:W-:Y:S02]  /*6800*/  MOV R2, 0x6820 ;  /* 0x0000682000027802 */ /* 0x000fe40000000f00 */
[----:B----45:R-:W-:Y:S05]  /*6810*/  CALL.REL.NOINC `(.L_x_68) ;  /* 0x000000c400987944 */ /* 0x030fea0003c00000 */
[----:B------:R-:W-:-:S05]  /*6820*/  IADD3 R19, PT, PT, -R20, RZ, RZ ;  /* 0x000000ff14137210 */ /* 0x000fca0007ffe1ff */
[----:B------:R-:W-:-:S07]  /*6830*/  IMAD R19, R16, R19, UR5 ;  /* 0x0000000510137e24 */ /* 0x000fce000f8e0213 */
.L_x_67:
[----:B------:R-:W1:Y:S01]  /*6840*/  LDC R11, c[0x0][0xbdc] ;  /* 0x0002f700ff0b7b82 */ /* 0x000e620000000800 */
[----:B------:R-:W-:Y:S01]  /*6850*/  ULOP3.LUT UR8, UR8, UR12, URZ, 0xc0, !UPT ;  /* 0x0000000c08087292 */ /* 0x000fe2000f8ec0ff */
[----:B------:R-:W-:Y:S01]  /*6860*/  PLOP3.LUT P1, PT, PT, PT, PT, 0x8, 0x80 ;  /* 0x000000000080781c */ /* 0x000fe20003f2e170 */
[----:B------:R-:W-:-:S05]  /*6870*/  ULOP3.LUT UR11, UR19, UR11, URZ, 0xc0, !UPT ;  /* 0x0000000b130b7292 */ /* 0x000fca000f8ec0ff */
[----:B------:R-:W2:Y:S08]  /*6880*/  LDC R2, c[0x0][0xb80] ;  /* 0x0002e000ff027b82 */ /* 0x000eb00000000800 */
[----:B------:R-:W3:Y:S08]  /*6890*/  LDC R3, c[0x0][0xb90] ;  /* 0x0002e400ff037b82 */ /* 0x000ef00000000800 */
[----:B------:R-:W4:Y:S01]  /*68a0*/  LDC R10, c[0x0][0xbe0] ;  /* 0x0002f800ff0a7b82 */ /* 0x000f220000000800 */
[----:B-1----:R-:W-:-:S05]  /*68b0*/  SHF.L.U32 R11, R20, R11, RZ ;  /* 0x0000000b140b7219 */ /* 0x002fca00000006ff */
[----:B------:R-:W-:Y:S01]  /*68c0*/  VIADD R16, R11, UR8 ;  /* 0x000000080b107c36 */ /* 0x000fe20008000000 */
[----:B------:R-:W-:Y:S01]  /*68d0*/  P2R R11, PR, RZ, 0x2 ;  /* 0x00000002ff0b7803 */ /* 0x000fe20000000000 */
[----:B--2---:R-:W-:Y:S02]  /*68e0*/  IMAD R19, R19, R2, UR11 ;  /* 0x0000000b13137e24 */ /* 0x004fe4000f8e0202 */
[----:B---3--:R-:W-:Y:S02]  /*68f0*/  IMAD R16, R16, R3, UR32 ;  /* 0x0000002010107e24 */ /* 0x008fe4000f8e0203 */
[----:B------:R-:W-:Y:S01]  /*6900*/  IMAD.MOV.U32 R3, RZ, RZ, 0x1 ;  /* 0x00000001ff037424 */ /* 0x000fe200078e00ff */
[----:B----4-:R-:W-:Y:S01]  /*6910*/  ISETP.NE.AND P0, PT, R10, 0x1, PT ;  /* 0x000000010a00780c */ /* 0x010fe20003f05270 */
[----:B------:R-:W-:-:S03]  /*6920*/  IMAD.MOV.U32 R10, RZ, RZ, R21 ;  /* 0x000000ffff0a7224 */ /* 0x000fc600078e0015 */
[----:B------:R-:W-:Y:S02]  /*6930*/  SEL R2, R16, R19, !P0 ;  /* 0x0000001310027207 */ /* 0x000fe40004000000 */
[----:B------:R-:W-:Y:S02]  /*6940*/  SEL R18, R19, R16, !P0 ;  /* 0x0000001013127207 */ /* 0x000fe40004000000 */
.L_x_58:
[----:B------:R-:W-:-:S09]  /*6950*/  UISETP.NE.AND UP0, UPT, UR37, 0x1, UPT ;  /* 0x000000012500788c */ /* 0x000fd2000bf05270 */
[----:B------:R-:W-:Y:S05]  /*6960*/  BRA.U !UP0, `(.L_x_69) ;  /* 0x0000000108047547 */ /* 0x000fea000b800000 */
[----:B------:R-:W-:Y:S05]  /*6970*/  BPT.TRAP 0x1 ;  /* 0x000000040000795c */ /* 0x000fea0000300000 */
.L_x_69:
[----:B------:R-:W2:Y:S01]  /*6980*/  S2UR UR4, SR_CgaCtaId ;  /* 0x00000000000479c3 */ /* 0x000ea20000008800 */
[----:B------:R-:W-:Y:S01]  /*6990*/  UMOV UR5, 0x400 ;  /* 0x0000040000057882 */ /* 0x000fe20000000000 */
[----:B------:R-:W-:Y:S01]  /*69a0*/  SHF.L.U32 R16, R0, 0x1f, RZ ;  /* 0x0000001f00107819 */ /* 0x000fe200000006ff */
[----:B------:R-:W-:Y:S01]  /*69b0*/  VIADD R19, R9, 0x1 ;  /* 0x0000000109137836 */ /* 0x000fe20000000000 */
[----:B------:R-:W-:Y:S01]  /*69c0*/  ISETP.NE.AND P1, PT, R17, R10, PT ;  /* 0x0000000a1100720c */ /* 0x000fe20003f25270 */
[----:B--2---:R-:W-:-:S04]  /*69d0*/  ULEA UR4, UR4, UR5, 0x18 ;  /* 0x0000000504047291 */ /* 0x004fc8000f8ec0ff */
[----:B------:R-:W-:-:S09]  /*69e0*/  ULEA UR4, UR20, UR4, 0x3 ;  /* 0x0000000414047291 */ /* 0x000fd2000f8e18ff */
[----:B------:R-:W2:Y:S02]  /*69f0*/  SYNCS.PHASECHK.TRANS64.TRYWAIT P0, [UR4+0x100], R16 ;  /* 0x00010010ff0075a7 */ /* 0x000ea40008001104 */
[----:B--2---:R-:W-:Y:S05]  /*6a00*/  @!P0 BRA `(.L_x_70) ;  /* 0x000000b4000c8947 */ /* 0x004fea0003800000 */
.L_x_259:
[----:B------:R-:W-:Y:S01]  /*6a10*/  ELECT P0, URZ, PT ;  /* 0x0000000000ff782f */ /* 0x000fe20003800000 */
[----:B------:R-:W-:Y:S01]  /*6a20*/  @!P1 IMAD.MOV R19, RZ, RZ, R9 ;  /* 0x000000ffff139224 */ /* 0x000fe200078e0209 */
[----:B------:R-:W-:Y:S01]  /*6a30*/  BSSY.RECONVERGENT B0, `(.L_x_71) ;  /* 0x0000017000007945 */ /* 0x000fe20003800200 */
[----:B------:R-:W-:-:S03]  /*6a40*/  ISETP.NE.AND P2, PT, R11, RZ, PT ;  /* 0x000000ff0b00720c */ /* 0x000fc60003f45270 */
[----:B------:R-:W-:-:S07]  /*6a50*/  PRMT R9, R19, 0x7610, R9 ;  /* 0x0000761013097816 */ /* 0x000fce0000000009 */
[----:B------:R-:W-:Y:S05]  /*6a60*/  @!P0 BRA `(.L_x_72) ;  /* 0x00000000004c8947 */ /* 0x000fea0003800000 */
[----:B------:R-:W-:Y:S01]  /*6a70*/  PLOP3.LUT P0, PT, P1, P2, PT, 0x20, 0x2 ;  /* 0x000000000002781c */ /* 0x000fe20000f04470 */
[----:B------:R-:W-:Y:S01]  /*6a80*/  UIMAD UR5, UR20, 0x14, UR36 ;  /* 0x00000014140578a4 */ /* 0x000fe2000f8e0224 */
[----:B------:R-:W-:Y:S02]  /*6a90*/  SEL R11, R9, RZ, !P2 ;  /* 0x000000ff090b7207 */ /* 0x000fe40005000000 */
[----:B--2---:R-:W-:-:S04]  /*6aa0*/  SEL R16, RZ, 0x1, !P0 ;  /* 0x00000001ff107807 */ /* 0x004fc80004000000 */
[----:B------:R-:W-:Y:S02]  /*6ab0*/  PRMT R11, R16, 0x5410, R11 ;  /* 0x00005410100b7816 */ /* 0x000fe4000000000b */
[----:B------:R2:W-:Y:S04]  /*6ac0*/  STS [UR5], R2 ;  /* 0x00000002ff007988 */ /* 0x0005e80008000805 */
[----:B------:R2:W-:Y:S04]  /*6ad0*/  STS [UR5+0x4], R18 ;  /* 0x00000412ff007988 */ /* 0x0005e80008000805 */
[----:B------:R2:W-:Y:S04]  /*6ae0*/  STS [UR5+0xc], R3 ;  /* 0x00000c03ff007988 */ /* 0x0005e80008000805 */
[----:B------:R2:W-:Y:S04]  /*6af0*/  STS [UR5+0x10], R11 ;  /* 0x0000100bff007988 */ /* 0x0005e80008000805 */
[----:B------:R2:W-:Y:S01]  /*6b00*/  STS [UR5+0x8], R10 ;  /* 0x0000080aff007988 */ /* 0x0005e20008000805 */
[----:B------:R-:W-:Y:S01]  /*6b10*/  @!PT LDS RZ, [RZ] ;  /* 0x00000000fffff984 */ /* 0x000fe20000000800 */
[----:B------:R-:W-:Y:S01]  /*6b20*/  @!PT LDS RZ, [RZ] ;  /* 0x00000000fffff984 */ /* 0x000fe20000000800 */
[----:B------:R-:W-:Y:S01]  /*6b30*/  @!PT LDS RZ, [RZ] ;  /* 0x00000000fffff984 */ /* 0x000fe20000000800 */
[----:B------:R-:W-:Y:S01]  /*6b40*/  @!PT LDS RZ, [RZ] ;  /* 0x00000000fffff984 */ /* 0x000fe20000000800 */
[----:B------:R3:W-:Y:S06]  /*6b50*/  MEMBAR.ALL.CTA ;  /* 0x0000000000007992 */ /* 0x0007ec0000008000 */
[----:B---3--:R-:W3:Y:S01]  /*6b60*/  FENCE.VIEW.ASYNC.S ;  /* 0x00000000000073c6 */ /* 0x008ee20000000000 */
[----:B------:R-:W-:Y:S05]  /*6b70*/  BRA.U !UP0, `(.L_x_73) ;  /* 0x0000000108047547 */ /* 0x000fea000b800000 */
[----:B------:R-:W-:Y:S05]  /*6b80*/  BPT.TRAP 0x1 ;  /* 0x000000040000795c */ /* 0x000fea0000300000 */
.L_x_73:
[----:B---3--:R-:W-:Y:S01]  /*6b90*/  SYNCS.ARRIVE.TRANS64.A1T0 RZ, [UR4+0xc0], RZ ;  /* 0x0000c0ffffff79a7 */ /* 0x008fe20008100004 */
.L_x_72:
[----:B------:R-:W-:Y:S05]  /*6ba0*/  BSYNC.RECONVERGENT B0 ;  /* 0x0000000000007941 */ /* 0x000fea0003800200 */
.L_x_71:
[----:B------:R-:W-:Y:S01]  /*6bb0*/  UIADD3 UR20, UPT, UPT, UR20, 0x1, URZ ;  /* 0x0000000114147890 */ /* 0x000fe2000fffe0ff */
[----:B--2---:R-:W-:-:S03]  /*6bc0*/  MOV R17, R10 ;  /* 0x0000000a00117202 */ /* 0x004fc60000000f00 */
[----:B------:R-:W-:-:S04]  /*6bd0*/  UISETP.NE.AND UP0, UPT, UR20, 0x8, UPT ;  /* 0x000000081400788c */ /* 0x000fc8000bf05270 */
[----:B------:R-:W-:Y:S02]  /*6be0*/  USEL UR4, URZ, 0x1, UP0 ;  /* 0x00000001ff047887 */ /* 0x000fe40008000000 */
[----:B------:R-:W-:-:S04]  /*6bf0*/  USEL UR20, UR20, URZ, UP0 ;  /* 0x000000ff14147287 */ /* 0x000fc80008000000 */
[----:B------:R-:W-:Y:S01]  /*6c00*/  LOP3.LUT R0, R0, UR4, RZ, 0x3c, !PT ;  /* 0x0000000400007c12 */ /* 0x000fe2000f8e3cff */
[----:B------:R-:W-:Y:S07]  /*6c10*/  @!P2 BRA `(.L_x_74) ;  /* 0xffffffe40008a947 */ /* 0x000fee000383ffff */
[----:B------:R-:W-:Y:S01]  /*6c20*/  HFMA2 R9, -RZ, RZ, 0, 0 ;  /* 0x00000000ff097431 */ /* 0x000fe200000001ff */
[----:B------:R-:W-:Y:S02]  /*6c30*/  PRMT R11, RZ, 0x7610, R11 ;  /* 0x00007610ff0b7816 */ /* 0x000fe4000000000b */
.L_x_90:
[----:B--2---:R-:W2:Y:S01]  /*6c40*/  LDC.64 R2, c[0x0][0xbd0] ;  /* 0x0002f400ff027b82 */ /* 0x004ea20000000a00 */
[----:B------:R-:W-:Y:S01]  /*6c50*/  UIADD3 UR24, UP0, UPT, UR24, UR30, URZ ;  /* 0x0000001e18187290 */ /* 0x000fe2000ff1e0ff */
[----:B------:R-:W-:Y:S01]  /*6c60*/  ISETP.NE.AND P1, PT, RZ, UR16, PT ;  /* 0x00000010ff007c0c */ /* 0x000fe2000bf25270 */
[----:B------:R-:W-:Y:S01]  /*6c70*/  IMAD.MOV.U32 R23, RZ, RZ, RZ ;  /* 0x000000ffff177224 */ /* 0x000fe200078e00ff */
[----:B------:R-:W-:Y:S01]  /*6c80*/  PLOP3.LUT P2, PT, PT, PT, PT, 0x80, 0x8 ;  /* 0x000000000008781c */ /* 0x000fe20003f4f070 */
[----:B------:R-:W-:Y:S01]  /*6c90*/  UIADD3.X UR17, UPT, UPT, UR17, UR25, URZ, UP0, !UPT ;  /* 0x0000001911117290 */ /* 0x000fe200087fe4ff */
[----:B------:R-:W-:Y:S02]  /*6ca0*/  IMAD.MOV.U32 R22, RZ, RZ, -0x1 ;  /* 0xffffffffff167424 */ /* 0x000fe400078e00ff */
[----:B------:R-:W-:Y:S01]  /*6cb0*/  P2R R24, PR, RZ, 0x4 ;  /* 0x00000004ff187803 */ /* 0x000fe20000000000 */
[----:B------:R-:W-:Y:S01]  /*6cc0*/  IMAD.MOV.U32 R16, RZ, RZ, -0x1 ;  /* 0xffffffffff107424 */ /* 0x000fe200078e00ff */
[----:B--2---:R-:W-:Y:S01]  /*6cd0*/  ISETP.LE.U32.AND P0, PT, R2, UR24, PT ;  /* 0x0000001802007c0c */ /* 0x004fe2000bf03070 */
[----:B------:R-:W-:-:S05]  /*6ce0*/  IMAD.U32 R2, RZ, RZ, UR17 ;  /* 0x00000011ff027e24 */ /* 0x000fca000f8e00ff */
[----:B------:R-:W-:Y:S01]  /*6cf0*/  ISETP.GE.U32.AND.EX P0, PT, R2, R3, PT, P0 ;  /* 0x000000030200720c */ /* 0x000fe20003f06100 */
[----:B------:R-:W-:-:S12]  /*6d00*/  IMAD.MOV.U32 R3, RZ, RZ, -0x1 ;  /* 0xffffffffff037424 */ /* 0x000fd800078e00ff */
[----:B------:R-:W-:Y:S05]  /*6d10*/  @P0 BRA P1, `(.L_x_75) ;  /* 0x0000001800080947 */ /* 0x000fea0000800000 */
[----:B------:R-:W-:Y:S01]  /*6d20*/  IADD3 R3, P1, PT, R14, UR41, RZ ;  /* 0x000000290e037c10 */ /* 0x000fe2000ff3e0ff */
[----:B------:R-:W-:-:S03]  /*6d30*/  IMAD.U32 R2, RZ, RZ, UR17 ;  /* 0x00000011ff027e24 */ /* 0x000fc6000f8e00ff */
[----:B------:R-:W-:Y:S02]  /*6d40*/  ISETP.LE.U32.AND P0, PT, R3, UR24, PT ;  /* 0x0000001803007c0c */ /* 0x000fe4000bf03070 */
[----:B----4-:R-:W-:-:S04]  /*6d50*/  IADD3.X R3, PT, PT, R15, UR40, RZ, P1, !PT ;  /* 0x000000280f037c10 */ /* 0x010fc80008ffe4ff */
[----:B------:R-:W-:-:S13]  /*6d60*/  ISETP.GE.U32.AND.EX P0, PT, R2, R3, PT, P0 ;  /* 0x000000030200720c */ /* 0x000fda0003f06100 */
[----:B------:R-:W-:Y:S05]  /*6d70*/  @!P0 BRA `(.L_x_76) ;  /* 0x0000001000e88947 */ /* 0x000fea0003800000 */
[----:B------:R-:W2:Y:S01]  /*6d80*/  LDCU UR21, c[0x0][0xbe8] ;  /* 0x00017d00ff1577ac */ /* 0x000ea20008000800 */
[----:B------:R-:W-:Y:S01]  /*6d90*/  IMAD.IADD R21, R8, 0x1, R21 ;  /* 0x0000000108157824 */ /* 0x000fe200078e0215 */
[----:B-----5:R-:W-:Y:S01]  /*6da0*/  MOV R16, R6 ;  /* 0x0000000600107202 */ /* 0x020fe20000000f00 */
[----:B------:R-:W-:Y:S02]  /*6db0*/  IMAD.MOV.U32 R15, RZ, RZ, R7 ;  /* 0x000000ffff0f7224 */ /* 0x000fe400078e0007 */
[----:B------:R-:W-:-:S05]  /*6dc0*/  VIADD R2, R21, 0x20 ;  /* 0x0000002015027836 */ /* 0x000fca0000000000 */
[----:B--2---:R-:W-:-:S13]  /*6dd0*/  ISETP.GE.AND P0, PT, R2, UR21, PT ;  /* 0x0000001502007c0c */ /* 0x004fda000bf06270 */
[----:B------:R-:W2:Y:S01]  /*6de0*/  @!P0 LDC.64 R2, c[0x0][0xbf0] ;  /* 0x0002fc00ff028b82 */ /* 0x000ea20000000a00 */
[----:B------:R-:W-:Y:S01]  /*6df0*/  BSSY.RECONVERGENT B0, `(.L_x_77) ;  /* 0x0000061000007945 */ /* 0x000fe20003800200 */
[----:B------:R-:W-:Y:S01]  /*6e00*/  HFMA2 R14, -RZ, RZ, 0, 0 ;  /* 0x00000000ff0e7431 */ /* 0x000fe200000001ff */
[----:B------:R-:W-:Y:S01]  /*6e10*/  MOV R17, 0x7fffffff ;  /* 0x7fffffff00117802 */ /* 0x000fe20000000f00 */
[----:B--2---:R-:W-:-:S05]  /*6e20*/  @!P0 IMAD.WIDE R2, R21, 0xc, R2 ;  /* 0x0000000c15028825 */ /* 0x004fca00078e0202 */
[----:B------:R2:W5:Y:S04]  /*6e30*/  @!P0 LDG.E R6, desc[UR50][R2.64+0x180] ;  /* 0x0001803202068981 */ /* 0x000568000c1e1900 */
[----:B------:R2:W5:Y:S01]  /*6e40*/  @!P0 LDG.E R7, desc[UR50][R2.64+0x184] ;  /* 0x0001843202078981 */ /* 0x000562000c1e1900 */
[----:B------:R-:W-:-:S13]  /*6e50*/  ISETP.GE.AND P0, PT, R21, UR21, PT ;  /* 0x0000001515007c0c */ /* 0x000fda000bf06270 */
[----:B------:R-:W-:Y:S05]  /*6e60*/  @P0 BRA `(.L_x_78) ;  /* 0x0000000400640947 */ /* 0x000fea0003800000 */
[----:B-1----:R-:W-:Y:S01]  /*6e70*/  IABS R12, R5 ;  /* 0x00000005000c7213 */ /* 0x002fe20000000000 */
[----:B------:R-:W1:Y:S01]  /*6e80*/  LDCU.64 UR8, c[0x0][0xbb0] ;  /* 0x00017600ff0877ac */ /* 0x000e620008000a00 */
[----:B--2---:R-:W-:Y:S02]  /*6e90*/  IABS R3, R4 ;  /* 0x0000000400037213 */ /* 0x004fe40000000000 */
[----:B------:R-:W2:Y:S01]  /*6ea0*/  I2F.RP R26, R12 ;  /* 0x0000000c001a7306 */ /* 0x000ea20000209400 */
[----:B------:R-:W3:Y:S01]  /*6eb0*/  LDCU.128 UR4, c[0x0][0xbc0] ;  /* 0x00017800ff0477ac */ /* 0x000ee20008000c00 */
[C---:B------:R-:W-:Y:S02]  /*6ec0*/  IADD3 R14, P0, PT, R16.reuse, UR18, RZ ;  /* 0x00000012100e7c10 */ /* 0x040fe4000ff1e0ff */
[----:B------:R-:W-:Y:S01]  /*6ed0*/  IADD3 R18, P2, PT, R15, UR14, RZ ;  /* 0x0000000e0f127c10 */ /* 0x000fe2000ff5e0ff */
[----:B------:R-:W4:Y:S01]  /*6ee0*/  LDCU.64 UR10, c[0x0][0xba8] ;  /* 0x00017500ff0a77ac */ /* 0x000f220008000a00 */
[----:B------:R-:W-:-:S02]  /*6ef0*/  LEA.HI.X.SX32 R13, R16, UR15, 0x1, P0 ;  /* 0x0000000f100d7c11 */ /* 0x000fc400080f0eff */
[----:B------:R-:W4:Y:S01]  /*6f00*/  I2F.RP R2, R3 ;  /* 0x0000000300027306 */ /* 0x000f220000209400 */
[----:B------:R-:W-:Y:S02]  /*6f10*/  LEA.HI.X.SX32 R17, R15, UR13, 0x1, P2 ;  /* 0x0000000d0f117c11 */ /* 0x000fe400090f0eff */
[----:B-1----:R-:W-:-:S05]  /*6f20*/  IADD3 R16, P0, PT, R14, UR9, RZ ;  /* 0x000000090e107c10 */ /* 0x002fca000ff1e0ff */
[----:B--2---:R-:W1:Y:S01]  /*6f30*/  MUFU.RCP R26, R26 ;  /* 0x0000001a001a7308 */ /* 0x004e620000001000 */
[----:B---3--:R-:W-:Y:S01]  /*6f40*/  IADD3 R20, P1, PT, R18, UR7, RZ ;  /* 0x0000000712147c10 */ /* 0x008fe2000ff3e0ff */
[----:B------:R-:W-:Y:S02]  /*6f50*/  IMAD.X R15, RZ, RZ, R13, P0 ;  /* 0x000000ffff0f7224 */ /* 0x000fe400000e060d */
[----:B----4-:R-:W-:-:S04]  /*6f60*/  IMAD.WIDE.U32 R36, R16, UR10, RZ ;  /* 0x0000000a10247c25 */ /* 0x010fc8000f8e00ff */
[----:B------:R-:W2:Y:S01]  /*6f70*/  MUFU.RCP R2, R2 ;  /* 0x0000000200027308 */ /* 0x000ea20000001000 */
[----:B------:R-:W-:Y:S02]  /*6f80*/  IMAD.X R19, RZ, RZ, R17, P1 ;  /* 0x000000ffff137224 */ /* 0x000fe400008e0611 */
[----:B------:R-:W-:-:S04]  /*6f90*/  IMAD.WIDE.U32 R30, R15, UR10, RZ ;  /* 0x0000000a0f1e7c25 */ /* 0x000fc8000f8e00ff */
[----:B------:R-:W-:-:S04]  /*6fa0*/  IMAD.WIDE.U32 R28, R19, UR4, RZ ;  /* 0x00000004131c7c25 */ /* 0x000fc8000f8e00ff */
[----:B------:R-:W-:-:S04]  /*6fb0*/  IMAD.WIDE.U32 R30, P1, R16, UR11, R30 ;  /* 0x0000000b101e7c25 */ /* 0x000fc8000f82001e */
[----:B-1----:R-:W-:Y:S02]  /*6fc0*/  VIADD R26, R26, 0xffffffe ;  /* 0x0ffffffe1a1a7836 */ /* 0x002fe40000000000 */
[C---:B------:R-:W-:Y:S02]  /*6fd0*/  IMAD.WIDE.U32 R28, P0, R20.reuse, UR5, R28 ;  /* 0x00000005141c7c25 */ /* 0x040fe4000f80001c */
[----:B------:R-:W1:Y:S02]  /*6fe0*/  F2I.FTZ.U32.TRUNC.NTZ R27, R26 ;  /* 0x0000001a001b7305 */ /* 0x000e64000021f000 */
[----:B------:R-:W-:-:S04]  /*6ff0*/  IMAD.WIDE.U32 R38, R20, UR4, RZ ;  /* 0x0000000414267c25 */ /* 0x000fc8000f8e00ff */
[----:B------:R-:W-:Y:S01]  /*7000*/  IMAD.X R35, RZ, RZ, RZ, P1 ;  /* 0x000000ffff237224 */ /* 0x000fe200008e06ff */
[----:B------:R-:W-:Y:S01]  /*7010*/  IADD3 RZ, P1, PT, R37, R30, RZ ;  /* 0x0000001e25ff7210 */ /* 0x000fe20007f3e0ff */
[----:B--2---:R-:W-:Y:S01]  /*7020*/  VIADD R2, R2, 0xffffffe ;  /* 0x0ffffffe02027836 */ /* 0x004fe20000000000 */
[----:B------:R-:W-:Y:S01]  /*7030*/  IADD3 RZ, P2, PT, R39, R28, RZ ;  /* 0x0000001c27ff7210 */ /* 0x000fe20007f5e0ff */
[----:B------:R-:W-:Y:S02]  /*7040*/  IMAD.MOV.U32 R34, RZ, RZ, R31 ;  /* 0x000000ffff227224 */ /* 0x000fe400078e001f */
[----:B------:R-:W-:Y:S01]  /*7050*/  IMAD.X R33, RZ, RZ, RZ, P0 ;  /* 0x000000ffff217224 */ /* 0x000fe200000e06ff */
[----:B------:R-:W-:Y:S01]  /*7060*/  ISETP.NE.U32.AND P0, PT, RZ, UR10, PT ;  /* 0x0000000aff007c0c */ /* 0x000fe2000bf05070 */
[----:B------:R-:W-:Y:S02]  /*7070*/  IMAD.MOV.U32 R32, RZ, RZ, R29 ;  /* 0x000000ffff207224 */ /* 0x000fe400078e001d */
[----:B------:R-:W2:Y:S01]  /*7080*/  F2I.FTZ.U32.TRUNC.NTZ R29, R2 ;  /* 0x00000002001d7305 */ /* 0x000ea2000021f000 */
[----:B------:R-:W-:Y:S01]  /*7090*/  IMAD.WIDE.U32.X R34, R15, UR11, R34, P1 ;  /* 0x0000000b0f227c25 */ /* 0x000fe200088e0422 */
[----:B------:R-:W-:-:S02]  /*70a0*/  ISETP.NE.U32.AND P1, PT, RZ, UR4, PT ;  /* 0x00000004ff007c0c */ /* 0x000fc4000bf25070 */
[----:B------:R-:W-:Y:S01]  /*70b0*/  ISETP.NE.AND.EX P0, PT, RZ, UR11, PT, P0 ;  /* 0x0000000bff007c0c */ /* 0x000fe2000bf05300 */
[----:B------:R-:W-:Y:S01]  /*70c0*/  IMAD.WIDE.U32.X R32, R19, UR5, R32, P2 ;  /* 0x0000000513207c25 */ /* 0x000fe200090e0420 */
[----:B------:R-:W-:Y:S02]  /*70d0*/  ISETP.NE.AND.EX P1, PT, RZ, UR5, PT, P1 ;  /* 0x00000005ff007c0c */ /* 0x000fe4000bf25310 */
[----:B------:R-:W-:Y:S01]  /*70e0*/  SEL R14, R14, R34, !P0 ;  /* 0x000000220e0e7207 */ /* 0x000fe20004000000 */
[----:B-1----:R-:W-:Y:S01]  /*70f0*/  IMAD.MOV R16, RZ, RZ, -R27 ;  /* 0x000000ffff107224 */ /* 0x002fe200078e0a1b */
[----:B------:R-:W-:Y:S01]  /*7100*/  SEL R13, R13, R35, !P0 ;  /* 0x000000230d0d7207 */ /* 0x000fe20004000000 */
[----:B------:R-:W-:Y:S01]  /*7110*/  IMAD.MOV.U32 R26, RZ, RZ, RZ ;  /* 0x000000ffff1a7224 */ /* 0x000fe200078e00ff */
[----:B------:R-:W-:Y:S01]  /*7120*/  SEL R18, R18, R32, !P1 ;  /* 0x0000002012127207 */ /* 0x000fe20004800000 */
[----:B------:R-:W-:Y:S01]  /*7130*/  IMAD R15, R16, R12, RZ ;  /* 0x0000000c100f7224 */ /* 0x000fe200078e02ff */
[----:B------:R-:W-:Y:S01]  /*7140*/  SEL R17, R17, R33, !P1 ;  /* 0x0000002111117207 */ /* 0x000fe20004800000 */
[----:B--2---:R-:W-:Y:S01]  /*7150*/  IMAD.MOV R20, RZ, RZ, -R29 ;  /* 0x000000ffff147224 */ /* 0x004fe200078e0a1d */
[----:B------:R-:W-:Y:S01]  /*7160*/  SHF.R.U64 R2, R14, UR8, R13 ;  /* 0x000000080e027c19 */ /* 0x000fe2000800120d */
[----:B------:R-:W-:Y:S01]  /*7170*/  IMAD.HI.U32 R15, R27, R15, R26 ;  /* 0x0000000f1b0f7227 */ /* 0x000fe200078e001a */
[----:B------:R-:W-:-:S02]  /*7180*/  SHF.R.U64 R17, R18, UR6, R17 ;  /* 0x0000000612117c19 */ /* 0x000fc40008001211 */
[----:B------:R-:W-:Y:S01]  /*7190*/  IADD3 R19, PT, PT, R5, -0x1, R2 ;  /* 0xffffffff05137810 */ /* 0x000fe20007ffe002 */
[----:B------:R-:W-:Y:S01]  /*71a0*/  IMAD.MOV.U32 R28, RZ, RZ, RZ ;  /* 0x000000ffff1c7224 */ /* 0x000fe200078e00ff */
[----:B------:R-:W-:Y:S01]  /*71b0*/  IADD3 R18, PT, PT, R4, -0x1, R17 ;  /* 0xffffffff04127810 */ /* 0x000fe20007ffe011 */
[----:B------:R-:W-:Y:S01]  /*71c0*/  IMAD R17, R20, R3, RZ ;  /* 0x0000000314117224 */ /* 0x000fe200078e02ff */
[----:B------:R-:W-:Y:S02]  /*71d0*/  IABS R14, R5 ;  /* 0x00000005000e7213 */ /* 0x000fe40000000000 */
[----:B------:R-:W-:Y:S01]  /*71e0*/  IABS R16, R19 ;  /* 0x0000001300107213 */ /* 0x000fe20000000000 */
[----:B------:R-:W-:Y:S01]  /*71f0*/  IMAD.HI.U32 R17, R29, R17, R28 ;  /* 0x000000111d117227 */ /* 0x000fe200078e001c */
[----:B------:R-:W-:Y:S02]  /*7200*/  IABS R2, R4 ;  /* 0x0000000400027213 */ /* 0x000fe40000000000 */
[----:B------:R-:W-:Y:S01]  /*7210*/  IABS R13, R18 ;  /* 0x00000012000d7213 */ /* 0x000fe20000000000 */
[----:B------:R-:W-:Y:S01]  /*7220*/  IMAD.MOV R14, RZ, RZ, -R14 ;  /* 0x000000ffff0e7224 */ /* 0x000fe200078e0a0e */
        /* <DEDUP_REMOVED lines=29> */
.L_x_78:
[----:B------:R-:W-:Y:S05]  /*7400*/  BSYNC.RECONVERGENT B0 ;  /* 0x0000000000007941 */ /* 0x000fea0003800200 */
.L_x_77:
[----:B--2---:R-:W2:Y:S01]  /*7410*/  SHFL.UP PT, R2, R17, 0x1, RZ ;  /* 0x0420000011027989 */ /* 0x004ea200000e00ff */
        /* <DEDUP_REMOVED lines=14> */
[----:B---3--:R-:W-:-:S03]  /*7500*/  SEL R15, R15, RZ, P4 ;  /* 0x000000ff0f0f7207 */ /* 0x008fc60002000000 */
[----:B------:R-:W2:Y:S02]  /*7510*/  SHFL.UP PT, R19, R16, 0x4, RZ ;  /* 0x0480000010137989 */ /* 0x000ea400000e00ff */
[----:B------:R-:W-:-:S05]  /*7520*/  IMAD.X R15, R15, 0x1, R2, P0 ;  /* 0x000000010f0f7824 */ /* 0x000fca00000e0602 */
        /* <DEDUP_REMOVED lines=8> */
[----:B------:R-:W-:Y:S01]  /*75b0*/  IADD3 R20, P0, PT, R18, R19, RZ ;  /* 0x0000001312147210 */ /* 0x000fe20007f1e0ff */
[----:B------:R-:W-:Y:S01]  /*75c0*/  IMAD.U32 R18, RZ, RZ, UR17 ;  /* 0x00000011ff127e24 */ /* 0x000fe2000f8e00ff */
[----:B---3--:R-:W-:-:S03]  /*75d0*/  SEL R3, R3, RZ, P2 ;  /* 0x000000ff03037207 */ /* 0x008fc60001000000 */
[----:B------:R-:W2:Y:S02]  /*75e0*/  SHFL.UP PT, R15, R20, 0x10, RZ ;  /* 0x06000000140f7989 */ /* 0x000ea400000e00ff */
[----:B-1----:R-:W-:-:S05]  /*75f0*/  IMAD.X R25, R3, 0x1, R2, P0 ;  /* 0x0000000103197824 */ /* 0x002fca00000e0602 */
[----:B------:R-:W1:Y:S01]  /*7600*/  SHFL.UP PT, R3, R25, 0x10, RZ ;  /* 0x0600000019037989 */ /* 0x000e6200000e00ff */
[----:B--2---:R-:W-:-:S04]  /*7610*/  SEL R15, R15, RZ, P3 ;  /* 0x000000ff0f0f7207 */ /* 0x004fc80001800000 */
[----:B------:R-:W-:Y:S02]  /*7620*/  IADD3 R16, P0, PT, R15, R20, RZ ;  /* 0x000000140f107210 */ /* 0x000fe40007f1e0ff */
[----:B-1----:R-:W-:-:S05]  /*7630*/  SEL R2, R3, RZ, P3 ;  /* 0x000000ff03027207 */ /* 0x002fca0001800000 */
[----:B------:R-:W-:Y:S01]  /*7640*/  IMAD.X R15, R2, 0x1, R25, P0 ;  /* 0x00000001020f7824 */ /* 0x000fe200000e0619 */
[----:B------:R-:W-:-:S04]  /*7650*/  IADD3 R2, P0, PT, R16, UR41, RZ ;  /* 0x0000002910027c10 */ /* 0x000fc8000ff1e0ff */
        /* <DEDUP_REMOVED lines=12> */
.L_x_82:
        /* <DEDUP_REMOVED lines=100> */
.L_x_81:
[----:B------:R-:W-:Y:S05]  /*7d60*/  BSYNC.RECONVERGENT B0 ;  /* 0x0000000000007941 */ /* 0x000fea0003800200 */
.L_x_80:
        /* <DEDUP_REMOVED lines=40> */
.L_x_79:
        /* <DEDUP_REMOVED lines=12> */
[----:B------:R-:W1:Y:S04]  /*80b0*/  SHFL.IDX PT, R16, R16, R3, 0x1f ;  /* 0x00001f0310107589 */ /* 0x000e6800000e0000 */
[----:B------:R-:W3:Y:S04]  /*80c0*/  SHFL.IDX PT, R2, R2, R3, 0x1f ;  /* 0x00001f0302027589 */ /* 0x000ee800000e0000 */
[----:B------:R2:W4:Y:S04]  /*80d0*/  SHFL.IDX PT, R15, R14, R3, 0x1f ;  /* 0x00001f030e0f7589 */ /* 0x00052800000e0000 */
[----:B------:R2:W2:Y:S04]  /*80e0*/  SHFL.IDX PT, R14, R17, R3, 0x1f ;  /* 0x00001f03110e7589 */ /* 0x0004a800000e0000 */
[----:B------:R2:W2:Y:S01]  /*80f0*/  SHFL.IDX PT, R12, R12, R3, 0x1f ;  /* 0x00001f030c0c7589 */ /* 0x0004a200000e0000 */
[----:B-1----:R-:W-:-:S02]  /*8100*/  R2UR UR41, R16 ;  /* 0x00000000102972ca */ /* 0x002fc400000e0000 */
[----:B---3--:R-:W-:-:S15]  /*8110*/  R2UR UR40, R2 ;  /* 0x00000000022872ca */ /* 0x008fde00000e0000 */
.L_x_76:
[----:B------:R-:W3:Y:S01]  /*8120*/  LDCU UR4, c[0x0][0xbe8] ;  /* 0x00017d00ff0477ac */ /* 0x000ee20008000800 */
[----:B------:R-:W-:Y:S01]  /*8130*/  IMAD.MOV.U32 R16, RZ, RZ, -0x1 ;  /* 0xffffffffff107424 */ /* 0x000fe200078e00ff */
[----:B--2---:R-:W-:Y:S02]  /*8140*/  MOV R3, 0xffffffff ;  /* 0xffffffff00037802 */ /* 0x004fe40000000f00 */
[----:B---3--:R-:W-:-:S13]  /*8150*/  ISETP.GE.AND P0, PT, R21, UR4, PT ;  /* 0x0000000415007c0c */ /* 0x008fda000bf06270 */
        /* <DEDUP_REMOVED lines=38> */
.L_x_83:
[----:B------:R-:W-:Y:S01]  /*83c0*/  IMAD.U32 R19, RZ, RZ, UR5 ;  /* 0x00000005ff137e24 */ /* 0x000fe2000f8e00ff */
[----:B------:R-:W-:Y:S02]  /*83d0*/  MOV R18, UR4 ;  /* 0x0000000400127c02 */ /* 0x000fe40008000f00 */
[----:B------:R-:W-:Y:S02]  /*83e0*/  MOV R2, 0x8400 ;  /* 0x0000840000027802 */ /* 0x000fe40000000f00 */
[----:B----45:R-:W-:Y:S05]  /*83f0*/  CALL.REL.NOINC `(.L_x_68) ;  /* 0x000000a800a07944 */ /* 0x030fea0003c00000 */
[----:B------:R-:W-:Y:S02]  /*8400*/  IADD3 R3, PT, PT, -R20, RZ, RZ ;  /* 0x000000ff14037210 */ /* 0x000fe40007ffe1ff */
[----:B------:R-:W-:-:S03]  /*8410*/  MOV R2, R20 ;  /* 0x0000001400027202 */ /* 0x000fc60000000f00 */
[----:B------:R-:W-:-:S07]  /*8420*/  IMAD R20, R16, R3, UR5 ;  /* 0x0000000510147e24 */ /* 0x000fce000f8e0203 */
.L_x_84:
[----:B------:R-:W1:Y:S01]  /*8430*/  LDC R17, c[0x0][0xbdc] ;  /* 0x0002f700ff117b82 */ /* 0x000e620000000800 */
[----:B------:R-:W-:Y:S01]  /*8440*/  ULOP3.LUT UR8, UR8, UR12, URZ, 0xc0, !UPT ;  /* 0x0000000c08087292 */ /* 0x000fe2000f8ec0ff */
[----:B------:R-:W-:Y:S01]  /*8450*/  PLOP3.LUT P1, PT, PT, PT, PT, 0x8, 0x80 ;  /* 0x000000000080781c */ /* 0x000fe20003f2e170 */
[----:B------:R-:W-:Y:S01]  /*8460*/  ULOP3.LUT UR11, UR19, UR11, URZ, 0xc0, !UPT ;  /* 0x0000000b130b7292 */ /* 0x000fe2000f8ec0ff */
[----:B------:R-:W-:Y:S02]  /*8470*/  IMAD.MOV.U32 R23, RZ, RZ, 0x1 ;  /* 0x00000001ff177424 */ /* 0x000fe400078e00ff */
[----:B------:R-:W-:Y:S02]  /*8480*/  P2R R24, PR, RZ, 0x2 ;  /* 0x00000002ff187803 */ /* 0x000fe40000000000 */
[----:B------:R-:W2:Y:S08]  /*8490*/  LDC R3, c[0x0][0xb80] ;  /* 0x0002e000ff037b82 */ /* 0x000eb00000000800 */
[----:B------:R-:W3:Y:S08]  /*84a0*/  LDC R16, c[0x0][0xb90] ;  /* 0x0002e400ff107b82 */ /* 0x000ef00000000800 */
[----:B------:R-:W4:Y:S01]  /*84b0*/  LDC R18, c[0x0][0xbe0] ;  /* 0x0002f800ff127b82 */ /* 0x000f220000000800 */
[----:B-1----:R-:W-:-:S05]  /*84c0*/  SHF.L.U32 R2, R2, R17, RZ ;  /* 0x0000001102027219 */ /* 0x002fca00000006ff */
[----:B------:R-:W-:Y:S02]  /*84d0*/  VIADD R17, R2, UR8 ;  /* 0x0000000802117c36 */ /* 0x000fe40008000000 */
[----:B--2---:R-:W-:Y:S02]  /*84e0*/  IMAD R3, R20, R3, UR11 ;  /* 0x0000000b14037e24 */ /* 0x004fe4000f8e0203 */
[----:B---3--:R-:W-:Y:S01]  /*84f0*/  IMAD R16, R17, R16, UR32 ;  /* 0x0000002011107e24 */ /* 0x008fe2000f8e0210 */
[----:B----4-:R-:W-:-:S04]  /*8500*/  ISETP.NE.AND P0, PT, R18, 0x1, PT ;  /* 0x000000011200780c */ /* 0x010fc80003f05270 */
[----:B------:R-:W-:Y:S02]  /*8510*/  SEL R22, R16, R3, !P0 ;  /* 0x0000000310167207 */ /* 0x000fe40004000000 */
[----:B------:R-:W-:Y:S01]  /*8520*/  SEL R16, R3, R16, !P0 ;  /* 0x0000001003107207 */ /* 0x000fe20004000000 */
[----:B------:R-:W-:Y:S02]  /*8530*/  IMAD.MOV.U32 R3, RZ, RZ, R21 ;  /* 0x000000ffff037224 */ /* 0x000fe400078e0015 */
.L_x_75:
[----:B------:R-:W-:-:S09]  /*8540*/  UISETP.NE.AND UP0, UPT, UR37, 0x1, UPT ;  /* 0x000000012500788c */ /* 0x000fd2000bf05270 */
[----:B------:R-:W-:Y:S05]  /*8550*/  BRA.U !UP0, `(.L_x_85) ;  /* 0x0000000108047547 */ /* 0x000fea000b800000 */
[----:B------:R-:W-:Y:S05]  /*8560*/  BPT.TRAP 0x1 ;  /* 0x000000040000795c */ /* 0x000fea0000300000 */
.L_x_85:
[----:B------:R-:W2:Y:S01]  /*8570*/  S2UR UR4, SR_CgaCtaId ;  /* 0x00000000000479c3 */ /* 0x000ea20000008800 */
[----:B------:R-:W-:Y:S01]  /*8580*/  UMOV UR5, 0x400 ;  /* 0x0000040000057882 */ /* 0x000fe20000000000 */
[----:B------:R-:W-:Y:S02]  /*8590*/  SHF.L.U32 R2, R0, 0x1f, RZ ;  /* 0x0000001f00027819 */ /* 0x000fe400000006ff */
[----:B------:R-:W-:Y:S02]  /*85a0*/  ISETP.NE.AND P1, PT, R10, R3, PT ;  /* 0x000000030a00720c */ /* 0x000fe40003f25270 */
[----:B------:R-:W-:-:S04]  /*85b0*/  ISETP.NE.AND P2, PT, R24, RZ, PT ;  /* 0x000000ff1800720c */ /* 0x000fc80003f45270 */
[----:B------:R-:W-:Y:S01]  /*85c0*/  ISETP.NE.AND P2, PT, R10, R3, !P2 ;  /* 0x000000030a00720c */ /* 0x000fe20005745270 */
[----:B------:R-:W-:-:S06]  /*85d0*/  VIADD R10, R11, 0x1 ;  /* 0x000000010b0a7836 */ /* 0x000fcc0000000000 */
[----:B------:R-:W-:Y:S01]  /*85e0*/  @!P1 IMAD.MOV R10, RZ, RZ, R11 ;  /* 0x000000ffff0a9224 */ /* 0x000fe200078e020b */
[----:B--2---:R-:W-:-:S04]  /*85f0*/  ULEA UR4, UR4, UR5, 0x18 ;  /* 0x0000000504047291 */ /* 0x004fc8000f8ec0ff */
[----:B------:R-:W-:-:S09]  /*8600*/  ULEA UR4, UR20, UR4, 0x3 ;  /* 0x0000000414047291 */ /* 0x000fd2000f8e18ff */
[----:B------:R-:W2:Y:S02]  /*8610*/  SYNCS.PHASECHK.TRANS64.TRYWAIT P0, [UR4+0x100], R2 ;  /* 0x00010002ff0075a7 */ /* 0x000ea40008001104 */
[----:B--2---:R-:W-:Y:S05]  /*8620*/  @!P0 BRA `(.L_x_86) ;  /* 0x00000098001c8947 */ /* 0x004fea0003800000 */
.L_x_261:
[----:B------:R-:W-:Y:S02]  /*8630*/  ELECT P0, URZ, PT ;  /* 0x0000000000ff782f */ /* 0x000fe40003800000 */
[----:B------:R-:W-:Y:S01]  /*8640*/  ISETP.NE.AND P1, PT, R24, RZ, PT ;  /* 0x000000ff1800720c */ /* 0x000fe20003f25270 */
[----:B------:R-:W-:Y:S03]  /*8650*/  BSSY.RECONVERGENT B0, `(.L_x_87) ;  /* 0x0000015000007945 */ /* 0x000fe60003800200 */
[----:B------:R-:W-:-:S04]  /*8660*/  SEL R10, R10, RZ, !P1 ;  /* 0x000000ff0a0a7207 */ /* 0x000fc80004800000 */
[----:B--2---:R-:W-:-:S03]  /*8670*/  PRMT R11, R10, 0x7610, R11 ;  /* 0x000076100a0b7816 */ /* 0x004fc6000000000b */
[----:B------:R-:W-:Y:S05]  /*8680*/  @!P0 BRA `(.L_x_88) ;  /* 0x0000000000448947 */ /* 0x000fea0003800000 */
[----:B------:R-:W-:Y:S01]  /*8690*/  UIMAD UR5, UR20, 0x14, UR36 ;  /* 0x00000014140578a4 */ /* 0x000fe2000f8e0224 */
[----:B------:R-:W-:-:S04]  /*86a0*/  SEL R2, RZ, 0x1, !P2 ;  /* 0x00000001ff027807 */ /* 0x000fc80005000000 */
[----:B------:R-:W-:-:S04]  /*86b0*/  PRMT R2, R2, 0x5410, R11 ;  /* 0x0000541002027816 */ /* 0x000fc8000000000b */
        /* <DEDUP_REMOVED lines=13> */
.L_x_89:
[----:B---3--:R-:W-:Y:S01]  /*8790*/  SYNCS.ARRIVE.TRANS64.A1T0 RZ, [UR4+0xc0], RZ ;  /* 0x0000c0ffffff79a7 */ /* 0x008fe20008100004 */
.L_x_88:
[----:B------:R-:W-:Y:S05]  /*87a0*/  BSYNC.RECONVERGENT B0 ;  /* 0x0000000000007941 */ /* 0x000fea0003800200 */
.L_x_87:
[----:B------:R-:W-:Y:S01]  /*87b0*/  UIADD3 UR20, UPT, UPT, UR20, 0x1, URZ ;  /* 0x0000000114147890 */ /* 0x000fe2000fffe0ff */
[----:B------:R-:W-:Y:S02]  /*87c0*/  VIADD R9, R9, 0x1 ;  /* 0x0000000109097836 */ /* 0x000fe40000000000 */
[----:B------:R-:W-:Y:S01]  /*87d0*/  IMAD.MOV.U32 R10, RZ, RZ, R3 ;  /* 0x000000ffff0a7224 */ /* 0x000fe200078e0003 */
[----:B------:R-:W-:Y:S02]  /*87e0*/  UISETP.NE.AND UP0, UPT, UR20, 0x8, UPT ;  /* 0x000000081400788c */ /* 0x000fe4000bf05270 */
[----:B------:R-:W-:Y:S02]  /*87f0*/  ISETP.NE.AND P0, PT, R9, 0x4, PT ;  /* 0x000000040900780c */ /* 0x000fe40003f05270 */
[----:B------:R-:W-:Y:S02]  /*8800*/  USEL UR4, URZ, 0x1, UP0 ;  /* 0x00000001ff047887 */ /* 0x000fe40008000000 */
[----:B------:R-:W-:-:S04]  /*8810*/  USEL UR20, UR20, URZ, UP0 ;  /* 0x000000ff14147287 */ /* 0x000fc80008000000 */
[----:B------:R-:W-:-:S05]  /*8820*/  LOP3.LUT R0, R0, UR4, RZ, 0x3c, !PT ;  /* 0x0000000400007c12 */ /* 0x000fca000f8e3cff */
[----:B------:R-:W-:Y:S05]  /*8830*/  @!P0 EXIT ;  /* 0x000000000000894d */ /* 0x000fea0003800000 */
[----:B------:R-:W-:Y:S05]  /*8840*/  BRA `(.L_x_90) ;  /* 0xffffffe000fc7947 */ /* 0x000fea000383ffff */
.L_x_57:
[----:B------:R-:W-:-:S09]  /*8850*/  UISETP.NE.AND UP0, UPT, UR37, 0x3, UPT ;  /* 0x000000032500788c */ /* 0x000fd2000bf05270 */
[----:B------:R-:W-:Y:S05]  /*8860*/  BRA.U UP0, `(.L_x_91) ;  /* 0x0000001100cc7547 */ /* 0x000fea000b800000 */
[----:B------:R-:W-:-:S08]  /*8870*/  NOP ;  /* 0x0000000000007918 */ /* 0x000fd00000000000 */
[----:B-1--45:R-:W1:-:S00]  /*8880*/  USETMAXREG.DEALLOC.CTAPOOL 0x88 ;  /* 0x00000088000079c8 */ /* 0x032e4000080e0500 */
[----:B-1----:R-:W1:Y:S01]  /*8890*/  LDC.64 R20, c[0x0][0x390] ;  /* 0x0000e400ff147b82 */ /* 0x002e620000000a00 */
[----:B------:R-:W-:Y:S02]  /*88a0*/  HFMA2 R18, -RZ, RZ, 0, 0 ;  /* 0x00000000ff127431 */ /* 0x000fe400000001ff */
[----:B------:R-:W-:Y:S01]  /*88b0*/  IMAD.MOV.U32 R19, RZ, RZ, 0x1 ;  /* 0x00000001ff137424 */ /* 0x000fe200078e00ff */
[----:B------:R-:W-:Y:S01]  /*88c0*/  PRMT R4, RZ, 0x7610, R4 ;  /* 0x00007610ff047816 */ /* 0x000fe20000000004 */
[----:B------:R-:W2:Y:S03]  /*88d0*/  LDCU UR26, c[0x0][0x880] ;  /* 0x00011000ff1a77ac */ /* 0x000ea60008000800 */
[----:B------:R-:W3:Y:S01]  /*88e0*/  LDC.64 R10, c[0x0][0xb08] ;  /* 0x0002c200ff0a7b82 */ /* 0x000ee20000000a00 */
[----:B------:R-:W4:Y:S01]  /*88f0*/  LDCU.64 UR6, c[0x0][0x888] ;  /* 0x00011100ff0677ac */ /* 0x000f220008000a00 */
[----:B------:R-:W-:Y:S01]  /*8900*/  UPLOP3.LUT UP1, UPT, UPT, UPT, UPT, 0x40, 0x4 ;  /* 0x000000000004789c */ /* 0x000fe20003f2e870 */
[----:B------:R-:W-:-:S05]  /*8910*/  UMOV UR5, URZ ;  /* 0x000000ff00057c82 */ /* 0x000fca0008000000 */
[----:B------:R-:W1:Y:S08]  /*8920*/  LDC.64 R8, c[0x0][0xb10] ;  /* 0x0002c400ff087b82 */ /* 0x000e700000000a00 */
[----:B--2---:R-:W1:Y:S02]  /*8930*/  LDC.64 R2, c[0x0][0x890] ;  /* 0x00022400ff027b82 */ /* 0x004e640000000a00 */
.L_x_125:
[----:B------:R-:W-:Y:S04]  /*8940*/  LOP3.LUT R0, R4, 0xffff, RZ, 0xc0, !PT ;  /* 0x0000ffff04007812 */ /* 0x000fe800078ec0ff */
[----:B------:R-:W-:Y:S04]  /*8950*/  SHF.R.U32.HI R0, RZ, 0x1, R0 ;  /* 0x00000001ff007819 */ /* 0x000fe80000011600 */
[----:B------:R-:W-:Y:S05]  /*8960*/  LOP3.LUT R0, R0, 0xffff, RZ, 0xc0, !PT ;  /* 0x0000ffff00007812 */ /* 0x000fea00078ec0ff */
[----:B------:R-:W-:Y:S05]  /*8970*/  IMAD R0, R0, 0x4925, RZ ;  /* 0x0000492500007824 */ /* 0x000fea00078e02ff */
[----:B------:R-:W-:Y:S04]  /*8980*/  SHF.R.U32.HI R0, RZ, 0x11, R0 ;  /* 0x00000011ff007819 */ /* 0x000fe80000011600 */
[----:B------:R-:W-:Y:S05]  /*8990*/  PRMT R0, R0, 0x9910, RZ ;  /* 0x0000991000007816 */ /* 0x000fea00000000ff */
[----:B------:R-:W-:Y:S04]  /*89a0*/  IMAD R0, R0, 0xe, RZ ;  /* 0x0000000e00007824 */ /* 0x000fe800078e02ff */
[----:B------:R-:W-:Y:S05]  /*89b0*/  IMAD.MOV R0, RZ, RZ, -R0 ;  /* 0x000000ffff007224 */ /* 0x000fea00078e0a00 */
[----:B------:R-:W-:Y:S05]  /*89c0*/  PRMT R5, R0, 0x7710, RZ ;  /* 0x0000771000057816 */ /* 0x000fea00000000ff */
[----:B------:R-:W-:Y:S05]  /*89d0*/  IMAD.IADD R5, R5, 0x1, R4 ;  /* 0x0000000105057824 */ /* 0x000fea00078e0204 */
[----:B------:R-:W-:Y:S11]  /*89e0*/  R2UR UR4, R5 ;  /* 0x00000000050472ca */ /* 0x000ff600000e0000 */
[----:B------:R-:W-:Y:S02]  /*89f0*/  @!UPT UIADD3 URZ, UPT, UPT, URZ, URZ, URZ ;  /* 0x000000fffffff290 */ /* 0x000fe4000fffe0ff */
[----:B------:R-:W-:Y:S06]  /*8a00*/  ULOP3.LUT UR4, UR4, 0xffff, URZ, 0xc0, !UPT ;  /* 0x0000ffff04047892 */ /* 0x000fec000f8ec0ff */
[----:B------:R-:W-:Y:S02]  /*8a10*/  IMAD.U32 R4, RZ, RZ, UR4 ;  /* 0x00000004ff047e24 */ /* 0x000fe4000f8e00ff */
[----:B------:R-:W-:Y:S03]  /*8a20*/  IMAD.U32 R0, RZ, RZ, UR4 ;  /* 0x00000004ff007e24 */ /* 0x000fe6000f8e00ff */
[----:B------:R-:W-:Y:S04]  /*8a30*/  LEA R4, P0, R4, UR22, 0x7 ;  /* 0x0000001604047c11 */ /* 0x000fe8000f8038ff */
[----:B------:R-:W-:Y:S02]  /*8a40*/  LEA.HI.X R5, R0, UR23, RZ, 0x7, P0 ;  /* 0x0000001700057c11 */ /* 0x000fe400080f3cff */
[----:B------:R-:W-:Y:S02]  /*8a50*/  R2UR UR28, R4 ;  /* 0x00000000041c72ca */ /* 0x000fe400000e0000 */
[----:B------:R-:W-:Y:S01]  /*8a60*/  R2UR UR29, R5 ;  /* 0x00000000051d72ca */ /* 0x000fe200000e0000 */
[----:B------:R-:W-:Y:S03]  /*8a70*/  @!UPT UIADD3 URZ, UPT, UPT, URZ, URZ, URZ ;  /* 0x000000fffffff290 */ /* 0x000fe6000fffe0ff */
[----:B------:R-:W-:Y:S11]  /*8a80*/  BRA.U UP1, `(.L_x_92) ;  /* 0x0000000501107547 */ /* 0x000ff6000b800000 */
[----:B------:R-:W2:Y:S01]  /*8a90*/  S2R R0, SR_LANEID ;  /* 0x0000000000007919 */ /* 0x000ea20000000000 */
[----:B------:R-:W-:Y:S02]  /*8aa0*/  MOV R4, 0x400 ;  /* 0x0000040000047802 */ /* 0x000fe40000000f00 */
[----:B------:R-:W-:Y:S01]  /*8ab0*/  ELECT P0, URZ, PT ;  /* 0x0000000000ff782f */ /* 0x000fe20003800000 */
[----:B------:R-:W-:Y:S01]  /*8ac0*/  BSSY.RECONVERGENT B0, `(.L_x_93) ;  /* 0x0000037000007945 */ /* 0x000fe20003800200 */
[----:B------:R-:W5:Y:S02]  /*8ad0*/  S2R R15, SR_CgaCtaId ;  /* 0x00000000000f7919 */ /* 0x000f640000008800 */
[----:B-----5:R-:W-:Y:S01]  /*8ae0*/  LEA R15, R15, R4, 0x18 ;  /* 0x000000040f0f7211 */ /* 0x020fe200078ec0ff */
[----:B--2---:R-:W-:Y:S05]  /*8af0*/  IMAD.SHL.U32 R0, R0, 0x4, RZ ;  /* 0x0000000400007824 */ /* 0x004fea00078e00ff */
[----:B------:R-:W-:Y:S03]  /*8b00*/  IADD3 R16, PT, PT, R0, 0x380, R15 ;  /* 0x0000038000107810 */ /* 0x000fe60007ffe00f */
[----:B------:R-:W-:Y:S05]  /*8b10*/  @!P0 BRA `(.L_x_94) ;  /* 0x0000000000c48947 */ /* 0x000fea0003800000 */
[----:B-1----:R-:W-:Y:S01]  /*8b20*/  ISETP.NE.U32.AND P0, PT, R8, RZ, PT ;  /* 0x000000ff0800720c */ /* 0x002fe20003f05070 */
[----:B------:R-:W-:Y:S01]  /*8b30*/  IMAD.WIDE R12, R17, 0xc, R20 ;  /* 0x0000000c110c7825 */ /* 0x000fe200078e0214 */
[----:B---3--:R-:W-:Y:S01]  /*8b40*/  ISETP.NE.U32.AND P1, PT, R10, RZ, PT ;  /* 0x000000ff0a00720c */ /* 0x008fe20003f25070 */
[----:B------:R-:W1:Y:S01]  /*8b50*/  S2UR UR4, SR_CgaCtaId ;  /* 0x00000000000479c3 */ /* 0x000e620000008800 */
[----:B------:R-:W-:Y:S01]  /*8b60*/  ISETP.NE.AND.EX P0, PT, R9, RZ, PT, P0 ;  /* 0x000000ff0900720c */ /* 0x000fe20003f05300 */
[----:B------:R-:W-:Y:S01]  /*8b70*/  UMOV UR8, 0x400 ;  /* 0x0000040000087882 */ /* 0x000fe20000000000 */
[----:B------:R-:W2:Y:S01]  /*8b80*/  LDG.E R26, desc[UR50][R12.64] ;  /* 0x000000320c1a7981 */ /* 0x000ea2000c1e1900 */
[----:B------:R-:W-:Y:S10]  /*8b90*/  ISETP.NE.AND.EX P1, PT, R11, RZ, PT, P1 ;  /* 0x000000ff0b00720c */ /* 0x000ff40003f25310 */
[----:B------:R-:W3:Y:S08]  /*8ba0*/  @P0 LDC.64 R4, c[0x0][0xb10] ;  /* 0x0002c400ff040b82 */ /* 0x000ef00000000a00 */
[----:B------:R-:W5:Y:S01]  /*8bb0*/  @P1 LDC.64 R6, c[0x0][0xb08] ;  /* 0x0002c200ff061b82 */ /* 0x000f620000000a00 */
[----:B--2---:R-:W-:Y:S01]  /*8bc0*/  SHF.R.S32.HI R27, RZ, 0x1f, R26 ;  /* 0x0000001fff1b7819 */ /* 0x004fe2000001141a */
[C---:B---3--:R-:W-:Y:S01]  /*8bd0*/  @P0 IMAD.WIDE R4, R17.reuse, 0x8, R4 ;  /* 0x0000000811040825 */ /* 0x048fe200078e0204 */
[----:B-1----:R-:W-:Y:S03]  /*8be0*/  ULEA UR4, UR4, UR8, 0x18 ;  /* 0x0000000804047291 */ /* 0x002fe6000f8ec0ff */
[----:B-----5:R-:W-:Y:S01]  /*8bf0*/  @P1 IMAD.WIDE R6, R17, 0x8, R6 ;  /* 0x0000000811061825 */ /* 0x020fe200078e0206 */
[----:B------:R-:W2:Y:S01]  /*8c00*/  @P0 LDG.E.64 R28, desc[UR50][R4.64] ;  /* 0x00000032041c0981 */ /* 0x000ea2000c1e1b00 */
[----:B------:R-:W-:Y:S03]  /*8c10*/  UIADD3 UR8, UPT, UPT, UR4, 0x380, URZ ;  /* 0x0000038004087890 */ /* 0x000fe6000fffe0ff */
[----:B------:R1:W3:Y:S04]  /*8c20*/  @P1 LDG.E.64 R24, desc[UR50][R6.64] ;  /* 0x0000003206181981 */ /* 0x0002e8000c1e1b00 */
[----:B------:R-:W-:Y:S04]  /*8c30*/  STS [UR4+0x3b0], RZ ;  /* 0x0003b0ffff007988 */ /* 0x000fe80008000804 */
[----:B------:R5:W4:Y:S04]  /*8c40*/  LDG.E R5, desc[UR50][R12.64+0x4] ;  /* 0x000004320c057981 */ /* 0x000b28000c1e1900 */
[----:B-1----:R-:W1:Y:S01]  /*8c50*/  LDS R7, [UR4+0x39c] ;  /* 0x00039c04ff077984 */ /* 0x002e620008000800 */
[----:B------:R-:W-:Y:S05]  /*8c60*/  IMAD.U32 R6, RZ, RZ, UR8 ;  /* 0x00000008ff067e24 */ /* 0x000fea000f8e00ff */
[----:B-----5:R-:W-:Y:S05]  /*8c70*/  SHF.R.U64 R12, R6, 0x4, RZ ;  /* 0x00000004060c7819 */ /* 0x020fea00000012ff */
[----:B------:R-:W-:Y:S04]  /*8c80*/  STS [UR4+0x390], R12 ;  /* 0x0003900cff007988 */ /* 0x000fe80008000804 */
[----:B------:R-:W-:Y:S01]  /*8c90*/  STS [UR4+0x394], R12 ;  /* 0x0003940cff007988 */ /* 0x000fe20008000804 */
[----:B------:R-:W-:Y:S02]  /*8ca0*/  @!P0 IMAD.MOV.U32 R28, RZ, RZ, R26 ;  /* 0x000000ffff1c8224 */ /* 0x000fe400078e001a */
[----:B------:R-:W-:Y:S01]  /*8cb0*/  @!P0 IMAD.MOV.U32 R29, RZ, RZ, R27 ;  /* 0x000000ffff1d8224 */ /* 0x000fe200078e001b */
[----:B---3--:R-:W-:Y:S04]  /*8cc0*/  @P1 STS.64 [UR4+0x380], R24 ;  /* 0x00038018ff001988 */ /* 0x008fe80008000a04 */
[----:B--2---:R-:W-:Y:S04]  /*8cd0*/  SHF.L.U64.HI R14, R28, 0x1, R29 ;  /* 0x000000011c0e7819 */ /* 0x004fe8000001021d */
[----:B------:R-:W-:Y:S04]  /*8ce0*/  LOP3.LUT R14, R14, 0x1fffffff, RZ, 0xc0, !PT ;  /* 0x1fffffff0e0e7812 */ /* 0x000fe800078ec0ff */
[----:B------:R-:W-:Y:S04]  /*8cf0*/  SHF.R.U32.HI R4, RZ, 0x4, R14 ;  /* 0x00000004ff047819 */ /* 0x000fe8000001160e */
[----:B-1----:R-:W-:Y:S02]  /*8d00*/  LOP3.LUT R23, R7, 0xf, R4, 0xb8, !PT ;  /* 0x0000000f07177812 */ /* 0x002fe400078eb804 */
[----:B------:R-:W-:Y:S03]  /*8d10*/  CS2R R6, SRZ ;  /* 0x0000000000067805 */ /* 0x000fe6000001ff00 */
[----:B------:R1:W-:Y:S01]  /*8d20*/  STS [UR4+0x39c], R23 ;  /* 0x00039c17ff007988 */ /* 0x0003e20008000804 */
[----:B----4-:R-:W-:Y:S03]  /*8d30*/  VIADD R5, R5, 0xffffffff ;  /* 0xffffffff05057836 */ /* 0x010fe60000000000 */
[----:B------:R-:W2:Y:S01]  /*8d40*/  LDS R4, [UR4+0x39c] ;  /* 0x00039c04ff047984 */ /* 0x000ea20008000800 */
[----:B-1----:R-:W-:Y:S05]  /*8d50*/  IMAD.SHL.U32 R23, R28, 0x2, RZ ;  /* 0x000000021c177824 */ /* 0x002fea00078e00ff */
[----:B------:R-:W-:Y:S04]  /*8d60*/  LOP3.LUT R23, R23, 0xfffffffe, RZ, 0xc0, !PT ;  /* 0xfffffffe17177812 */ /* 0x000fe800078ec0ff */
[----:B------:R-:W-:Y:S05]  /*8d70*/  SHF.R.U64 R14, R23, 0x4, R14 ;  /* 0x00000004170e7819 */ /* 0x000fea000000120e */
[----:B------:R-:W-:Y:S01]  /*8d80*/  STS [UR4+0x38c], R14 ;  /* 0x00038c0eff007988 */ /* 0x000fe20008000804 */
[----:B--2---:R-:W-:Y:S05]  /*8d90*/  LOP3.LUT R30, R4, 0xf0, RZ, 0xb8, !PT ;  /* 0x000000f0041e7812 */ /* 0x004fea00078eb8ff */
[----:B------:R-:W-:Y:S04]  /*8da0*/  STS [UR4+0x39c], R30 ;  /* 0x00039c1eff007988 */ /* 0x000fe80008000804 */
[----:B------:R-:W1:Y:S02]  /*8db0*/  LDS R4, [UR4+0x39c] ;  /* 0x00039c04ff047984 */ /* 0x000e640008000800 */
[----:B-1----:R-:W-:Y:S01]  /*8dc0*/  LOP3.LUT R13, R4, 0xf00, RZ, 0xb8, !PT ;  /* 0x00000f00040d7812 */ /* 0x002fe200078eb8ff */
[----:B------:R-:W-:Y:S04]  /*8dd0*/  VIADD R4, R26, 0xffffffff ;  /* 0xffffffff1a047836 */ /* 0x000fe80000000000 */
[----:B------:R-:W-:Y:S04]  /*8de0*/  STS.64 [UR4+0x398], R12 ;  /* 0x0003980cff007988 */ /* 0x000fe80008000a04 */
[----:B------:R-:W1:Y:S04]  /*8df0*/  LDS R22, [UR4+0x39c] ;  /* 0x00039c04ff167984 */ /* 0x000e680008000800 */
[----:B------:R2:W-:Y:S01]  /*8e00*/  STS.128 [UR4+0x3a0], R4 ;  /* 0x0003a004ff007988 */ /* 0x0005e20008000c04 */
[----:B-1----:R-:W-:Y:S05]  /*8e10*/  LOP3.LUT R22, R22, 0xf000, RZ, 0xb8, !PT ;  /* 0x0000f00016167812 */ /* 0x002fea00078eb8ff */
[----:B------:R2:W-:Y:S02]  /*8e20*/  STS [UR4+0x39c], R22 ;  /* 0x00039c16ff007988 */ /* 0x0005e40008000804 */
.L_x_94:
[----:B----4-:R-:W-:Y:S05]  /*8e30*/  BSYNC.RECONVERGENT B0 ;  /* 0x0000000000007941 */ /* 0x010fea0003800200 */
.L_x_93:
[----:B------:R-:W-:Y:S01]  /*8e40*/  NOP ;  /* 0x0000000000007918 */ /* 0x000fe20000000000 */
[----:B------:R-:W4:Y:S01]  /*8e50*/  LDS R16, [R16] ;  /* 0x0000000010107984 */ /* 0x000f220000000800 */
[----:B--2---:R-:W-:Y:S01]  /*8e60*/  IADD3 R4, P0, PT, R0, UR28, RZ ;  /* 0x0000001c00047c10 */ /* 0x004fe2000ff1e0ff */
[----:B------:R-:W-:Y:S04]  /*8e70*/  IMAD.U32 R0, RZ, RZ, UR20 ;  /* 0x00000014ff007e24 */ /* 0x000fe8000f8e00ff */
[----:B------:R-:W-:Y:S01]  /*8e80*/  IMAD.X R5, RZ, RZ, UR29, P0 ;  /* 0x0000001dff057e24 */ /* 0x000fe200080e06ff */
[----:B------:R-:W-:Y:S04]  /*8e90*/  SHF.L.U32 R6, R0, 0x1f, RZ ;  /* 0x0000001f00067819 */ /* 0x000fe800000006ff */
[----:B----4-:R2:W4:Y:S02]  /*8ea0*/  ATOMG.E.EXCH.STRONG.GPU PT, RZ, [R4], R16 ;  /* 0x0000001004ff73a8 */ /* 0x01052400041ee100 */
[----:B----4-:R-:W4:Y:S02]  /*8eb0*/  SYNCS.PHASECHK.TRANS64.TRYWAIT P0, [R15+URZ+0xb8], R6 ;  /* 0x0000b8060f0075a7 */ /* 0x010f2400080011ff */
[----:B--2-4-:R-:W-:Y:S05]  /*8ec0*/  @!P0 BRA `(.L_x_95) ;  /* 0x00000090000c8947 */ /* 0x014fea0003800000 */
.L_x_92:
[----:B-1----:R-:W-:Y:S04]  /*8ed0*/  ISETP.NE.U32.AND P0, PT, R2, RZ, PT ;  /* 0x000000ff0200720c */ /* 0x002fe80003f05070 */
[----:B------:R-:W-:Y:S11]  /*8ee0*/  ISETP.NE.AND.EX P0, PT, R3, RZ, PT, P0 ;  /* 0x000000ff0300720c */ /* 0x000ff60003f05300 */
[----:B------:R-:W-:Y:S02]  /*8ef0*/  @!UPT UIADD3 URZ, UPT, UPT, URZ, URZ, URZ ;  /* 0x000000fffffff290 */ /* 0x000fe4000fffe0ff */
[----:B------:R-:W1:Y:S02]  /*8f00*/  @P0 LDC.64 R4, c[0x0][0x890] ;  /* 0x00022400ff040b82 */ /* 0x000e640000000a00 */
[----:B-1----:R-:W-:Y:S01]  /*8f10*/  @P0 IMAD.WIDE R4, R17, 0x8, R4 ;  /* 0x0000000811040825 */ /* 0x002fe200078e0204 */
[----:B------:R-:W-:Y:S06]  /*8f20*/  BRA.U UP1, `(.L_x_96) ;  /* 0x0000000101107547 */ /* 0x000fec000b800000 */
[----:B------:R-:W-:Y:S04]  /*8f30*/  DEPBAR {5,4,3,2,1,0} ;  /* 0x0000003f0000791a */ /* 0x000fe80000000000 */
[----:B------:R-:W1:Y:S02]  /*8f40*/  CCTL.E.C.LDCU.IV.DEEP [UR28] ;  /* 0x000000001c007540 */ /* 0x000e640009c08000 */
[----:B-1----:R1:W-:Y:S01]  /*8f50*/  UTMACCTL.IV [UR28] ;  /* 0x000000001c0079b9 */ /* 0x0023e20008000000 */
[----:B------:R-:W-:Y:S01]  /*8f60*/  NOP ;  /* 0x0000000000007918 */ /* 0x000fe20000000000 */
.L_x_96:
[----:B------:R-:W5:Y:S01]  /*8f70*/  @P0 LDG.E.64 R4, desc[UR50][R4.64] ;  /* 0x0000003204040981 */ /* 0x000f62000c1e1b00 */
[----:B------:R-:W-:Y:S02]  /*8f80*/  USHF.L.U32 UR18, UR18, 0x6, URZ ;  /* 0x0000000612127899 */ /* 0x000fe400080006ff */
[----:B------:R-:W-:Y:S01]  /*8f90*/  USHF.L.U32 UR19, UR19, 0x8, URZ ;  /* 0x0000000813137899 */ /* 0x000fe200080006ff */
[----:B-----5:R-:W5:Y:S02]  /*8fa0*/  @P0 LD.E R0, desc[UR50][R4.64] ;  /* 0x0000003204000980 */ /* 0x020f64000c101900 */
[----:B-----5:R-:W-:Y:S01]  /*8fb0*/  @P0 FSETP.NEU.AND P1, PT, R0, RZ, PT ;  /* 0x000000ff0000020b */ /* 0x020fe20003f2d000 */
[----:B------:R-:W-:Y:S01]  /*8fc0*/  @!UPT UIADD3 URZ, UPT, UPT, URZ, URZ, URZ ;  /* 0x000000fffffff290 */ /* 0x000fe2000fffe0ff */
[----:B------:R-:W-:Y:S11]  /*8fd0*/  @P0 BRA `(.L_x_97) ;  /* 0x00000000002c0947 */ /* 0x000ff60003800000 */
[----:B----4-:R-:W-:Y:S02]  /*8fe0*/  ISETP.NE.U32.AND P0, PT, RZ, UR6, PT ;  /* 0x00000006ff007c0c */ /* 0x010fe4000bf05070 */
[----:B------:R-:W-:Y:S02]  /*8ff0*/  FSETP.NEU.AND P1, PT, RZ, UR26, PT ;  /* 0x0000001aff007c0b */ /* 0x000fe4000bf2d000 */
[----:B------:R-:W-:Y:S11]  /*9000*/  ISETP.NE.AND.EX P0, PT, RZ, UR7, PT, P0 ;  /* 0x00000007ff007c0c */ /* 0x000ff6000bf05300 */
[----:B------:R-:W-:Y:S02]  /*9010*/  @!UPT UIADD3 URZ, UPT, UPT, URZ, URZ, URZ ;  /* 0x000000fffffff290 */ /* 0x000fe4000fffe0ff */
[----:B------:R-:W4:Y:S08]  /*9020*/  @P0 LDC R0, c[0x0][0x898] ;  /* 0x00022600ff000b82 */ /* 0x000f300000000800 */
[----:B------:R-:W5:Y:S01]  /*9030*/  @P0 LDC.64 R4, c[0x0][0x888] ;  /* 0x00022200ff040b82 */ /* 0x000f620000000a00 */
[----:B----4-:R-:W-:Y:S04]  /*9040*/  @P0 IMAD R17, R17, R0, RZ ;  /* 0x0000000011110224 */ /* 0x010fe800078e02ff */
[----:B-----5:R-:W-:Y:S06]  /*9050*/  @P0 IMAD.WIDE R4, R17, 0x4, R4 ;  /* 0x0000000411040825 */ /* 0x020fec00078e0204 */
[----:B------:R-:W4:Y:S02]  /*9060*/  @P0 LDG.E R4, desc[UR50][R4.64] ;  /* 0x0000003204040981 */ /* 0x000f24000c1e1900 */
[----:B----4-:R-:W-:Y:S11]  /*9070*/  @P0 FSETP.NEU.AND P1, PT, R4, RZ, PT ;  /* 0x000000ff0400020b */ /* 0x010ff60003f2d000 */
[----:B------:R-:W-:Y:S02]  /*9080*/  @!UPT UIADD3 URZ, UPT, UPT, URZ, URZ, URZ ;  /* 0x000000fffffff290 */ /* 0x000fe4000fffe0ff */
.L_x_97:
[----:B------:R-:W-:Y:S01]  /*9090*/  UISETP.NE.AND UP0, UPT, UR21, 0x4, UPT ;  /* 0x000000041500788c */ /* 0x000fe2000bf05270 */
[----:B------:R-:W-:Y:S04]  /*90a0*/  ELECT P0, URZ, PT ;  /* 0x0000000000ff782f */ /* 0x000fe80003800000 */
[----:B------:R-:W-:Y:S04]  /*90b0*/  PLOP3.LUT P1, PT, P1, P0, PT, 0x80, 0x8 ;  /* 0x000000000008781c */ /* 0x000fe80000f21070 */
[----:B------:R-:W-:Y:S09]  /*90c0*/  BRA.U UP0, `(.L_x_98) ;  /* 0x0000000100047547 */ /* 0x000ff2000b800000 */
[----:B-1--4-:R-:W-:Y:S05]  /*90d0*/  BPT.TRAP 0x1 ;  /* 0x000000040000795c */ /* 0x012fea0000300000 */
.L_x_98:
[----:B------:R-:W5:Y:S01]  /*90e0*/  S2UR UR25, SR_CgaCtaId ;  /* 0x00000000001979c3 */ /* 0x000f620000008800 */
[----:B------:R-:W-:Y:S01]  /*90f0*/  UMOV UR24, 0x400 ;  /* 0x0000040000187882 */ /* 0x000fe20000000000 */
[----:B------:R-:W-:Y:S01]  /*9100*/  SHF.L.U32 R5, R19, 0x1f, RZ ;  /* 0x0000001f13057819 */ /* 0x000fe200000006ff */
[----:B-----5:R-:W-:Y:S09]  /*9110*/  ULEA UR24, UR25, UR24, 0x18 ;  /* 0x0000001819187291 */ /* 0x020ff2000f8ec0ff */
[----:B------:R-:W5:Y:S02]  /*9120*/  SYNCS.PHASECHK.TRANS64.TRYWAIT P0, [UR24+0x90], R5 ;  /* 0x00009005ff0075a7 */ /* 0x000f640008001118 */
[----:B-----5:R-:W-:Y:S05]  /*9130*/  @!P0 BRA `(.L_x_99) ;  /* 0x0000008c00848947 */ /* 0x020fea0003800000 */
.L_x_263:
[----:B------:R-:W-:Y:S04]  /*9140*/  BSSY.RECONVERGENT B0, `(.L_x_100) ;  /* 0x0000011000007945 */ /* 0x000fe80003800200 */
[----:B------:R-:W-:Y:S05]  /*9150*/  @!P1 BRA `(.L_x_101) ;  /* 0x00000000003c9947 */ /* 0x000fea0003800000 */
[----:B------:R-:W-:Y:S02]  /*9160*/  UIADD3 UR17, UPT, UPT, UR24, 0x70, URZ ;  /* 0x0000007018117890 */ /* 0x000fe4000fffe0ff */
[----:B------:R-:W-:Y:S01]  /*9170*/  UIADD3 UR16, UPT, UPT, UR24, 0x1000, URZ ;  /* 0x0000100018107890 */ /* 0x000fe2000fffe0ff */
[----:B------:R-:W-:Y:S01]  /*9180*/  UMOV UR12, 0x0 ;  /* 0x00000000000c7882 */ /* 0x000fe20000000000 */
[----:B------:R-:W-:Y:S01]  /*9190*/  UMOV UR13, 0x10000000 ;  /* 0x10000000000d7882 */ /* 0x000fe20000000000 */
[----:B------:R-:W-:Y:S02]  /*91a0*/  UIADD3 UR11, UPT, UPT, UR19, 0x80, URZ ;  /* 0x00000080130b7890 */ /* 0x000fe4000fffe0ff */
[----:B------:R-:W-:Y:S01]  /*91b0*/  UIADD3 UR8, UPT, UPT, UR24, 0x2000, URZ ;  /* 0x0000200018087890 */ /* 0x000fe2000fffe0ff */
[----:B------:R-:W-:Y:S03]  /*91c0*/  UMOV UR10, UR18 ;  /* 0x00000012000a7c82 */ /* 0x000fe60008000000 */
[----:B------:R1:W-:Y:S01]  /*91d0*/  UTMALDG.2D [UR16], [UR28], desc[UR12] ;  /* 0x00000c101c0075b4 */ /* 0x0003e20008009000 */
[----:B------:R-:W-:Y:S01]  /*91e0*/  UMOV UR9, UR17 ;  /* 0x0000001100097c82 */ /* 0x000fe20008000000 */
[----:B------:R-:W-:Y:S03]  /*91f0*/  UISETP.NE.AND UP0, UPT, UR21, 0x4, UPT ;  /* 0x000000041500788c */ /* 0x000fe6000bf05270 */
[----:B------:R1:W-:Y:S06]  /*9200*/  UTMALDG.2D [UR8], [UR28], desc[UR12] ;  /* 0x00000c081c0075b4 */ /* 0x0003ec0008009000 */
[----:B-1----:R-:W-:Y:S05]  /*9210*/  BRA.U UP0, `(.L_x_102) ;  /* 0x0000000100047547 */ /* 0x002fea000b800000 */
[----:B----4-:R-:W-:Y:S05]  /*9220*/  BPT.TRAP 0x1 ;  /* 0x000000040000795c */ /* 0x010fea0000300000 */
.L_x_102:
[----:B------:R-:W-:Y:S04]  /*9230*/  HFMA2 R0, -RZ, RZ, 0, 0.0078125 ;  /* 0x00002000ff007431 */ /* 0x000fe800000001ff */
[----:B------:R1:W-:Y:S03]  /*9240*/  SYNCS.ARRIVE.TRANS64.RED.A0TR RZ, [UR24+0x70], R0 ;  /* 0x00007000ffff79a7 */ /* 0x0003e60008300418 */
.L_x_101:
[----:B-1--4-:R-:W-:Y:S05]  /*9250*/  BSYNC.RECONVERGENT B0 ;  /* 0x0000000000007941 */ /* 0x012fea0003800200 */
.L_x_100:
[----:B------:R-:W-:Y:S09]  /*9260*/  UISETP.NE.AND UP0, UPT, UR21, 0x4, UPT ;  /* 0x000000041500788c */ /* 0x000ff2000bf05270 */
[----:B------:R-:W-:Y:S05]  /*9270*/  BRA.U UP0, `(.L_x_103) ;  /* 0x0000000100047547 */ /* 0x000fea000b800000 */
[----:B------:R-:W-:Y:S05]  /*9280*/  BPT.TRAP 0x1 ;  /* 0x000000040000795c */ /* 0x000fea0000300000 */
.L_x_103:
[----:B------:R-:W-:Y:S04]  /*9290*/  UIADD3 UR4, UPT, UPT, UR24, 0x70, URZ ;  /* 0x0000007018047890 */ /* 0x000fe8000fffe0ff */
[----:B------:R-:W-:Y:S09]  /*92a0*/  UPRMT UR4, UR25, 0x654, UR4 ;  /* 0x0000065419047896 */ /* 0x000ff20008000004 */
[----:B------:R-:W-:Y:S01]  /*92b0*/  SYNCS.ARRIVE.TRANS64.RED.A1T0 RZ, [UR4], RZ ;  /* 0x000000ffffff79a7 */ /* 0x000fe20008100404 */
[----:B------:R-:W-:Y:S05]  /*92c0*/  BRA.U UP0, `(.L_x_104) ;  /* 0x0000000100047547 */ /* 0x000fea000b800000 */
[----:B------:R-:W-:Y:S05]  /*92d0*/  BPT.TRAP 0x1 ;  /* 0x000000040000795c */ /* 0x000fea0000300000 */
.L_x_104:
[----:B------:R-:W1:Y:S02]  /*92e0*/  SYNCS.PHASECHK.TRANS64.TRYWAIT P0, [UR24+0x98], R5 ;  /* 0x00009805ff0075a7 */ /* 0x000e640008001118 */
[----:B-1----:R-:W-:Y:S05]  /*92f0*/  @!P0 BRA `(.L_x_105) ;  /* 0x0000008c002c8947 */ /* 0x002fea0003800000 */
.L_x_265:
[----:B------:R-:W-:Y:S04]  /*9300*/  BSSY.RECONVERGENT B0, `(.L_x_106) ;  /* 0x0000012000007945 */ /* 0x000fe80003800200 */
[----:B------:R-:W-:Y:S05]  /*9310*/  @!P1 BRA `(.L_x_107) ;  /* 0x0000000000409947 */ /* 0x000fea0003800000 */
[----:B------:R-:W-:Y:S02]  /*9320*/  UIADD3 UR13, UPT, UPT, UR24, 0x78, URZ ;  /* 0x00000078180d7890 */ /* 0x000fe4000fffe0ff */
[----:B------:R-:W-:Y:S02]  /*9330*/  UIADD3 UR15, UPT, UPT, UR19, 0x20, URZ ;  /* 0x00000020130f7890 */ /* 0x000fe4000fffe0ff */
[----:B------:R-:W-:Y:S01]  /*9340*/  UIADD3 UR12, UPT, UPT, UR24, 0x3000, URZ ;  /* 0x00003000180c7890 */ /* 0x000fe2000fffe0ff */
[----:B------:R-:W-:Y:S01]  /*9350*/  UMOV UR16, 0x0 ;  /* 0x0000000000107882 */ /* 0x000fe20000000000 */
[----:B------:R-:W-:Y:S01]  /*9360*/  UMOV UR17, 0x10000000 ;  /* 0x1000000000117882 */ /* 0x000fe20000000000 */
[----:B------:R-:W-:Y:S01]  /*9370*/  UMOV UR14, UR18 ;  /* 0x00000012000e7c82 */ /* 0x000fe20008000000 */
[----:B------:R-:W-:Y:S02]  /*9380*/  UIADD3 UR11, UPT, UPT, UR19, 0xa0, URZ ;  /* 0x000000a0130b7890 */ /* 0x000fe4000fffe0ff */
[----:B------:R-:W-:Y:S03]  /*9390*/  UIADD3 UR8, UPT, UPT, UR24, 0x4000, URZ ;  /* 0x0000400018087890 */ /* 0x000fe6000fffe0ff */
[----:B------:R4:W-:Y:S01]  /*93a0*/  UTMALDG.2D [UR12], [UR28], desc[UR16] ;  /* 0x0000100c1c0075b4 */ /* 0x0009e20008009000 */
[----:B------:R-:W-:Y:S01]  /*93b0*/  UMOV UR10, UR18 ;  /* 0x00000012000a7c82 */ /* 0x000fe20008000000 */
[----:B------:R-:W-:Y:S04]  /*93c0*/  UMOV UR9, UR13 ;  /* 0x0000000d00097c82 */ /* 0x000fe80008000000 */
[----:B------:R4:W-:Y:S02]  /*93d0*/  UTMALDG.2D [UR8], [UR28], desc[UR16] ;  /* 0x000010081c0075b4 */ /* 0x0009e40008009000 */
[----:B----4-:R-:W-:Y:S05]  /*93e0*/  BRA.U UP0, `(.L_x_108) ;  /* 0x0000000100047547 */ /* 0x010fea000b800000 */
[----:B------:R-:W-:Y:S05]  /*93f0*/  BPT.TRAP 0x1 ;  /* 0x000000040000795c */ /* 0x000fea0000300000 */
.L_x_108:
[----:B-1----:R-:W-:Y:S04]  /*9400*/  HFMA2 R0, -RZ, RZ, 0, 0.0078125 ;  /* 0x00002000ff007431 */ /* 0x002fe800000001ff */
[----:B------:R4:W-:Y:S03]  /*9410*/  SYNCS.ARRIVE.TRANS64.RED.A0TR RZ, [UR24+0x78], R0 ;  /* 0x00007800ffff79a7 */ /* 0x0009e60008300418 */
.L_x_107:
[----:B------:R-:W-:Y:S05]  /*9420*/  BSYNC.RECONVERGENT B0 ;  /* 0x0000000000007941 */ /* 0x000fea0003800200 */
.L_x_106:
[----:B------:R-:W-:Y:S05]  /*9430*/  BRA.U UP0, `(.L_x_109) ;  /* 0x0000000100047547 */ /* 0x000fea000b800000 */
[----:B------:R-:W-:Y:S05]  /*9440*/  BPT.TRAP 0x1 ;  /* 0x000000040000795c */ /* 0x000fea0000300000 */
.L_x_109:
[----:B------:R-:W-:Y:S04]  /*9450*/  UIADD3 UR4, UPT, UPT, UR24, 0x78, URZ ;  /* 0x0000007818047890 */ /* 0x000fe8000fffe0ff */
[----:B------:R-:W-:Y:S09]  /*9460*/  UPRMT UR4, UR25, 0x654, UR4 ;  /* 0x0000065419047896 */ /* 0x000ff20008000004 */
[----:B------:R-:W-:Y:S01]  /*9470*/  SYNCS.ARRIVE.TRANS64.RED.A1T0 RZ, [UR4], RZ ;  /* 0x000000ffffff79a7 */ /* 0x000fe20008100404 */
[----:B------:R-:W-:Y:S05]  /*9480*/  BRA.U UP0, `(.L_x_110) ;  /* 0x0000000100047547 */ /* 0x000fea000b800000 */
[----:B------:R-:W-:Y:S05]  /*9490*/  BPT.TRAP 0x1 ;  /* 0x000000040000795c */ /* 0x000fea0000300000 */
.L_x_110:
[----:B------:R-:W5:Y:S02]  /*94a0*/  SYNCS.PHASECHK.TRANS64.TRYWAIT P0, [UR24+0xa0], R5 ;  /* 0x0000a005ff0075a7 */ /* 0x000f640008001118 */
[----:B-----5:R-:W-:Y:S05]  /*94b0*/  @!P0 BRA `(.L_x_111) ;  /* 0x0000008800d48947 */ /* 0x020fea0003800000 */
.L_x_267:
        /* <DEDUP_REMOVED lines=14> */
[----:B-1----:R-:W-:Y:S05]  /*95a0*/  BRA.U UP0, `(.L_x_114) ;  /* 0x0000000100047547 */ /* 0x002fea000b800000 */
[----:B------:R-:W-:Y:S05]  /*95b0*/  BPT.TRAP 0x1 ;  /* 0x000000040000795c */ /* 0x000fea0000300000 */
.L_x_114:
[----:B----4-:R-:W-:Y:S04]  /*95c0*/  HFMA2 R0, -RZ, RZ, 0, 0.0078125 ;  /* 0x00002000ff007431 */ /* 0x010fe800000001ff */
[----:B------:R1:W-:Y:S03]  /*95d0*/  SYNCS.ARRIVE.TRANS64.RED.A0TR RZ, [UR24+0x80], R0 ;  /* 0x00008000ffff79a7 */ /* 0x0003e60008300418 */
.L_x_113:
[----:B------:R-:W-:Y:S05]  /*95e0*/  BSYNC.RECONVERGENT B0 ;  /* 0x0000000000007941 */ /* 0x000fea0003800200 */
.L_x_112:
[----:B------:R-:W-:Y:S05]  /*95f0*/  BRA.U UP0, `(.L_x_115) ;  /* 0x0000000100047547 */ /* 0x000fea000b800000 */
[----:B------:R-:W-:Y:S05]  /*9600*/  BPT.TRAP 0x1 ;  /* 0x000000040000795c */ /* 0x000fea0000300000 */
.L_x_115:
[----:B------:R-:W-:Y:S04]  /*9610*/  UIADD3 UR4, UPT, UPT, UR24, 0x80, URZ ;  /* 0x0000008018047890 */ /* 0x000fe8000fffe0ff */
[----:B------:R-:W-:Y:S09]  /*9620*/  UPRMT UR4, UR25, 0x654, UR4 ;  /* 0x0000065419047896 */ /* 0x000ff20008000004 */
[----:B------:R-:W-:Y:S01]  /*9630*/  SYNCS.ARRIVE.TRANS64.RED.A1T0 RZ, [UR4], RZ ;  /* 0x000000ffffff79a7 */ /* 0x000fe20008100404 */
[----:B------:R-:W-:Y:S05]  /*9640*/  BRA.U UP0, `(.L_x_116) ;  /* 0x0000000100047547 */ /* 0x000fea000b800000 */
[----:B------:R-:W-:Y:S05]  /*9650*/  BPT.TRAP 0x1 ;  /* 0x000000040000795c */ /* 0x000fea0000300000 */
.L_x_116:
[----:B------:R-:W5:Y:S02]  /*9660*/  SYNCS.PHASECHK.TRANS64.TRYWAIT P0, [UR24+0xa8], R5 ;  /* 0x0000a805ff0075a7 */ /* 0x000f640008001118 */
[----:B-----5:R-:W-:Y:S05]  /*9670*/  @!P0 BRA `(.L_x_117) ;  /* 0x00000088007c8947 */ /* 0x020fea0003800000 */
.L_x_269:
        /* <DEDUP_REMOVED lines=16> */
.L_x_120:
[----:B----4-:R-:W-:Y:S04]  /*9780*/  HFMA2 R0, -RZ, RZ, 0, 0.0078125 ;  /* 0x00002000ff007431 */ /* 0x010fe800000001ff */
[----:B------:R1:W-:Y:S03]  /*9790*/  SYNCS.ARRIVE.TRANS64.RED.A0TR RZ, [UR24+0x88], R0 ;  /* 0x00008800ffff79a7 */ /* 0x0003e60008300418 */
.L_x_119:
[----:B------:R-:W-:Y:S05]  /*97a0*/  BSYNC.RECONVERGENT B0 ;  /* 0x0000000000007941 */ /* 0x000fea0003800200 */
.L_x_118:
[----:B------:R-:W-:Y:S05]  /*97b0*/  BRA.U UP0, `(.L_x_121) ;  /* 0x0000000100047547 */ /* 0x000fea000b800000 */
[----:B------:R-:W-:Y:S05]  /*97c0*/  BPT.TRAP 0x1 ;  /* 0x000000040000795c */ /* 0x000fea0000300000 */
.L_x_121:
[----:B------:R-:W-:Y:S01]  /*97d0*/  UIADD3 UR4, UPT, UPT, UR24, 0x88, URZ ;  /* 0x0000008818047890 */ /* 0x000fe2000fffe0ff */
[----:B------:R-:W-:Y:S01]  /*97e0*/  LOP3.LUT R19, R19, 0x1, RZ, 0x3c, !PT ;  /* 0x0000000113137812 */ /* 0x000fe200078e3cff */
[----:B------:R-:W-:Y:S02]  /*97f0*/  UISETP.NE.AND UP1, UPT, UR37, 0x8, UPT ;  /* 0x000000082500788c */ /* 0x000fe4000bf25270 */
[----:B------:R-:W-:Y:S09]  /*9800*/  UPRMT UR4, UR25, 0x654, UR4 ;  /* 0x0000065419047896 */ /* 0x000ff20008000004 */
[----:B------:R-:W-:Y:S01]  /*9810*/  SYNCS.ARRIVE.TRANS64.RED.A1T0 RZ, [UR4], RZ ;  /* 0x000000ffffff79a7 */ /* 0x000fe20008100404 */
[----:B------:R-:W-:Y:S05]  /*9820*/  BRA.U UP1, `(.L_x_122) ;  /* 0x0000000101047547 */ /* 0x000fea000b800000 */
[----:B------:R-:W-:Y:S05]  /*9830*/  BPT.TRAP 0x1 ;  /* 0x000000040000795c */ /* 0x000fea0000300000 */
.L_x_122:
[----:B------:R-:W-:Y:S01]  /*9840*/  ULEA UR8, UR5, UR24, 0x3 ;  /* 0x0000001805087291 */ /* 0x000fe2000f8e18ff */
[----:B-1----:R-:W-:Y:S08]  /*9850*/  SHF.L.U32 R5, R18, 0x1f, RZ ;  /* 0x0000001f12057819 */ /* 0x002ff000000006ff */
[----:B------:R-:W1:Y:S02]  /*9860*/  SYNCS.PHASECHK.TRANS64.TRYWAIT P0, [UR8+0x1a0], R5 ;  /* 0x0001a005ff0075a7 */ /* 0x000e640008001108 */
[----:B-1----:R-:W-:Y:S05]  /*9870*/  @!P0 BRA `(.L_x_123) ;  /* 0x0000008800148947 */ /* 0x002fea0003800000 */
.L_x_271:
[----:B------:R-:W-:Y:S09]  /*9880*/  UIMAD UR4, UR5, 0x14, UR36 ;  /* 0x00000014050478a4 */ /* 0x000ff2000f8e0224 */
[----:B--2---:R-:W2:Y:S04]  /*9890*/  LDS R6, [UR4] ;  /* 0x00000004ff067984 */ /* 0x004ea80008000800 */
[----:B-1----:R-:W1:Y:S04]  /*98a0*/  LDS R5, [UR4+0x4] ;  /* 0x00000404ff057984 */ /* 0x002e680008000800 */
[----:B------:R-:W3:Y:S04]  /*98b0*/  LDS.U16 R4, [UR4+0x12] ;  /* 0x00001204ff047984 */ /* 0x000ee80008000400 */
[----:B------:R-:W3:Y:S04]  /*98c0*/  LDS R17, [UR4+0x8] ;  /* 0x00000804ff117984 */ /* 0x000ee80008000800 */
[----:B----4-:R-:W4:Y:S01]  /*98d0*/  LDS R0, [UR4+0xc] ;  /* 0x00000c04ff007984 */ /* 0x010f220008000800 */
[----:B------:R-:W-:Y:S01]  /*98e0*/  @!PT LDS RZ, [RZ] ;  /* 0x00000000fffff984 */ /* 0x000fe20000000800 */
[----:B------:R-:W-:Y:S01]  /*98f0*/  @!PT LDS RZ, [RZ] ;  /* 0x00000000fffff984 */ /* 0x000fe20000000800 */
[----:B------:R-:W-:Y:S01]  /*9900*/  @!PT LDS RZ, [RZ] ;  /* 0x00000000fffff984 */ /* 0x000fe20000000800 */
[----:B------:R-:W-:Y:S01]  /*9910*/  @!PT LDS RZ, [RZ] ;  /* 0x00000000fffff984 */ /* 0x000fe20000000800 */
[----:B------:R5:W-:Y:S06]  /*9920*/  MEMBAR.ALL.CTA ;  /* 0x0000000000007992 */ /* 0x000bec0000008000 */
[----:B-----5:R-:W3:Y:S01]  /*9930*/  FENCE.VIEW.ASYNC.S ;  /* 0x00000000000073c6 */ /* 0x020ee20000000000 */
[----:B--2---:R-:W-:Y:S02]  /*9940*/  R2UR UR18, R6 ;  /* 0x00000000061272ca */ /* 0x004fe400000e0000 */
[----:B-1----:R-:W-:Y:S01]  /*9950*/  R2UR UR19, R5 ;  /* 0x00000000051372ca */ /* 0x002fe200000e0000 */
[----:B------:R-:W-:Y:S03]  /*9960*/  @!UPT UIADD3 URZ, UPT, UPT, URZ, URZ, URZ ;  /* 0x000000fffffff290 */ /* 0x000fe6000fffe0ff */
[----:B------:R-:W-:Y:S11]  /*9970*/  BRA.U UP1, `(.L_x_124) ;  /* 0x0000000101047547 */ /* 0x000ff6000b800000 */
[----:B------:R-:W-:Y:S05]  /*9980*/  BPT.TRAP 0x1 ;  /* 0x000000040000795c */ /* 0x000fea0000300000 */
.L_x_124:
[----:B------:R-:W-:Y:S01]  /*9990*/  UIADD3 UR8, UPT, UPT, UR8, 0x1e0, URZ ;  /* 0x000001e008087890 */ /* 0x000fe2000fffe0ff */
[----:B----4-:R-:W-:Y:S03]  /*99a0*/  ISETP.NE.AND P0, PT, R0, RZ, PT ;  /* 0x000000ff0000720c */ /* 0x010fe60003f05270 */
[----:B------:R-:W-:Y:S09]  /*99b0*/  UPRMT UR8, UR25, 0x654, UR8 ;  /* 0x0000065419087896 */ /* 0x000ff20008000008 */
[----:B---3--:R-:W-:Y:S01]  /*99c0*/  SYNCS.ARRIVE.TRANS64.RED.A1T0 RZ, [UR8], RZ ;  /* 0x000000ffffff79a7 */ /* 0x008fe20008100408 */
[----:B------:R-:W-:Y:S04]  /*99d0*/  UIADD3 UR8, UPT, UPT, UR5, 0x1, URZ ;  /* 0x0000000105087890 */ /* 0x000fe8000fffe0ff */
[----:B------:R-:W-:Y:S04]  /*99e0*/  UISETP.NE.AND UP1, UPT, UR8, 0x8, UPT ;  /* 0x000000080800788c */ /* 0x000fe8000bf25270 */
[----:B------:R-:W-:Y:S02]  /*99f0*/  USEL UR4, URZ, 0x1, UP1 ;  /* 0x00000001ff047887 */ /* 0x000fe40008800000 */
[----:B------:R-:W-:Y:S02]  /*9a00*/  USEL UR5, UR8, URZ, UP1 ;  /* 0x000000ff08057287 */ /* 0x000fe40008800000 */
[----:B------:R-:W-:Y:S02]  /*9a10*/  UPLOP3.LUT UP1, UPT, UPT, UPT, UPT, 0x80, 0x8 ;  /* 0x000000000008789c */ /* 0x000fe40003f2f070 */
[----:B------:R-:W-:Y:S01]  /*9a20*/  LOP3.LUT R18, R18, UR4, RZ, 0x3c, !PT ;  /* 0x0000000412127c12 */ /* 0x000fe2000f8e3cff */
[----:B------:R-:W-:Y:S08]  /*9a30*/  @P0 BRA `(.L_x_125) ;  /* 0xffffffec00c00947 */ /* 0x000ff0000383ffff */
[----:B------:R-:W-:Y:S05]  /*9a40*/  BRA.U UP0, `(.L_x_126) ;  /* 0x0000000100047547 */ /* 0x000fea000b800000 */
[----:B------:R-:W-:Y:S05]  /*9a50*/  BPT.TRAP 0x1 ;  /* 0x000000040000795c */ /* 0x000fea0000300000 */
.L_x_126:
[----:B------:R-:W-:-:S04]  /*9a60*/  SHF.L.U32 R3, R19, 0x1f, RZ ;  /* 0x0000001f13037819 */ /* 0x000fc800000006ff */
[----:B------:R-:W1:Y:S02]  /*9a70*/  SYNCS.PHASECHK.TRANS64.TRYWAIT P0, [UR24+0x90], R3 ;  /* 0x00009003ff0075a7 */ /* 0x000e640008001118 */
[----:B-1----:R-:W-:Y:S05]  /*9a80*/  @!P0 BRA `(.L_x_127) ;  /* 0x0000008400a88947 */ /* 0x002fea0003800000 */
.L_x_273:
[----:B------:R-:W-:Y:S05]  /*9a90*/  BRA.U UP0, `(.L_x_128) ;  /* 0x0000000100047547 */ /* 0x000fea000b800000 */
[----:B------:R-:W-:Y:S05]  /*9aa0*/  BPT.TRAP 0x1 ;  /* 0x000000040000795c */ /* 0x000fea0000300000 */
.L_x_128:
[----:B------:R-:W2:Y:S02]  /*9ab0*/  SYNCS.PHASECHK.TRANS64.TRYWAIT P0, [UR24+0x98], R3 ;  /* 0x00009803ff0075a7 */ /* 0x000ea40008001118 */
[----:B--2---:R-:W-:Y:S05]  /*9ac0*/  @!P0 BRA `(.L_x_129) ;  /* 0x0000008400b08947 */ /* 0x004fea0003800000 */
.L_x_275:
[----:B------:R-:W-:Y:S05]  /*9ad0*/  BRA.U UP0, `(.L_x_130) ;  /* 0x0000000100047547 */ /* 0x000fea000b800000 */
[----:B------:R-:W-:Y:S05]  /*9ae0*/  BPT.TRAP 0x1 ;  /* 0x000000040000795c */ /* 0x000fea0000300000 */
.L_x_130:
[----:B------:R-:W2:Y:S02]  /*9af0*/  SYNCS.PHASECHK.TRANS64.TRYWAIT P0, [UR24+0xa0], R3 ;  /* 0x0000a003ff0075a7 */ /* 0x000ea40008001118 */
[----:B--2---:R-:W-:Y:S05]  /*9b00*/  @!P0 BRA `(.L_x_131) ;  /* 0x0000008400b88947 */ /* 0x004fea0003800000 */
.L_x_277:
[----:B------:R-:W-:Y:S05]  /*9b10*/  BRA.U UP0, `(.L_x_132) ;  /* 0x0000000100047547 */ /* 0x000fea000b800000 */
[----:B------:R-:W-:Y:S05]  /*9b20*/  BPT.TRAP 0x1 ;  /* 0x000000040000795c */ /* 0x000fea0000300000 */
.L_x_132:
[----:B-1----:R-:W-:Y:S02]  /*9b30*/  SHF.L.U32 R3, R19, 0x1f, RZ ;  /* 0x0000001f13037819 */ /* 0x002fe400000006ff */
[----:B------:R-:W-:-:S04]  /*9b40*/  MOV R0, UR24 ;  /* 0x0000001800007c02 */ /* 0x000fc80008000f00 */
[----:B------:R1:W2:Y:S03]  /*9b50*/  SYNCS.PHASECHK.TRANS64.TRYWAIT P0, [R0+URZ+0xa8], R3 ;  /* 0x0000a803000075a7 */ /* 0x0002a600080011ff */
[----:B--2---:R-:W-:Y:S05]  /*9b60*/  @!P0 NANOSLEEP.SYNCS 0x989680 ;  /* 0x009896800000895d */ /* 0x004fea0003900000 */
[----:B------:R-:W2:Y:S02]  /*9b70*/  @!P0 SYNCS.PHASECHK.TRANS64 P0, [R0+URZ+0xa8], R3 ;  /* 0x0000a803000085a7 */ /* 0x000ea400080010ff */
[----:B--2---:R-:W-:Y:S05]  /*9b80*/  @P0 EXIT ;  /* 0x000000000000094d */ /* 0x004fea0003800000 */
[----:B------:R-:W-:Y:S05]  /*9b90*/  BRA `(.L_x_132) ;  /* 0xfffffffc00e47947 */ /* 0x000fea000383ffff */
.L_x_91:
[----:B------:R-:W-:-:S09]  /*9ba0*/  UISETP.NE.AND UP0, UPT, UR21, 0x4, UPT ;  /* 0x000000041500788c */ /* 0x000fd2000bf05270 */
[----:B------:R-:W-:Y:S05]  /*9bb0*/  BRA.U UP0, `(.L_x_133) ;  /* 0x0000004d00547547 */ /* 0x000fea000b800000 */
.L_x_134:
[----:B------:R-:W-:-:S08]  /*9bc0*/  NOP ;  /* 0x0000000000007918 */ /* 0x000fd00000000000 */
[----:B------:R-:W2:Y:S02]  /*9bd0*/  USETMAXREG.TRY_ALLOC.CTAPOOL UP0, 0xe8 ;  /* 0x000000e8000079c8 */ /* 0x000ea40008000600 */
[----:B--2---:R-:W-:Y:S05]  /*9be0*/  BRA.U !UP0, `(.L_x_134) ;  /* 0xfffffffd08f47547 */ /* 0x004fea000b83ffff */
[----:B------:R-:W2:Y:S08]  /*9bf0*/  S2UR UR52, SR_CgaCtaId ;  /* 0x00000000003479c3 */ /* 0x000eb00000008800 */
[----:B------:R-:W-:Y:S01]  /*9c00*/  BAR.SYNC.DEFER_BLOCKING 0x6, 0xa0 ;  /* 0x0182800000007b1d */ /* 0x000fe20000010000 */
[C---:B------:R-:W-:Y:S01]  /*9c10*/  IMAD.SHL.U32 R3, R0.reuse, 0x40, RZ ;  /* 0x0000004000037824 */ /* 0x040fe200078e00ff */
[----:B------:R-:W-:Y:S01]  /*9c20*/  LOP3.LUT P1, RZ, R0, 0x2, RZ, 0xc0, !PT ;  /* 0x0000000200ff7812 */ /* 0x000fe2000782c0ff */
[----:B------:R-:W-:Y:S01]  /*9c30*/  IMAD.SHL.U32 R4, R80, 0x200000, RZ ;  /* 0x0020000050047824 */ /* 0x000fe200078e00ff */
[C---:B------:R-:W-:Y:S01]  /*9c40*/  LOP3.LUT R94, R0.reuse, 0x60, RZ, 0xc0, !PT ;  /* 0x00000060005e7812 */ /* 0x040fe200078ec0ff */
[----:B------:R-:W-:Y:S01]  /*9c50*/  IMAD.SHL.U32 R92, R0, 0x8, RZ ;  /* 0x00000008005c7824 */ /* 0x000fe200078e00ff */
[----:B------:R-:W-:-:S02]  /*9c60*/  UMOV UR43, 0x400 ;  /* 0x00000400002b7882 */ /* 0x000fc40000000000 */
[----:B------:R-:W3:Y:S01]  /*9c70*/  LDC.64 R98, c[0x0][0x390] ;  /* 0x0000e400ff627b82 */ /* 0x000ee20000000a00 */
[----:B------:R-:W1:Y:S01]  /*9c80*/  SHFL.IDX PT, R96, R80, RZ, 0x1f ;  /* 0x00001fff50607589 */ /* 0x000e6200000e0000 */
[----:B------:R-:W-:Y:S01]  /*9c90*/  LOP3.LUT R3, R3, 0x1c0, RZ, 0xc0, !PT ;  /* 0x000001c003037812 */ /* 0x000fe200078ec0ff */
[----:B------:R-:W-:Y:S01]  /*9ca0*/  IMAD.U32 R93, R0, 0x10000, RZ ;  /* 0x00010000005d7824 */ /* 0x000fe200078e00ff */
[----:B------:R-:W-:Y:S01]  /*9cb0*/  LOP3.LUT R4, R4, 0x200000, RZ, 0xc0, !PT ;  /* 0x0020000004047812 */ /* 0x000fe200078ec0ff */
[----:B------:R-:W-:Y:S01]  /*9cc0*/  IMAD.MOV.U32 R95, RZ, RZ, 0x10 ;  /* 0x00000010ff5f7424 */ /* 0x000fe200078e00ff */
[----:B------:R-:W-:Y:S01]  /*9cd0*/  LOP3.LUT R3, R3, 0x28, R0, 0xf8, !PT ;  /* 0x0000002803037812 */ /* 0x000fe200078ef800 */
[----:B------:R-:W-:Y:S01]  /*9ce0*/  UMOV UR58, URZ ;  /* 0x000000ff003a7c82 */ /* 0x000fe20008000000 */
[----:B------:R-:W3:Y:S01]  /*9cf0*/  LDC.64 R76, c[0x0][0x890] ;  /* 0x00022400ff4c7b82 */ /* 0x000ee20000000a00 */
[----:B------:R-:W-:Y:S01]  /*9d00*/  LOP3.LUT R93, R4, 0x400000, R93, 0xf8, !PT ;  /* 0x00400000045d7812 */ /* 0x000fe200078ef85d */
[----:B------:R-:W-:Y:S01]  /*9d10*/  UMOV UR59, URZ ;  /* 0x000000ff003b7c82 */ /* 0x000fe20008000000 */
[----:B------:R-:W-:Y:S01]  /*9d20*/  LOP3.LUT R92, R3, 0x38, R92, 0x78, !PT ;  /* 0x00000038035c7812 */ /* 0x000fe200078e785c */
[----:B------:R-:W-:Y:S01]  /*9d30*/  IMAD.SHL.U32 R3, R0, 0x20, RZ ;  /* 0x0000002000037824 */ /* 0x000fe200078e00ff */
[----:B------:R-:W3:Y:S01]  /*9d40*/  LDCU.64 UR38, c[0x0][0x888] ;  /* 0x00011100ff2677ac */ /* 0x000ee20008000a00 */
[----:B------:R-:W-:Y:S01]  /*9d50*/  PLOP3.LUT P2, PT, PT, PT, PT, 0x80, 0x8 ;  /* 0x000000000008781c */ /* 0x000fe20003f4f070 */
[----:B------:R-:W-:Y:S01]  /*9d60*/  IMAD.MOV.U32 R91, RZ, RZ, 0x1 ;  /* 0x00000001ff5b7424 */ /* 0x000fe200078e00ff */
[----:B------:R-:W3:Y:S01]  /*9d70*/  LDC.64 R78, c[0x0][0x8b8] ;  /* 0x00022e00ff4e7b82 */ /* 0x000ee20000000a00 */
[----:B--2---:R-:W-:Y:S01]  /*9d80*/  ULEA UR43, UR52, UR43, 0x18 ;  /* 0x0000002b342b7291 */ /* 0x004fe2000f8ec0ff */
[----:B------:R-:W-:Y:S01]  /*9d90*/  LOP3.LUT R92, R92, 0xa00, R3, 0xf8, !PT ;  /* 0x00000a005c5c7812 */ /* 0x000fe200078ef803 */
[----:B------:R-:W2:Y:S01]  /*9da0*/  LDCU.64 UR48, c[0x0][0xb18] ;  /* 0x00016300ff3077ac */ /* 0x000ea20008000a00 */
[----:B------:R-:W-:Y:S01]  /*9db0*/  IMAD.MOV.U32 R90, RZ, RZ, RZ ;  /* 0x000000ffff5a7224 */ /* 0x000fe200078e00ff */
[----:B------:R-:W-:Y:S01]  /*9dc0*/  PRMT R89, RZ, 0x7610, R89 ;  /* 0x00007610ff597816 */ /* 0x000fe20000000059 */
[----:B------:R-:W-:Y:S01]  /*9dd0*/  IMAD.MOV.U32 R88, RZ, RZ, RZ ;  /* 0x000000ffff587224 */ /* 0x000fe200078e00ff */
[----:B------:R-:W2:Y:S01]  /*9de0*/  LDCU.64 UR46, c[0x0][0xb20] ;  /* 0x00016400ff2e77ac */ /* 0x000ea20008000a00 */
[----:B------:R-:W-:Y:S01]  /*9df0*/  IMAD.MOV.U32 R87, RZ, RZ, RZ ;  /* 0x000000ffff577224 */ /* 0x000fe200078e00ff */
[----:B-1----:R-:W-:Y:S01]  /*9e00*/  ISETP.NE.AND P0, PT, R96, 0x4, PT ;  /* 0x000000046000780c */ /* 0x002fe20003f05270 */
[----:B------:R-:W1:Y:S01]  /*9e10*/  LDS R2, [UR43+0x360] ;  /* 0x0003602bff027984 */ /* 0x000e620008000800 */
[----:B------:R-:W1:Y:S01]  /*9e20*/  LDCU.64 UR44, c[0x0][0x8b0] ;  /* 0x00011600ff2c77ac */ /* 0x000e620008000a00 */
[----:B------:R-:W-:Y:S01]  /*9e30*/  SEL R95, R95, 0xfffffff0, !P1 ;  /* 0xfffffff05f5f7807 */ /* 0x000fe20004800000 */
[----:B------:R-:W-:Y:S01]  /*9e40*/  UIADD3 UR4, UPT, UPT, UR43, 0x1000, URZ ;  /* 0x000010002b047890 */ /* 0x000fe2000fffe0ff */
[----:B------:R-:W-:Y:S01]  /*9e50*/  UMOV UR5, URZ ;  /* 0x000000ff00057c82 */ /* 0x000fe20008000000 */
[----:B-1----:R-:W-:-:S07]  /*9e60*/  IMAD.IADD R93, R2, 0x1, R93 ;  /* 0x00000001025d7824 */ /* 0x002fce00078e025d */
[----:B--23--:R-:W-:Y:S05]  /*9e70*/  @P0 BRA `(.L_x_135) ;  /* 0x00000000007c0947 */ /* 0x00cfea0003800000 */
[----:B------:R-:W1:Y:S01]  /*9e80*/  LDC.64 R36, c[0x0][0xa00] ;  /* 0x00028000ff247b82 */ /* 0x000e620000000a00 */
[----:B------:R-:W2:Y:S01]  /*9e90*/  LDCU UR6, c[0x0][0xc1c] ;  /* 0x00018380ff0677ac */ /* 0x000ea20008000800 */
[----:B------:R-:W3:Y:S06]  /*9ea0*/  LDCU.64 UR58, c[0x0][0xb00] ;  /* 0x00016000ff3a77ac */ /* 0x000eec0008000a00 */
[----:B------:R-:W1:Y:S01]  /*9eb0*/  LDC.64 R38, c[0x0][0xa08] ;  /* 0x00028200ff267b82 */ /* 0x000e620000000a00 */
[----:B------:R-:W-:-:S07]  /*9ec0*/  ELECT P0, URZ, PT ;  /* 0x0000000000ff782f */ /* 0x000fce0003800000 */
[----:B------:R-:W4:Y:S01]  /*9ed0*/  LDC.64 R32, c[0x0][0xa10] ;  /* 0x00028400ff207b82 */ /* 0x000f220000000a00 */
[----:B--2---:R-:W-:-:S04]  /*9ee0*/  UIADD3 UR6, UPT, UPT, UR28, UR6, URZ ;  /* 0x000000061c067290 */ /* 0x004fc8000fffe0ff */
[----:B------:R-:W-:-:S03]  /*9ef0*/  UIMAD UR6, UR6, 0xe, URZ ;  /* 0x0000000e060678a4 */ /* 0x000fc6000f8e02ff */
[----:B------:R-:W4:Y:S01]  /*9f00*/  LDC.64 R34, c[0x0][0xa18] ;  /* 0x00028600ff227b82 */ /* 0x000f220000000a00 */
[----:B---3--:R-:W-:-:S07]  /*9f10*/  UIMAD.WIDE.U32 UR58, UR6, 0x80, UR58 ;  /* 0x00000080063a78a5 */ /* 0x008fce000f8e003a */
[----:B------:R-:W2:Y:S01]  /*9f20*/  LDC.64 R28, c[0x0][0xa20] ;  /* 0x00028800ff1c7b82 */ /* 0x000ea20000000a00 */
[----:B-1----:R1:W-:Y:S07]  /*9f30*/  @P0 STS.128 [UR43+0x400], R36 ;  /* 0x00040024ff000988 */ /* 0x0023ee0008000c2b */
[----:B------:R-:W2:Y:S08]  /*9f40*/  LDC.64 R30, c[0x0][0xa28] ;  /* 0x00028a00ff1e7b82 */ /* 0x000eb00000000a00 */
[----:B------:R-:W3:Y:S01]  /*9f50*/  LDC.64 R24, c[0x0][0xa30] ;  /* 0x00028c00ff187b82 */ /* 0x000ee20000000a00 */
[----:B----4-:R1:W-:Y:S07]  /*9f60*/  @P0 STS.128 [UR43+0x410], R32 ;  /* 0x00041020ff000988 */ /* 0x0103ee0008000c2b */
[----:B------:R-:W3:Y:S08]  /*9f70*/  LDC.64 R26, c[0x0][0xa38] ;  /* 0x00028e00ff1a7b82 */ /* 0x000ef00000000a00 */
[----:B------:R-:W4:Y:S01]  /*9f80*/  LDC.64 R20, c[0x0][0xa40] ;  /* 0x00029000ff147b82 */ /* 0x000f220000000a00 */
[----:B--2---:R1:W-:Y:S07]  /*9f90*/  @P0 STS.128 [UR43+0x420], R28 ;  /* 0x0004201cff000988 */ /* 0x0043ee0008000c2b */
[----:B------:R-:W4:Y:S08]  /*9fa0*/  LDC.64 R22, c[0x0][0xa48] ;  /* 0x00029200ff167b82 */ /* 0x000f300000000a00 */
[----:B------:R-:W2:Y:S01]  /*9fb0*/  LDC.64 R12, c[0x0][0xa50] ;  /* 0x00029400ff0c7b82 */ /* 0x000ea20000000a00 */
[----:B---3--:R1:W-:Y:S07]  /*9fc0*/  @P0 STS.128 [UR43+0x430], R24 ;  /* 0x00043018ff000988 */ /* 0x0083ee0008000c2b */
[----:B------:R-:W2:Y:S08]  /*9fd0*/  LDC.64 R14, c[0x0][0xa58] ;  /* 0x00029600ff0e7b82 */ /* 0x000eb00000000a00 */
[----:B------:R-:W3:Y:S01]  /*9fe0*/  LDC.64 R8, c[0x0][0xa60] ;  /* 0x00029800ff087b82 */ /* 0x000ee20000000a00 */
[----:B----4-:R1:W-:Y:S07]  /*9ff0*/  @P0 STS.128 [UR43+0x440], R20 ;  /* 0x00044014ff000988 */ /* 0x0103ee0008000c2b */
[----:B------:R-:W3:Y:S08]  /*a000*/  LDC.64 R10, c[0x0][0xa68] ;  /* 0x00029a00ff0a7b82 */ /* 0x000ef00000000a00 */
[----:B------:R-:W4:Y:S01]  /*a010*/  LDC.64 R4, c[0x0][0xa70] ;  /* 0x00029c00ff047b82 */ /* 0x000f220000000a00 */
[----:B--2---:R1:W-:Y:S07]  /*a020*/  @P0 STS.128 [UR43+0x450], R12 ;  /* 0x0004500cff000988 */ /* 0x0043ee0008000c2b */
[----:B-----5:R-:W4:Y:S01]  /*a030*/  LDC.64 R6, c[0x0][0xa78] ;  /* 0x00029e00ff067b82 */ /* 0x020f220000000a00 */
[----:B---3--:R1:W-:Y:S04]  /*a040*/  @P0 STS.128 [UR43+0x460], R8 ;  /* 0x00046008ff000988 */ /* 0x0083e80008000c2b */
[----:B----4-:R1:W-:Y:S01]  /*a050*/  @P0 STS.128 [UR43+0x470], R4 ;  /* 0x00047004ff000988 */ /* 0x0103e20008000c2b */
[----:B------:R-:W-:Y:S01]  /*a060*/  NOP ;  /* 0x0000000000007918 */ /* 0x000fe20000000000 */
.L_x_135:
[----:B------:R-:W-:Y:S01]  /*a070*/  MOV R81, UR4 ;  /* 0x0000000400517c02 */ /* 0x000fe20008000f00 */
[----:B------:R-:W-:Y:S01]  /*a080*/  UMOV UR54, URZ ;  /* 0x000000ff00367c82 */ /* 0x000fe20008000000 */
[----:B------:R-:W-:Y:S01]  /*a090*/  SHF.L.U32 R92, R92, 0x1, RZ ;  /* 0x000000015c5c7819 */ /* 0x000fe200000006ff */
[----:B------:R-:W-:-:S06]  /*a0a0*/  UMOV UR53, URZ ;  /* 0x000000ff00357c82 */ /* 0x000fcc0008000000 */
.L_x_189:
        /* <DEDUP_REMOVED lines=17> */
[----:B------:R-:W-:Y:S02]  /*a1c0*/  ISETP.NE.OR P0, PT, R96, 0x4, !P2 ;  /* 0x000000046000780c */ /* 0x000fe40005705670 */
[----:B------:R-:W-:Y:S02]  /*a1d0*/  R2UR UR56, R2 ;  /* 0x00000000023872ca */ /* 0x000fe400000e0000 */
[----:B------:R-:W-:Y:S09]  /*a1e0*/  R2UR UR57, R3 ;  /* 0x00000000033972ca */ /* 0x000ff200000e0000 */
[----:B--234-:R-:W-:Y:S06]  /*a1f0*/  @P0 BRA `(.L_x_136) ;  /* 0x0000000000ec0947 */ /* 0x01cfec0003800000 */
[----:B-1----:R-:W-:Y:S01]  /*a200*/  IMAD.U32 R9, RZ, RZ, UR43 ;  /* 0x0000002bff097e24 */ /* 0x002fe2000f8e00ff */
[----:B------:R-:W1:Y:S01]  /*a210*/  S2R R0, SR_LANEID ;  /* 0x0000000000007919 */ /* 0x000e620000000000 */
[----:B------:R-:W-:Y:S01]  /*a220*/  ELECT P0, URZ, PT ;  /* 0x0000000000ff782f */ /* 0x000fe20003800000 */
[----:B------:R-:W-:Y:S01]  /*a230*/  BSSY.RECONVERGENT B0, `(.L_x_137) ;  /* 0x0000032000007945 */ /* 0x000fe20003800200 */
[----:B-1----:R-:W-:Y:S05]  /*a240*/  IMAD.SHL.U32 R0, R0, 0x4, RZ ;  /* 0x0000000400007824 */ /* 0x002fea00078e00ff */
[----:B------:R-:W-:Y:S06]  /*a250*/  IADD3 R9, PT, PT, R0, 0x400, R9 ;  /* 0x0000040000097810 */ /* 0x000fec0007ffe009 */
[----:B------:R-:W-:Y:S05]  /*a260*/  @!P0 BRA `(.L_x_138) ;  /* 0x0000000000b88947 */ /* 0x000fea0003800000 */
[----:B------:R-:W-:Y:S01]  /*a270*/  STS [UR43+0x430], RZ ;  /* 0x000430ffff007988 */ /* 0x000fe2000800082b */
[----:B------:R-:W-:Y:S01]  /*a280*/  ISETP.NE.U32.AND P0, PT, RZ, UR46, PT ;  /* 0x0000002eff007c0c */ /* 0x000fe2000bf05070 */
[C---:B-----5:R-:W-:Y:S01]  /*a290*/  IMAD.WIDE R6, R17.reuse, 0xc, R98 ;  /* 0x0000000c11067825 */ /* 0x060fe200078e0262 */
[----:B------:R-:W-:Y:S02]  /*a2a0*/  UIADD3 UR4, UPT, UPT, UR43, 0x400, URZ ;  /* 0x000004002b047890 */ /* 0x000fe4000fffe0ff */
[----:B------:R-:W-:Y:S02]  /*a2b0*/  ISETP.NE.AND.EX P1, PT, RZ, UR47, PT, P0 ;  /* 0x0000002fff007c0c */ /* 0x000fe4000bf25300 */
[----:B----4-:R-:W2:Y:S01]  /*a2c0*/  LDG.E R14, desc[UR50][R6.64] ;  /* 0x00000032060e7981 */ /* 0x010ea2000c1e1900 */
[C---:B------:R-:W-:Y:S03]  /*a2d0*/  LEA R2, P0, R17.reuse, RZ, 0x3 ;  /* 0x000000ff11027211 */ /* 0x040fe600078018ff */
[----:B------:R1:W3:Y:S01]  /*a2e0*/  LDG.E R5, desc[UR50][R6.64+0x4] ;  /* 0x0000043206057981 */ /* 0x0002e2000c1e1900 */
[----:B------:R-:W-:Y:S06]  /*a2f0*/  LEA.HI.X.SX32 R3, R17, RZ, 0x3, P0 ;  /* 0x000000ff11037211 */ /* 0x000fec00000f1eff */
[C---:B------:R-:W-:Y:S04]  /*a300*/  @P1 IADD3 R10, P0, PT, R2.reuse, UR46, RZ ;  /* 0x0000002e020a1c10 */ /* 0x040fe8000ff1e0ff */
[C---:B------:R-:W-:Y:S02]  /*a310*/  @P1 IADD3.X R11, PT, PT, R3.reuse, UR47, RZ, P0, !PT ;  /* 0x0000002f030b1c10 */ /* 0x040fe400087fe4ff */
[----:B------:R-:W-:Y:S03]  /*a320*/  IADD3 R12, P0, PT, R2, UR48, RZ ;  /* 0x00000030020c7c10 */ /* 0x000fe6000ff1e0ff */
[----:B------:R-:W4:Y:S01]  /*a330*/  @P1 LDG.E.64 R18, desc[UR50][R10.64] ;  /* 0x000000320a121981 */ /* 0x000f22000c1e1b00 */
[----:B------:R-:W-:Y:S03]  /*a340*/  IADD3.X R13, PT, PT, R3, UR49, RZ, P0, !PT ;  /* 0x00000031030d7c10 */ /* 0x000fe600087fe4ff */
[----:B------:R-:W4:Y:S04]  /*a350*/  LDS R3, [UR43+0x41c] ;  /* 0x00041c2bff037984 */ /* 0x000f280008000800 */
[----:B------:R-:W2:Y:S01]  /*a360*/  LDG.E.64 R12, desc[UR50][R12.64] ;  /* 0x000000320c0c7981 */ /* 0x000ea2000c1e1b00 */
[----:B-1----:R-:W-:Y:S03]  /*a370*/  IMAD.U32 R6, RZ, RZ, UR4 ;  /* 0x00000004ff067e24 */ /* 0x002fe6000f8e00ff */
[----:B--2---:R-:W-:Y:S01]  /*a380*/  STS.64 [UR43+0x400], R12 ;  /* 0x0004000cff007988 */ /* 0x004fe20008000a2b */
[--C-:B------:R-:W-:Y:S01]  /*a390*/  SHF.R.S32.HI R15, RZ, 0x1f, R14.reuse ;  /* 0x0000001fff0f7819 */ /* 0x100fe2000001140e */
[----:B------:R-:W-:Y:S02]  /*a3a0*/  @!P1 IMAD.MOV.U32 R18, RZ, RZ, R14 ;  /* 0x000000ffff129224 */ /* 0x000fe400078e000e */
[----:B---3--:R-:W-:Y:S02]  /*a3b0*/  VIADD R5, R5, 0xffffffff ;  /* 0xffffffff05057836 */ /* 0x008fe40000000000 */
[----:B------:R-:W-:Y:S05]  /*a3c0*/  @!P1 IMAD.MOV.U32 R19, RZ, RZ, R15 ;  /* 0x000000ffff139224 */ /* 0x000fea00078e000f */
[----:B----4-:R-:W-:Y:S04]  /*a3d0*/  SHF.L.U64.HI R8, R18, 0x1, R19 ;  /* 0x0000000112087819 */ /* 0x010fe80000010213 */
[----:B------:R-:W-:Y:S04]  /*a3e0*/  LOP3.LUT R8, R8, 0x1fffffff, RZ, 0xc0, !PT ;  /* 0x1fffffff08087812 */ /* 0x000fe800078ec0ff */
[----:B------:R-:W-:Y:S04]  /*a3f0*/  SHF.R.U32.HI R2, RZ, 0x4, R8 ;  /* 0x00000004ff027819 */ /* 0x000fe80000011608 */
[----:B------:R-:W-:Y:S02]  /*a400*/  LOP3.LUT R11, R3, 0xf, R2, 0xb8, !PT ;  /* 0x0000000f030b7812 */ /* 0x000fe400078eb802 */
[----:B------:R-:W-:Y:S03]  /*a410*/  SHF.R.U64 R2, R6, 0x4, RZ ;  /* 0x0000000406027819 */ /* 0x000fe600000012ff */
[----:B------:R1:W-:Y:S04]  /*a420*/  STS [UR43+0x41c], R11 ;  /* 0x00041c0bff007988 */ /* 0x0003e8000800082b */
[----:B------:R-:W2:Y:S04]  /*a430*/  LDS R4, [UR43+0x41c] ;  /* 0x00041c2bff047984 */ /* 0x000ea80008000800 */
[----:B------:R-:W-:Y:S04]  /*a440*/  STS [UR43+0x410], R2 ;  /* 0x00041002ff007988 */ /* 0x000fe8000800082b */
[----:B------:R-:W-:Y:S01]  /*a450*/  STS [UR43+0x414], R2 ;  /* 0x00041402ff007988 */ /* 0x000fe2000800082b */
[----:B-1----:R-:W-:Y:S05]  /*a460*/  IMAD.SHL.U32 R11, R18, 0x2, RZ ;  /* 0x00000002120b7824 */ /* 0x002fea00078e00ff */
[----:B------:R-:W-:Y:S04]  /*a470*/  LOP3.LUT R11, R11, 0xfffffffe, RZ, 0xc0, !PT ;  /* 0xfffffffe0b0b7812 */ /* 0x000fe800078ec0ff */
[----:B------:R-:W-:Y:S05]  /*a480*/  SHF.R.U64 R8, R11, 0x4, R8 ;  /* 0x000000040b087819 */ /* 0x000fea0000001208 */
[----:B------:R-:W-:Y:S01]  /*a490*/  STS [UR43+0x40c], R8 ;  /* 0x00040c08ff007988 */ /* 0x000fe2000800082b */
[----:B--2---:R-:W-:Y:S05]  /*a4a0*/  LOP3.LUT R7, R4, 0xf0, RZ, 0xb8, !PT ;  /* 0x000000f004077812 */ /* 0x004fea00078eb8ff */
[----:B------:R1:W-:Y:S04]  /*a4b0*/  STS [UR43+0x41c], R7 ;  /* 0x00041c07ff007988 */ /* 0x0003e8000800082b */
[----:B------:R-:W2:Y:S01]  /*a4c0*/  LDS R4, [UR43+0x41c] ;  /* 0x00041c2bff047984 */ /* 0x000ea20008000800 */
[----:B-1----:R-:W-:Y:S02]  /*a4d0*/  CS2R R6, SRZ ;  /* 0x0000000000067805 */ /* 0x002fe4000001ff00 */
[----:B--2---:R-:W-:Y:S01]  /*a4e0*/  LOP3.LUT R3, R4, 0xf00, RZ, 0xb8, !PT ;  /* 0x00000f0004037812 */ /* 0x004fe200078eb8ff */
[----:B------:R-:W-:Y:S04]  /*a4f0*/  VIADD R4, R14, 0xffffffff ;  /* 0xffffffff0e047836 */ /* 0x000fe80000000000 */
[----:B------:R-:W-:Y:S04]  /*a500*/  STS.64 [UR43+0x418], R2 ;  /* 0x00041802ff007988 */ /* 0x000fe80008000a2b */
[----:B------:R-:W1:Y:S04]  /*a510*/  LDS R10, [UR43+0x41c] ;  /* 0x00041c2bff0a7984 */ /* 0x000e680008000800 */
[----:B------:R2:W-:Y:S01]  /*a520*/  STS.128 [UR43+0x420], R4 ;  /* 0x00042004ff007988 */ /* 0x0005e20008000c2b */
[----:B-1----:R-:W-:Y:S05]  /*a530*/  LOP3.LUT R10, R10, 0xf000, RZ, 0xb8, !PT ;  /* 0x0000f0000a0a7812 */ /* 0x002fea00078eb8ff */
[----:B------:R2:W-:Y:S02]  /*a540*/  STS [UR43+0x41c], R10 ;  /* 0x00041c0aff007988 */ /* 0x0005e4000800082b */
.L_x_138:
[----:B------:R-:W-:Y:S05]  /*a550*/  BSYNC.RECONVERGENT B0 ;  /* 0x0000000000007941 */ /* 0x000fea0003800200 */
.L_x_137:
[----:B------:R-:W-:Y:S01]  /*a560*/  NOP ;  /* 0x0000000000007918 */ /* 0x000fe20000000000 */
[----:B------:R-:W1:Y:S01]  /*a570*/  LDS R9, [R9] ;  /* 0x0000000009097984 */ /* 0x000e620000000800 */
[----:B------:R-:W-:Y:S04]  /*a580*/  IADD3 R2, P0, PT, R0, UR56, RZ ;  /* 0x0000003800027c10 */ /* 0x000fe8000ff1e0ff */
[----:B------:R-:W-:Y:S05]  /*a590*/  IADD3.X R3, PT, PT, RZ, UR57, RZ, P0, !PT ;  /* 0x00000039ff037c10 */ /* 0x000fea00087fe4ff */
[----:B-1----:R3:W5:Y:S04]  /*a5a0*/  ATOMG.E.EXCH.STRONG.GPU PT, RZ, [R2], R9 ;  /* 0x0000000902ff73a8 */ /* 0x00276800041ee100 */
.L_x_136:
[----:B------:R-:W-:Y:S09]  /*a5b0*/  UISETP.NE.AND UP0, UPT, UR37, 0x8, UPT ;  /* 0x000000082500788c */ /* 0x000ff2000bf05270 */
[----:B------:R-:W-:Y:S05]  /*a5c0*/  BRA.U UP0, `(.L_x_139) ;  /* 0x0000000100047547 */ /* 0x000fea000b800000 */
[----:B------:R-:W-:Y:S05]  /*a5d0*/  BPT.TRAP 0x1 ;  /* 0x000000040000795c */ /* 0x000fea0000300000 */
.L_x_139:
[----:B------:R-:W-:Y:S01]  /*a5e0*/  ULEA UR6, UR5, UR43, 0x3 ;  /* 0x0000002b05067291 */ /* 0x000fe2000f8e18ff */
[----:B---3--:R-:W-:Y:S08]  /*a5f0*/  SHF.L.U32 R3, R87, 0x1f, RZ ;  /* 0x0000001f57037819 */ /* 0x008ff000000006ff */
[----:B-----5:R-:W3:Y:S02]  /*a600*/  SYNCS.PHASECHK.TRANS64.TRYWAIT P0, [UR6+0x1a0], R3 ;  /* 0x0001a003ff0075a7 */ /* 0x020ee40008001106 */
[----:B---3--:R-:W-:Y:S05]  /*a610*/  @!P0 BRA `(.L_x_140) ;  /* 0x0000007c000c8947 */ /* 0x008fea0003800000 */
.L_x_279:
[----:B------:R-:W-:Y:S09]  /*a620*/  UIMAD UR4, UR5, 0x14, UR36 ;  /* 0x00000014050478a4 */ /* 0x000ff2000f8e0224 */
[----:B------:R-:W1:Y:S04]  /*a630*/  LDS.U16 R89, [UR4+0x12] ;  /* 0x00001204ff597984 */ /* 0x000e680008000400 */
[----:B------:R-:W1:Y:S04]  /*a640*/  LDS R85, [UR4] ;  /* 0x00000004ff557984 */ /* 0x000e680008000800 */
[----:B------:R-:W1:Y:S04]  /*a650*/  LDS R84, [UR4+0x4] ;  /* 0x00000404ff547984 */ /* 0x000e680008000800 */
[----:B------:R-:W1:Y:S04]  /*a660*/  LDS R83, [UR4+0x8] ;  /* 0x00000804ff537984 */ /* 0x000e680008000800 */
[----:B------:R-:W1:Y:S01]  /*a670*/  LDS R82, [UR4+0xc] ;  /* 0x00000c04ff527984 */ /* 0x000e620008000800 */
[----:B------:R-:W-:Y:S01]  /*a680*/  @!PT LDS RZ, [RZ] ;  /* 0x00000000fffff984 */ /* 0x000fe20000000800 */
[----:B------:R-:W-:Y:S01]  /*a690*/  @!PT LDS RZ, [RZ] ;  /* 0x00000000fffff984 */ /* 0x000fe20000000800 */
[----:B------:R-:W-:Y:S01]  /*a6a0*/  @!PT LDS RZ, [RZ] ;  /* 0x00000000fffff984 */ /* 0x000fe20000000800 */
[----:B------:R-:W-:Y:S01]  /*a6b0*/  @!PT LDS RZ, [RZ] ;  /* 0x00000000fffff984 */ /* 0x000fe20000000800 */
[----:B------:R5:W-:Y:S06]  /*a6c0*/  MEMBAR.ALL.CTA ;  /* 0x0000000000007992 */ /* 0x000bec0000008000 */
[----:B-----5:R-:W1:Y:S01]  /*a6d0*/  FENCE.VIEW.ASYNC.S ;  /* 0x00000000000073c6 */ /* 0x020e620000000000 */
[----:B------:R-:W-:Y:S05]  /*a6e0*/  BRA.U UP0, `(.L_x_141) ;  /* 0x0000000100047547 */ /* 0x000fea000b800000 */
[----:B------:R-:W-:Y:S05]  /*a6f0*/  BPT.TRAP 0x1 ;  /* 0x000000040000795c */ /* 0x000fea0000300000 */
.L_x_141:
[----:B------:R-:W-:Y:S01]  /*a700*/  UIADD3 UR4, UPT, UPT, UR6, 0x1e0, URZ ;  /* 0x000001e006047890 */ /* 0x000fe2000fffe0ff */
[----:B------:R-:W-:Y:S01]  /*a710*/  IMAD.WIDE R100, R17, 0xc, R98 ;  /* 0x0000000c11647825 */ /* 0x000fe200078e0262 */
[----:B------:R-:W-:Y:S01]  /*a720*/  USHF.L.U32 UR41, UR18, 0x6, URZ ;  /* 0x0000000612297899 */ /* 0x000fe200080006ff */
[----:B------:R-:W-:Y:S01]  /*a730*/  ISETP.NE.OR P1, PT, R94, RZ, !P2 ;  /* 0x000000ff5e00720c */ /* 0x000fe20005725670 */
[----:B------:R-:W-:Y:S01]  /*a740*/  UPRMT UR4, UR52, 0x654, UR4 ;  /* 0x0000065434047896 */ /* 0x000fe20008000004 */
[----:B------:R-:W-:Y:S01]  /*a750*/  BSSY.RECONVERGENT B0, `(.L_x_142) ;  /* 0x000000b000007945 */ /* 0x000fe20003800200 */
[----:B------:R-:W-:Y:S01]  /*a760*/  USHF.L.U32 UR42, UR19, 0x8, URZ ;  /* 0x00000008132a7899 */ /* 0x000fe200080006ff */
[----:B------:R-:W-:Y:S01]  /*a770*/  LOP3.LUT P0, RZ, R81, 0x3f0, RZ, 0xc0, !PT ;  /* 0x000003f051ff7812 */ /* 0x000fe2000780c0ff */
[----:B------:R-:W-:Y:S05]  /*a780*/  UIADD3 UR55, UPT, UPT, UR5, 0x1, URZ ;  /* 0x0000000105377890 */ /* 0x000fea000fffe0ff */
[----:B-1----:R-:W-:Y:S01]  /*a790*/  SYNCS.ARRIVE.TRANS64.RED.A1T0 RZ, [UR4], RZ ;  /* 0x000000ffffff79a7 */ /* 0x002fe20008100404 */
[----:B------:R1:W5:Y:S02]  /*a7a0*/  LDG.E R100, desc[UR50][R100.64+0x8] ;  /* 0x0000083264647981 */ /* 0x000364000c1e1900 */
[----:B------:R-:W-:Y:S05]  /*a7b0*/  @P1 BRA `(.L_x_143) ;  /* 0x0000000000101947 */ /* 0x000fea0003800000 */
[----:B------:R-:W-:Y:S04]  /*a7c0*/  DEPBAR {5,4,3,2,1,0} ;  /* 0x0000003f0000791a */ /* 0x000fe80000000000 */
[----:B------:R-:W2:Y:S02]  /*a7d0*/  CCTL.E.C.LDCU.IV.DEEP [UR56] ;  /* 0x0000000038007540 */ /* 0x000ea40009c08000 */
[----:B--2---:R2:W-:Y:S01]  /*a7e0*/  UTMACCTL.IV [UR56] ;  /* 0x00000000380079b9 */ /* 0x0045e20008000000 */
[----:B------:R-:W-:Y:S01]  /*a7f0*/  NOP ;  /* 0x0000000000007918 */ /* 0x000fe20000000000 */
.L_x_143:
[----:B--2---:R-:W-:Y:S05]  /*a800*/  BSYNC.RECONVERGENT B0 ;  /* 0x0000000000007941 */ /* 0x004fea0003800200 */
.L_x_142:
[----:B------:R-:W-:Y:S04]  /*a810*/  BSSY.RECONVERGENT B6, `(.L_x_144) ;  /* 0x0000021000067945 */ /* 0x000fe80003800200 */
[----:B------:R-:W-:Y:S05]  /*a820*/  @!P0 BRA `(.L_x_145) ;  /* 0x00000000007c8947 */ /* 0x000fea0003800000 */
[----:B------:R-:W2:Y:S01]  /*a830*/  LDCU.64 UR8, c[0x4][0x80] ;  /* 0x01001000ff0877ac */ /* 0x000ea20008000a00 */
[----:B------:R-:W-:Y:S01]  /*a840*/  MOV R2, 0x0 ;  /* 0x0000000000027802 */ /* 0x000fe20000000f00 */
[----:B------:R-:W-:Y:S02]  /*a850*/  HFMA2 R12, -RZ, RZ, 0, 5.9604644775390625e-08 ;  /* 0x00000001ff0c7431 */ /* 0x000fe400000001ff */
[----:B------:R-:W-:Y:S01]  /*a860*/  IMAD.MOV.U32 R8, RZ, RZ, 0x70 ;  /* 0x00000070ff087424 */ /* 0x000fe200078e00ff */
[----:B----4-:R4:W1:Y:S01]  /*a870*/  LDC.64 R14, c[0x4][R2] ;  /* 0x01000000020e7b82 */ /* 0x0108620000000a00 */
[----:B------:R-:W3:Y:S01]  /*a880*/  LDCU.64 UR6, c[0x4][0x88] ;  /* 0x01001100ff0677ac */ /* 0x000ee20008000a00 */
[----:B------:R-:W-:Y:S01]  /*a890*/  IMAD.MOV.U32 R13, RZ, RZ, RZ ;  /* 0x000000ffff0d7224 */ /* 0x000fe200078e00ff */
[----:B------:R-:W3:Y:S01]  /*a8a0*/  LDCU.64 UR4, c[0x4][0x8] ;  /* 0x01000100ff0477ac */ /* 0x000ee20008000a00 */
[----:B--2---:R-:W-:Y:S01]  /*a8b0*/  MOV R5, UR9 ;  /* 0x0000000900057c02 */ /* 0x004fe20008000f00 */
[----:B------:R-:W-:Y:S01]  /*a8c0*/  IMAD.U32 R4, RZ, RZ, UR8 ;  /* 0x00000008ff047e24 */ /* 0x000fe2000f8e00ff */
[----:B---3--:R-:W-:Y:S01]  /*a8d0*/  MOV R7, UR7 ;  /* 0x0000000700077c02 */ /* 0x008fe20008000f00 */
[----:B------:R-:W-:Y:S01]  /*a8e0*/  IMAD.U32 R6, RZ, RZ, UR6 ;  /* 0x00000006ff067e24 */ /* 0x000fe2000f8e00ff */
[----:B------:R-:W-:Y:S01]  /*a8f0*/  MOV R11, UR5 ;  /* 0x00000005000b7c02 */ /* 0x000fe20008000f00 */
[----:B------:R-:W-:Y:S02]  /*a900*/  IMAD.U32 R10, RZ, RZ, UR4 ;  /* 0x00000004ff0a7e24 */ /* 0x000fe4000f8e00ff */
[----:B------:R-:W-:Y:S07]  /*a910*/  LEPC R20, `(.L_x_146) ;  /* 0x000000001014794e */ /* 0x000fee0000000000 */
[----:B-1--45:R-:W-:Y:S05]  /*a920*/  CALL.ABS.NOINC R14 ;  /* 0x000000000e007343 */ /* 0x032fea0003c00000 */
.L_x_146:
[----:B------:R-:W1:Y:S01]  /*a930*/  LDCU.64 UR8, c[0x4][0x80] ;  /* 0x01001000ff0877ac */ /* 0x000e620008000a00 */
[----:B------:R-:W2:Y:S01]  /*a940*/  LDC.64 R2, c[0x4][R2] ;  /* 0x0100000002027b82 */ /* 0x000ea20000000a00 */
[----:B------:R-:W-:Y:S02]  /*a950*/  HFMA2 R12, -RZ, RZ, 0, 5.9604644775390625e-08 ;  /* 0x00000001ff0c7431 */ /* 0x000fe400000001ff */
[----:B------:R-:W-:Y:S02]  /*a960*/  IMAD.MOV.U32 R8, RZ, RZ, 0x70 ;  /* 0x00000070ff087424 */ /* 0x000fe400078e00ff */
[----:B------:R-:W-:Y:S01]  /*a970*/  IMAD.MOV.U32 R13, RZ, RZ, RZ ;  /* 0x000000ffff0d7224 */ /* 0x000fe200078e00ff */
[----:B------:R-:W3:Y:S01]  /*a980*/  LDCU.64 UR6, c[0x4][0x88] ;  /* 0x01001100ff0677ac */ /* 0x000ee20008000a00 */
[----:B------:R-:W4:Y:S01]  /*a990*/  LDCU.64 UR4, c[0x4][0x8] ;  /* 0x01000100ff0477ac */ /* 0x000f220008000a00 */
[----:B-1----:R-:W-:Y:S02]  /*a9a0*/  MOV R4, UR8 ;  /* 0x0000000800047c02 */ /* 0x002fe40008000f00 */
[----:B------:R-:W-:Y:S02]  /*a9b0*/  MOV R5, UR9 ;  /* 0x0000000900057c02 */ /* 0x000fe40008000f00 */
[----:B---3--:R-:W-:Y:S01]  /*a9c0*/  MOV R7, UR7 ;  /* 0x0000000700077c02 */ /* 0x008fe20008000f00 */
[----:B------:R-:W-:Y:S01]  /*a9d0*/  IMAD.U32 R6, RZ, RZ, UR6 ;  /* 0x00000006ff067e24 */ /* 0x000fe2000f8e00ff */
[----:B----4-:R-:W-:Y:S01]  /*a9e0*/  MOV R11, UR5 ;  /* 0x00000005000b7c02 */ /* 0x010fe20008000f00 */
[----:B------:R-:W-:Y:S02]  /*a9f0*/  IMAD.U32 R10, RZ, RZ, UR4 ;  /* 0x00000004ff0a7e24 */ /* 0x000fe4000f8e00ff */
[----:B------:R-:W-:Y:S07]  /*aa00*/  LEPC R20, `(.L_x_145) ;  /* 0x000000001014794e */ /* 0x000fee0000000000 */
[----:B--2---:R-:W-:Y:S05]  /*aa10*/  CALL.ABS.NOINC R2 ;  /* 0x0000000002007343 */ /* 0x004fea0003c00000 */
.L_x_145:
[----:B------:R-:W-:Y:S05]  /*aa20*/  BSYNC.RECONVERGENT B6 ;  /* 0x0000000000067941 */ /* 0x000fea0003800200 */
.L_x_144:
[----:B------:R-:W-:Y:S01]  /*aa30*/  ISETP.NE.AND P0, PT, R94, RZ, PT ;  /* 0x000000ff5e00720c */ /* 0x000fe20003f05270 */
[----:B------:R-:W-:Y:S01]  /*aa40*/  BSSY B0, `(.L_x_147) ;  /* 0x0000009000007945 */ /* 0x000fe20003800000 */
[----:B------:R-:W-:Y:S04]  /*aa50*/  PLOP3.LUT P1, PT, PT, PT, PT, 0x8, 0x80 ;  /* 0x000000000080781c */ /* 0x000fe80003f2e170 */
[----:B-1----:R-:W-:Y:S07]  /*aa60*/  P2R R101, PR, RZ, 0x2 ;  /* 0x00000002ff657803 */ /* 0x002fee0000000000 */
[----:B------:R-:W-:Y:S05]  /*aa70*/  @P0 BRA `(.L_x_148) ;  /* 0x0000000000140947 */ /* 0x000fea0003800000 */
[----:B------:R-:W-:Y:S03]  /*aa80*/  UMOV UR4, 0xffffffff ;  /* 0xffffffff00047882 */ /* 0x000fe60000000000 */
[----:B------:R-:W-:Y:S05]  /*aa90*/  BRA.DIV UR4, `(.L_x_149) ;  /* 0x0000007a04047947 */ /* 0x000fea000b800000 */
[----:B------:R-:W-:Y:S11]  /*aaa0*/  ELECT P6, URZ, PT ;  /* 0x0000000000ff782f */ /* 0x000ff600038c0000 */
[----:B------:R-:W-:Y:S02]  /*aab0*/  @!UPT UIADD3 URZ, UPT, UPT, URZ, URZ, URZ ;  /* 0x000000fffffff290 */ /* 0x000fe4000fffe0ff */
.L_x_281:
[----:B------:R-:W-:Y:S07]  /*aac0*/  P2R R101, PR, RZ, 0x40 ;  /* 0x00000040ff657803 */ /* 0x000fee0000000000 */
.L_x_148:
[----:B------:R-:W-:Y:S05]  /*aad0*/  BSYNC B0 ;  /* 0x0000000000007941 */ /* 0x000fea0003800000 */
.L_x_147:
[----:B------:R-:W-:Y:S02]  /*aae0*/  ISETP.NE.U32.AND P0, PT, R78, RZ, PT ;  /* 0x000000ff4e00720c */ /* 0x000fe40003f05070 */
[----:B------:R-:W-:Y:S02]  /*aaf0*/  LOP3.LUT R91, R91, 0x1, RZ, 0x3c, !PT ;  /* 0x000000015b5b7812 */ /* 0x000fe400078e3cff */
[----:B------:R-:W-:Y:S02]  /*ab00*/  ISETP.NE.AND.EX P1, PT, R79, RZ, PT, P0 ;  /* 0x000000ff4f00720c */ /* 0x000fe40003f25300 */
[----:B------:R-:W-:Y:S04]  /*ab10*/  ISETP.NE.U32.AND P0, PT, R76, RZ, PT ;  /* 0x000000ff4c00720c */ /* 0x000fe80003f05070 */
[----:B------:R-:W-:Y:S07]  /*ab20*/  ISETP.NE.AND.EX P0, PT, R77, RZ, PT, P0 ;  /* 0x000000ff4d00720c */ /* 0x000fee0003f05300 */
[----:B------:R-:W1:Y:S08]  /*ab30*/  @P1 LDC.64 R8, c[0x0][0x8b8] ;  /* 0x00022e00ff081b82 */ /* 0x000e700000000a00 */
[----:B---3--:R-:W2:Y:S02]  /*ab40*/  @P0 LDC.64 R2, c[0x0][0x890] ;  /* 0x00022400ff020b82 */ /* 0x008ea40000000a00 */
[C---:B--2---:R-:W-:Y:S04]  /*ab50*/  @P0 IMAD.WIDE R2, R17.reuse, 0x8, R2 ;  /* 0x0000000811020825 */ /* 0x044fe800078e0202 */
[----:B-1----:R-:W-:Y:S01]  /*ab60*/  @P1 IMAD.WIDE R8, R17, 0x8, R8 ;  /* 0x0000000811081825 */ /* 0x002fe200078e0208 */
[----:B------:R1:W2:Y:S04]  /*ab70*/  @P0 LDG.E.64 R4, desc[UR50][R2.64] ;  /* 0x0000003202040981 */ /* 0x0002a8000c1e1b00 */
[----:B------:R-:W3:Y:S01]  /*ab80*/  @P1 LDG.E.64 R6, desc[UR50][R8.64] ;  /* 0x0000003208061981 */ /* 0x000ee2000c1e1b00 */
[----:B-1----:R-:W-:Y:S03]  /*ab90*/  SHF.L.U32 R2, R91, 0x1f, RZ ;  /* 0x0000001f5b027819 */ /* 0x002fe600000006ff */
[----:B--2---:R1:W5:Y:S04]  /*aba0*/  @P0 LD.E R48, desc[UR50][R4.64] ;  /* 0x0000003204300980 */ /* 0x004368000c101900 */
[----:B---3--:R1:W5:Y:S01]  /*abb0*/  @P1 LD.E R47, desc[UR50][R6.64] ;  /* 0x00000032062f1980 */ /* 0x008362000c101900 */
[----:B------:R-:W-:Y:S05]  /*abc0*/  @P0 BRA `(.L_x_150) ;  /* 0x0000000000240947 */ /* 0x000fea0003800000 */
[----:B------:R-:W-:Y:S04]  /*abd0*/  ISETP.NE.U32.AND P0, PT, RZ, UR38, PT ;  /* 0x00000026ff007c0c */ /* 0x000fe8000bf05070 */
[----:B------:R-:W-:Y:S11]  /*abe0*/  ISETP.NE.AND.EX P0, PT, RZ, UR39, PT, P0 ;  /* 0x00000027ff007c0c */ /* 0x000ff6000bf05300 */
[----:B------:R-:W-:Y:S02]  /*abf0*/  @!UPT UIADD3 URZ, UPT, UPT, URZ, URZ, URZ ;  /* 0x000000fffffff290 */ /* 0x000fe4000fffe0ff */
[----:B------:R-:W2:Y:S08]  /*ac00*/  @P0 LDC R0, c[0x0][0x898] ;  /* 0x00022600ff000b82 */ /* 0x000eb00000000800 */
[----:B-1----:R-:W1:Y:S01]  /*ac10*/  @P0 LDC.64 R4, c[0x0][0x888] ;  /* 0x00022200ff040b82 */ /* 0x002e620000000a00 */
[----:B--2---:R-:W-:Y:S04]  /*ac20*/  @P0 IMAD R0, R17, R0, RZ ;  /* 0x0000000011000224 */ /* 0x004fe800078e02ff */
[----:B-1----:R-:W-:Y:S05]  /*ac30*/  @P0 IMAD.WIDE R4, R0, 0x4, R4 ;  /* 0x0000000400040825 */ /* 0x002fea00078e0204 */
[----:B-----5:R2:W5:Y:S02]  /*ac40*/  @P0 LDG.E R48, desc[UR50][R4.64] ;  /* 0x0000003204300981 */ /* 0x020564000c1e1900 */
[----:B--2---:R-:W3:Y:S02]  /*ac50*/  @!P0 LDC R48, c[0x0][0x880] ;  /* 0x00022000ff308b82 */ /* 0x004ee40000000800 */
.L_x_150:
        /* <DEDUP_REMOVED lines=9> */
[----:B--2---:R-:W1:Y:S02]  /*acf0*/  @!P0 LDC R47, c[0x0][0x8a8] ;  /* 0x00022a00ff2f8b82 */ /* 0x004e640000000800 */
.L_x_151:
[----:B------:R-:W2:Y:S01]  /*ad00*/  SYNCS.PHASECHK.TRANS64.TRYWAIT P0, [UR43+0x70], R2 ;  /* 0x00007002ff0075a7 */ /* 0x000ea2000800112b */
[----:B------:R-:W-:Y:S01]  /*ad10*/  LEA R97, R90, UR43, 0x3 ;  /* 0x0000002b5a617c11 */ /* 0x000fe2000f8e18ff */
[----:B------:R-:W-:Y:S01]  /*ad20*/  BSSY B0, `(.L_x_152) ;  /* 0x0000008000007945 */ /* 0x000fe20003800000 */
[----:B------:R-:W-:Y:S01]  /*ad30*/  SHF.L.U32 R0, R88, 0x1f, RZ ;  /* 0x0000001f58007819 */ /* 0x000fe200000006ff */
[----:B------:R-:W-:Y:S02]  /*ad40*/  VIADD R86, R92, UR43 ;  /* 0x0000002b5c567c36 */ /* 0x000fe40008000000 */
[----:B------:R-:W-:Y:S01]  /*ad50*/  IMAD.MOV.U32 R71, RZ, RZ, RZ ;  /* 0x000000ffff477224 */ /* 0x000fe200078e00ff */
[----:B------:R1:W1:Y:S01]  /*ad60*/  SYNCS.PHASECHK.TRANS64.TRYWAIT P2, [R97+URZ+0x140], R0 ;  /* 0x00014000610075a7 */ /* 0x00026200080411ff */
[----:B--2---:R-:W-:Y:S05]  /*ad70*/  @P0 BRA `(.L_x_153) ;  /* 0x0000000000080947 */ /* 0x004fea0003800000 */
[----:B------:R-:W2:Y:S02]  /*ad80*/  SYNCS.PHASECHK.TRANS64.TRYWAIT P0, [UR43+0x70], R2 ;  /* 0x00007002ff0075a7 */ /* 0x000ea4000800112b */
[----:B--2---:R-:W-:Y:S05]  /*ad90*/  @!P0 BRA `(.L_x_154) ;  /* 0x00000074005c8947 */ /* 0x004fea0003800000 */
.L_x_153:
[----:B------:R-:W-:Y:S05]  /*ada0*/  BSYNC B0 ;  /* 0x0000000000007941 */ /* 0x000fea0003800000 */
.L_x_152:
[----:B---3-5:R-:W-:Y:S01]  /*adb0*/  FSETP.NEU.AND P0, PT, R48, RZ, PT ;  /* 0x000000ff3000720b */ /* 0x028fe20003f0d000 */
[----:B------:R-:W-:Y:S01]  /*adc0*/  IMAD.MOV.U32 R70, RZ, RZ, RZ ;  /* 0x000000ffff467224 */ /* 0x000fe200078e00ff */
[----:B------:R-:W-:Y:S02]  /*add0*/  CS2R R68, SRZ ;  /* 0x0000000000447805 */ /* 0x000fe4000001ff00 */
[----:B------:R-:W-:Y:S02]  /*ade0*/  CS2R R74, SRZ ;  /* 0x00000000004a7805 */ /* 0x000fe4000001ff00 */
[----:B------:R-:W-:Y:S02]  /*adf0*/  CS2R R72, SRZ ;  /* 0x0000000000487805 */ /* 0x000fe4000001ff00 */
[----:B------:R-:W-:Y:S02]  /*ae00*/  CS2R R62, SRZ ;  /* 0x00000000003e7805 */ /* 0x000fe4000001ff00 */
[----:B------:R-:W-:Y:S02]  /*ae10*/  CS2R R60, SRZ ;  /* 0x00000000003c7805 */ /* 0x000fe4000001ff00 */
[----:B------:R-:W-:Y:S02]  /*ae20*/  CS2R R58, SRZ ;  /* 0x00000000003a7805 */ /* 0x000fe4000001ff00 */
[----:B------:R-:W-:Y:S02]  /*ae30*/  CS2R R56, SRZ ;  /* 0x0000000000387805 */ /* 0x000fe4000001ff00 */
[----:B------:R-:W-:Y:S01]  /*ae40*/  ISETP.GE.AND P1, PT, R100, 0x1, PT ;  /* 0x000000016400780c */ /* 0x000fe20003f26270 */
[----:B------:R-:W-:Y:S01]  /*ae50*/  IMAD R54, R90, 0x80, R93 ;  /* 0x000000805a367824 */ /* 0x000fe200078e025d */
[----:B------:R-:W-:Y:S02]  /*ae60*/  CS2R R38, SRZ ;  /* 0x0000000000267805 */ /* 0x000fe4000001ff00 */
[----:B------:R-:W-:Y:S01]  /*ae70*/  CS2R R36, SRZ ;  /* 0x0000000000247805 */ /* 0x000fe2000001ff00 */
[----:B--2---:R-:W-:Y:S01]  /*ae80*/  @P0 IMAD R2, R95, 0x2, R86 ;  /* 0x000000025f020824 */ /* 0x004fe200078e0256 */
[----:B------:R-:W-:Y:S05]  /*ae90*/  @P0 WARPSYNC.ALL ;  /* 0x0000000000000948 */ /* 0x000fea0003800000 */
[----:B------:R2:W3:Y:S01]  /*aea0*/  @P0 LDSM.16.MT88.4 R68, [R2+0x1000] ;  /* 0x001000000244083b */ /* 0x0004e20000004200 */
[----:B------:R-:W-:Y:S02]  /*aeb0*/  CS2R R34, SRZ ;  /* 0x0000000000227805 */ /* 0x000fe4000001ff00 */
[----:B------:R-:W-:Y:S02]  /*aec0*/  CS2R R32, SRZ ;  /* 0x0000000000207805 */ /* 0x000fe4000001ff00 */
[----:B------:R-:W-:Y:S02]  /*aed0*/  CS2R R30, SRZ ;  /* 0x00000000001e7805 */ /* 0x000fe4000001ff00 */
[----:B------:R-:W-:Y:S02]  /*aee0*/  CS2R R28, SRZ ;  /* 0x00000000001c7805 */ /* 0x000fe4000001ff00 */
[----:B------:R-:W-:Y:S01]  /*aef0*/  CS2R R26, SRZ ;  /* 0x00000000001a7805 */ /* 0x000fe2000001ff00 */
[----:B------:R2:W2:Y:S01]  /*af00*/  @P0 LDSM.16.MT88.4 R72, [R2+0x1800] ;  /* 0x001800000248083b */ /* 0x0004a20000004200 */
[----:B------:R-:W-:Y:S02]  /*af10*/  CS2R R24, SRZ ;  /* 0x0000000000187805 */ /* 0x000fe4000001ff00 */
[----:B------:R-:W-:Y:S02]  /*af20*/  CS2R R18, SRZ ;  /* 0x0000000000127805 */ /* 0x000fe4000001ff00 */
[----:B------:R-:W-:Y:S02]  /*af30*/  CS2R R16, SRZ ;  /* 0x0000000000107805 */ /* 0x000fe4000001ff00 */
[----:B----4-:R-:W-:Y:S02]  /*af40*/  CS2R R14, SRZ ;  /* 0x00000000000e7805 */ /* 0x010fe4000001ff00 */
[----:B------:R-:W-:Y:S01]  /*af50*/  CS2R R12, SRZ ;  /* 0x00000000000c7805 */ /* 0x000fe2000001ff00 */
[----:B------:R4:W2:Y:S01]  /*af60*/  @P0 LDSM.16.MT88.4 R60, [R92+UR43+0x1000] ;  /* 0x0010002b5c3c083b */ /* 0x0008a20008004200 */
[----:B------:R-:W-:Y:S02]  /*af70*/  CS2R R10, SRZ ;  /* 0x00000000000a7805 */ /* 0x000fe4000001ff00 */
[----:B------:R-:W-:Y:S02]  /*af80*/  CS2R R8, SRZ ;  /* 0x0000000000087805 */ /* 0x000fe4000001ff00 */
[----:B-1----:R-:W-:Y:S02]  /*af90*/  CS2R R6, SRZ ;  /* 0x0000000000067805 */ /* 0x002fe4000001ff00 */
[----:B------:R-:W-:Y:S01]  /*afa0*/  CS2R R4, SRZ ;  /* 0x0000000000047805 */ /* 0x000fe2000001ff00 */
[----:B------:R-:W-:Y:S01]  /*afb0*/  VIADD R102, R86, 0x1000 ;  /* 0x0000100056667836 */ /* 0x000fe20000000000 */
[----:B------:R4:W1:Y:S01]  /*afc0*/  @P0 LDSM.16.MT88.4 R56, [R92+UR43+0x1800] ;  /* 0x0018002b5c38083b */ /* 0x0008620008004200 */
[----:B------:R-:W-:Y:S05]  /*afd0*/  @!P1 BRA `(.L_x_155) ;  /* 0x0000000000d49947 */ /* 0x000fea0003800000 */
[----:B------:R-:W-:Y:S01]  /*afe0*/  SHF.R.U32.HI R3, RZ, 0x15, R54 ;  /* 0x00000015ff037819 */ /* 0x000fe20000011636 */
[----:B------:R-:W-:Y:S03]  /*aff0*/  BSSY B0, `(.L_x_156) ;  /* 0x0000006000007945 */ /* 0x000fe60003800000 */
[----:B------:R-:W-:Y:S01]  /*b000*/  LOP3.LUT P0, RZ, R3, 0x3, R80, 0x48, !PT ;  /* 0x0000000303ff7812 */ /* 0x000fe20007804850 */
[----:B------:R-:W-:Y:S01]  /*b010*/  @!UPT UIADD3 URZ, UPT, UPT, URZ, URZ, URZ ;  /* 0x000000fffffff290 */ /* 0x000fe2000fffe0ff */
[----:B------:R-:W-:Y:S11]  /*b020*/  @P2 BRA `(.L_x_157) ;  /* 0x0000000000082947 */ /* 0x000ff60003800000 */
[----:B------:R-:W5:Y:S02]  /*b030*/  SYNCS.PHASECHK.TRANS64.TRYWAIT P1, [R97+URZ+0x140], R0 ;  /* 0x00014000610075a7 */ /* 0x000f6400080211ff */
[----:B-----5:R-:W-:Y:S05]  /*b040*/  @!P1 BRA `(.L_x_158) ;  /* 0x0000007000c89947 */ /* 0x020fea0003800000 */
.L_x_157:
[----:B------:R-:W-:Y:S05]  /*b050*/  BSYNC B0 ;  /* 0x0000000000007941 */ /* 0x000fea0003800000 */
.L_x_156:
[----:B------:R-:W-:Y:S05]  /*b060*/  @!P0 BRA `(.L_x_159) ;  /* 0x0000000000408947 */ /* 0x000fea0003800000 */
[----:B------:R-:W5:Y:S01]  /*b070*/  LDCU.64 UR8, c[0x4][0x70] ;  /* 0x01000e00ff0877ac */ /* 0x000f620008000a00 */
[----:B------:R-:W-:Y:S01]  /*b080*/  MOV R3, 0x0 ;  /* 0x0000000000037802 */ /* 0x000fe20000000f00 */
[----:B------:R-:W-:Y:S02]  /*b090*/  HFMA2 R12, -RZ, RZ, 0, 5.9604644775390625e-08 ;  /* 0x00000001ff0c7431 */ /* 0x000fe400000001ff */
[----:B------:R-:W-:Y:S02]  /*b0a0*/  IMAD.MOV.U32 R8, RZ, RZ, 0x192 ;  /* 0x00000192ff087424 */ /* 0x000fe400078e00ff */
[----:B------:R-:W-:Y:S01]  /*b0b0*/  IMAD.MOV.U32 R13, RZ, RZ, RZ ;  /* 0x000000ffff0d7224 */ /* 0x000fe200078e00ff */
[----:B------:R-:W3:Y:S01]  /*b0c0*/  LDCU.64 UR6, c[0x4][0x78] ;  /* 0x01000f00ff0677ac */ /* 0x000ee20008000a00 */
[----:B--2---:R-:W2:Y:S01]  /*b0d0*/  LDC.64 R2, c[0x4][R3] ;  /* 0x0100000003027b82 */ /* 0x004ea20000000a00 */
[----:B------:R-:W4:Y:S01]  /*b0e0*/  LDCU.64 UR4, c[0x4][0x10] ;  /* 0x01000200ff0477ac */ /* 0x000f220008000a00 */
[----:B-----5:R-:W-:Y:S01]  /*b0f0*/  MOV R5, UR9 ;  /* 0x0000000900057c02 */ /* 0x020fe20008000f00 */
[----:B------:R-:W-:Y:S01]  /*b100*/  IMAD.U32 R4, RZ, RZ, UR8 ;  /* 0x00000008ff047e24 */ /* 0x000fe2000f8e00ff */
[----:B---3--:R-:W-:Y:S01]  /*b110*/  MOV R7, UR7 ;  /* 0x0000000700077c02 */ /* 0x008fe20008000f00 */
[----:B------:R-:W-:Y:S01]  /*b120*/  IMAD.U32 R6, RZ, RZ, UR6 ;  /* 0x00000006ff067e24 */ /* 0x000fe2000f8e00ff */
[----:B----4-:R-:W-:Y:S01]  /*b130*/  MOV R11, UR5 ;  /* 0x00000005000b7c02 */ /* 0x010fe20008000f00 */
[----:B------:R-:W-:Y:S02]  /*b140*/  IMAD.U32 R10, RZ, RZ, UR4 ;  /* 0x00000004ff0a7e24 */ /* 0x000fe4000f8e00ff */
[----:B------:R-:W-:Y:S07]  /*b150*/  LEPC R20, `(.L_x_159) ;  /* 0x000000001014794e */ /* 0x000fee0000000000 */
[----:B-12---:R-:W-:Y:S05]  /*b160*/  CALL.ABS.NOINC R2 ;  /* 0x0000000002007343 */ /* 0x006fea0003c00000 */
.L_x_159:
[----:B------:R-:W-:Y:S05]  /*b170*/  WARPSYNC.ALL ;  /* 0x0000000000007948 */ /* 0x000fea0003800000 */
[C---:B------:R-:W-:Y:S01]  /*b180*/  R2UR UR4, R54.reuse ;  /* 0x00000000360472ca */ /* 0x040fe200000e0000 */
[----:B------:R-:W-:Y:S05]  /*b190*/  VIADD R3, R54, 0x100000 ;  /* 0x0010000036037836 */ /* 0x000fea0000000000 */
[----:B------:R-:W-:Y:S04]  /*b1a0*/  SHF.R.U32.HI R3, RZ, 0x15, R3 ;  /* 0x00000015ff037819 */ /* 0x000fe80000011603 */
[----:B------:R-:W-:Y:S03]  /*b1b0*/  LOP3.LUT P0, RZ, R3, 0x3, R80, 0x48, !PT ;  /* 0x0000000303ff7812 */ /* 0x000fe60007804850 */
[----:B------:R-:W1:Y:S10]  /*b1c0*/  LDTM.16dp256bit.x4 R24, tmem[UR4] ;  /* 0x00000004001879ee */ /* 0x000e740008120000 */
[----:B-1----:R-:W-:Y:S05]  /*b1d0*/  @!P0 BRA `(.L_x_160) ;  /* 0x0000000000408947 */ /* 0x002fea0003800000 */
[----:B------:R-:W1:Y:S01]  /*b1e0*/  LDCU.64 UR8, c[0x4][0x70] ;  /* 0x01000e00ff0877ac */ /* 0x000e620008000a00 */
[----:B------:R-:W-:Y:S01]  /*b1f0*/  MOV R3, 0x0 ;  /* 0x0000000000037802 */ /* 0x000fe20000000f00 */
[----:B------:R-:W-:Y:S02]  /*b200*/  HFMA2 R12, -RZ, RZ, 0, 5.9604644775390625e-08 ;  /* 0x00000001ff0c7431 */ /* 0x000fe400000001ff */
[----:B------:R-:W-:Y:S02]  /*b210*/  IMAD.MOV.U32 R8, RZ, RZ, 0x192 ;  /* 0x00000192ff087424 */ /* 0x000fe400078e00ff */
[----:B------:R-:W-:Y:S01]  /*b220*/  IMAD.MOV.U32 R13, RZ, RZ, RZ ;  /* 0x000000ffff0d7224 */ /* 0x000fe200078e00ff */
[----:B------:R-:W5:Y:S01]  /*b230*/  LDCU.64 UR6, c[0x4][0x78] ;  /* 0x01000f00ff0677ac */ /* 0x000f620008000a00 */
[----:B--2---:R-:W2:Y:S01]  /*b240*/  LDC.64 R2, c[0x4][R3] ;  /* 0x0100000003027b82 */ /* 0x004ea20000000a00 */
[----:B------:R-:W3:Y:S01]  /*b250*/  LDCU.64 UR4, c[0x4][0x10] ;  /* 0x01000200ff0477ac */ /* 0x000ee20008000a00 */
[----:B-1----:R-:W-:Y:S01]  /*b260*/  MOV R5, UR9 ;  /* 0x0000000900057c02 */ /* 0x002fe20008000f00 */
[----:B------:R-:W-:Y:S01]  /*b270*/  IMAD.U32 R4, RZ, RZ, UR8 ;  /* 0x00000008ff047e24 */ /* 0x000fe2000f8e00ff */
[----:B-----5:R-:W-:Y:S01]  /*b280*/  MOV R7, UR7 ;  /* 0x0000000700077c02 */ /* 0x020fe20008000f00 */
[----:B------:R-:W-:Y:S01]  /*b290*/  IMAD.U32 R6, RZ, RZ, UR6 ;  /* 0x00000006ff067e24 */ /* 0x000fe2000f8e00ff */
[----:B---3--:R-:W-:Y:S01]  /*b2a0*/  MOV R11, UR5 ;  /* 0x00000005000b7c02 */ /* 0x008fe20008000f00 */
[----:B------:R-:W-:Y:S02]  /*b2b0*/  IMAD.U32 R10, RZ, RZ, UR4 ;  /* 0x00000004ff0a7e24 */ /* 0x000fe4000f8e00ff */
[----:B------:R-:W-:Y:S07]  /*b2c0*/  LEPC R20, `(.L_x_160) ;  /* 0x000000001014794e */ /* 0x000fee0000000000 */
[----:B--2-4-:R-:W-:Y:S05]  /*b2d0*/  CALL.ABS.NOINC R2 ;  /* 0x0000000002007343 */ /* 0x014fea0003c00000 */
.L_x_160:
[----:B------:R-:W-:Y:S05]  /*b2e0*/  WARPSYNC.ALL ;  /* 0x0000000000007948 */ /* 0x000fea0003800000 */
[----:B------:R-:W-:Y:S11]  /*b2f0*/  R2UR UR4, R54 ;  /* 0x00000000360472ca */ /* 0x000ff600000e0000 */
[----:B------:R-:W-:Y:S02]  /*b300*/  @!UPT UIADD3 URZ, UPT, UPT, URZ, URZ, URZ ;  /* 0x000000fffffff290 */ /* 0x000fe4000fffe0ff */
[----:B------:R-:W1:Y:S02]  /*b310*/  LDTM.16dp256bit.x4 R4, tmem[UR4+0x100000] ;  /* 0x10000004000479ee */ /* 0x000e640008120000 */
[----:B-1----:R-:W-:Y:S01]  /*b320*/  NOP ;  /* 0x0000000000007918 */ /* 0x002fe20000000000 */
.L_x_155:
[--C-:B--2---:R-:W-:Y:S01]  /*b330*/  HADD2.F32 R49, -RZ, R60.reuse.H0_H0 ;  /* 0x2000003cff317230 */ /* 0x104fe20000004100 */
[----:B------:R-:W-:Y:S05]  /*b340*/  WARPSYNC.ALL ;  /* 0x0000000000007948 */ /* 0x000fea0003800000 */
[----:B------:R-:W-:Y:S01]  /*b350*/  LEA R55, R95, R86, 0x1 ;  /* 0x000000565f377211 */ /* 0x000fe200078e08ff */
[-C--:B------:R-:W-:Y:S01]  /*b360*/  FMUL R0, R24, R47.reuse ;  /* 0x0000002f18007220 */ /* 0x080fe20000400000 */
[----:B------:R-:W-:Y:S02]  /*b370*/  HADD2.F32 R51, -RZ, R60.H1_H1 ;  /* 0x3000003cff337230 */ /* 0x000fe40000004100 */
[-C--:B------:R-:W-:Y:S01]  /*b380*/  FMUL R2, R25, R47.reuse ;  /* 0x0000002f19027220 */ /* 0x080fe20000400000 */
[----:B------:R-:W-:Y:S01]  /*b390*/  FMUL R3, R26, R47 ;  /* 0x0000002f1a037220 */ /* 0x000fe20000400000 */
[C---:B------:R-:W-:Y:S01]  /*b3a0*/  FFMA R0, R48.reuse, R49, R0 ;  /* 0x0000003130007223 */ /* 0x040fe20000000000 */
[--C-:B------:R-:W-:Y:S02]  /*b3b0*/  HADD2.F32 R49, -RZ, R61.reuse.H0_H0 ;  /* 0x2000003dff317230 */ /* 0x100fe40000004100 */
[----:B------:R-:W-:Y:S01]  /*b3c0*/  FFMA R2, R48, R51, R2 ;  /* 0x0000003330027223 */ /* 0x000fe20000000002 */
[-C--:B------:R-:W-:Y:S01]  /*b3d0*/  FMUL R20, R4, R47.reuse ;  /* 0x0000002f04147220 */ /* 0x080fe20000400000 */
[----:B------:R-:W-:Y:S02]  /*b3e0*/  HADD2.F32 R51, -RZ, R61.H1_H1 ;  /* 0x3000003dff337230 */ /* 0x000fe40000004100 */
[----:B------:R-:W-:Y:S01]  /*b3f0*/  FMUL R21, R5, R47 ;  /* 0x0000002f05157220 */ /* 0x000fe20000400000 */
[----:B------:R-:W-:Y:S01]  /*b400*/  FFMA R3, R48, R49, R3 ;  /* 0x0000003130037223 */ /* 0x000fe20000000003 */
[----:B------:R-:W-:Y:S01]  /*b410*/  F2FP.F16.F32.PACK_AB R64, R2, R0 ;  /* 0x000000000240723e */ /* 0x000fe200000000ff */
[-C--:B------:R-:W-:Y:S01]  /*b420*/  FMUL R4, R27, R47.reuse ;  /* 0x0000002f1b047220 */ /* 0x080fe20000400000 */
[--C-:B------:R-:W-:Y:S02]  /*b430*/  HADD2.F32 R50, -RZ, R62.reuse.H0_H0 ;  /* 0x2000003eff327230 */ /* 0x100fe40000004100 */
[-C--:B------:R-:W-:Y:S01]  /*b440*/  FMUL R5, R28, R47.reuse ;  /* 0x0000002f1c057220 */ /* 0x080fe20000400000 */
[----:B------:R-:W-:Y:S01]  /*b450*/  FMUL R22, R6, R47 ;  /* 0x0000002f06167220 */ /* 0x000fe20000400000 */
[----:B------:R-:W-:Y:S02]  /*b460*/  HADD2.F32 R49, -RZ, R62.H1_H1 ;  /* 0x3000003eff317230 */ /* 0x000fe40000004100 */
[C---:B------:R-:W-:Y:S01]  /*b470*/  FFMA R4, R48.reuse, R51, R4 ;  /* 0x0000003330047223 */ /* 0x040fe20000000004 */
[----:B------:R-:W-:Y:S01]  /*b480*/  FFMA R5, R48, R50, R5 ;  /* 0x0000003230057223 */ /* 0x000fe20000000005 */
[--C-:B------:R-:W-:Y:S02]  /*b490*/  HADD2.F32 R50, -RZ, R63.reuse.H0_H0 ;  /* 0x2000003fff327230 */ /* 0x100fe40000004100 */
[-C--:B------:R-:W-:Y:S01]  /*b4a0*/  FMUL R6, R29, R47.reuse ;  /* 0x0000002f1d067220 */ /* 0x080fe20000400000 */
[----:B------:R-:W-:Y:S01]  /*b4b0*/  FMUL R23, R7, R47 ;  /* 0x0000002f07177220 */ /* 0x000fe20000400000 */
[----:B------:R-:W-:Y:S01]  /*b4c0*/  HADD2.F32 R51, -RZ, R63.H1_H1 ;  /* 0x3000003fff337230 */ /* 0x000fe20000004100 */
[----:B------:R-:W-:Y:S01]  /*b4d0*/  F2FP.F16.F32.PACK_AB R65, R4, R3 ;  /* 0x000000030441723e */ /* 0x000fe200000000ff */
[----:B------:R-:W-:Y:S01]  /*b4e0*/  FFMA R6, R48, R49, R6 ;  /* 0x0000003130067223 */ /* 0x000fe20000000006 */
[-C--:B------:R-:W-:Y:S01]  /*b4f0*/  FMUL R24, R8, R47.reuse ;  /* 0x0000002f08187220 */ /* 0x080fe20000400000 */
[--C-:B-1----:R-:W-:Y:S02]  /*b500*/  HADD2.F32 R49, -RZ, R56.reuse.H0_H0 ;  /* 0x20000038ff317230 */ /* 0x102fe40000004100 */
[-C--:B------:R-:W-:Y:S01]  /*b510*/  FMUL R7, R30, R47.reuse ;  /* 0x0000002f1e077220 */ /* 0x080fe20000400000 */
[----:B------:R-:W-:Y:S01]  /*b520*/  FMUL R8, R31, R47 ;  /* 0x0000002f1f087220 */ /* 0x000fe20000400000 */
[----:B---3--:R-:W-:Y:S01]  /*b530*/  HADD2.F32 R52, -RZ, R69.H1_H1 ;  /* 0x30000045ff347230 */ /* 0x008fe20000004100 */
[----:B------:R-:W-:Y:S01]  /*b540*/  F2FP.F16.F32.PACK_AB R66, R6, R5 ;  /* 0x000000050642723e */ /* 0x000fe200000000ff */
[C---:B------:R-:W-:Y:S01]  /*b550*/  FFMA R7, R48.reuse, R50, R7 ;  /* 0x0000003230077223 */ /* 0x040fe20000000007 */
[----:B------:R-:W-:Y:S01]  /*b560*/  FFMA R8, R48, R51, R8 ;  /* 0x0000003330087223 */ /* 0x000fe20000000008 */
[----:B------:R-:W-:Y:S02]  /*b570*/  HADD2.F32 R51, -RZ, R56.H1_H1 ;  /* 0x30000038ff337230 */ /* 0x000fe40000004100 */
[-C--:B------:R-:W-:Y:S01]  /*b580*/  FMUL R25, R9, R47.reuse ;  /* 0x0000002f09197220 */ /* 0x080fe20000400000 */
[----:B------:R-:W-:Y:S01]  /*b590*/  FMUL R9, R32, R47 ;  /* 0x0000002f20097220 */ /* 0x000fe20000400000 */
[--C-:B------:R-:W-:Y:S01]  /*b5a0*/  HADD2.F32 R50, -RZ, R58.reuse.H0_H0 ;  /* 0x2000003aff327230 */ /* 0x100fe20000004100 */
[----:B------:R-:W-:Y:S01]  /*b5b0*/  F2FP.F16.F32.PACK_AB R67, R8, R7 ;  /* 0x000000070843723e */ /* 0x000fe200000000ff */
[----:B------:R-:W-:Y:S01]  /*b5c0*/  FMUL R40, R10, R47 ;  /* 0x0000002f0a287220 */ /* 0x000fe20000400000 */
[C---:B------:R-:W-:Y:S01]  /*b5d0*/  FFMA R9, R48.reuse, R49, R9 ;  /* 0x0000003130097223 */ /* 0x040fe20000000009 */
[----:B------:R-:W-:Y:S02]  /*b5e0*/  HADD2.F32 R49, -RZ, R57.H0_H0 ;  /* 0x20000039ff317230 */ /* 0x000fe40000004100 */
[-C--:B------:R-:W-:Y:S01]  /*b5f0*/  FMUL R10, R33, R47.reuse ;  /* 0x0000002f210a7220 */ /* 0x080fe20000400000 */
[----:B------:R1:W-:Y:S01]  /*b600*/  STSM.16.MT88.4 [R86+0x1000], R64 ;  /* 0x0010004056007844 */ /* 0x0003e20000004200 */
[----:B------:R-:W-:Y:S01]  /*b610*/  FMUL R41, R11, R47 ;  /* 0x0000002f0b297220 */ /* 0x000fe20000400000 */
[----:B------:R-:W-:Y:S02]  /*b620*/  HADD2.F32 R53, -RZ, R73.H0_H0 ;  /* 0x20000049ff357230 */ /* 0x000fe40000004100 */
[----:B------:R-:W-:Y:S01]  /*b630*/  FFMA R10, R48, R51, R10 ;  /* 0x00000033300a7223 */ /* 0x000fe2000000000a */
[-C--:B------:R-:W-:Y:S01]  /*b640*/  FMUL R11, R34, R47.reuse ;  /* 0x0000002f220b7220 */ /* 0x080fe20000400000 */
[----:B------:R-:W-:Y:S02]  /*b650*/  HADD2.F32 R51, -RZ, R57.H1_H1 ;  /* 0x30000039ff337230 */ /* 0x000fe40000004100 */
[-C--:B------:R-:W-:Y:S01]  /*b660*/  FMUL R42, R12, R47.reuse ;  /* 0x0000002f0c2a7220 */ /* 0x080fe20000400000 */
[----:B------:R-:W-:Y:S01]  /*b670*/  FMUL R43, R13, R47 ;  /* 0x0000002f0d2b7220 */ /* 0x000fe20000400000 */
[----:B------:R-:W-:Y:S01]  /*b680*/  FFMA R11, R48, R49, R11 ;  /* 0x00000031300b7223 */ /* 0x000fe2000000000b */
[----:B------:R-:W-:Y:S01]  /*b690*/  HADD2.F32 R49, -RZ, R58.H1_H1 ;  /* 0x3000003aff317230 */ /* 0x000fe20000004100 */
[----:B------:R-:W-:Y:S01]  /*b6a0*/  F2FP.F16.F32.PACK_AB R104, R10, R9 ;  /* 0x000000090a68723e */ /* 0x000fe200000000ff */
[-C--:B------:R-:W-:Y:S01]  /*b6b0*/  FMUL R12, R35, R47.reuse ;  /* 0x0000002f230c7220 */ /* 0x080fe20000400000 */
[-C--:B------:R-:W-:Y:S01]  /*b6c0*/  FMUL R44, R14, R47.reuse ;  /* 0x0000002f0e2c7220 */ /* 0x080fe20000400000 */
[-C--:B------:R-:W-:Y:S01]  /*b6d0*/  FMUL R13, R36, R47.reuse ;  /* 0x0000002f240d7220 */ /* 0x080fe20000400000 */
[----:B------:R-:W-:Y:S01]  /*b6e0*/  FMUL R14, R37, R47 ;  /* 0x0000002f250e7220 */ /* 0x000fe20000400000 */
[C---:B------:R-:W-:Y:S01]  /*b6f0*/  FFMA R12, R48.reuse, R51, R12 ;  /* 0x00000033300c7223 */ /* 0x040fe2000000000c */
[--C-:B------:R-:W-:Y:S02]  /*b700*/  HADD2.F32 R51, -RZ, R68.reuse.H0_H0 ;  /* 0x20000044ff337230 */ /* 0x100fe40000004100 */
[C---:B------:R-:W-:Y:S01]  /*b710*/  FFMA R13, R48.reuse, R50, R13 ;  /* 0x00000032300d7223 */ /* 0x040fe2000000000d */
[--C-:B------:R-:W-:Y:S02]  /*b720*/  HADD2.F32 R50, -RZ, R59.reuse.H0_H0 ;  /* 0x2000003bff327230 */ /* 0x100fe40000004100 */
[----:B------:R-:W-:Y:S01]  /*b730*/  FFMA R14, R48, R49, R14 ;  /* 0x00000031300e7223 */ /* 0x000fe2000000000e */
[----:B------:R-:W-:Y:S02]  /*b740*/  HADD2.F32 R49, -RZ, R59.H1_H1 ;  /* 0x3000003bff317230 */ /* 0x000fe40000004100 */
[-C--:B------:R-:W-:Y:S01]  /*b750*/  FMUL R45, R15, R47.reuse ;  /* 0x0000002f0f2d7220 */ /* 0x080fe20000400000 */
[-C--:B------:R-:W-:Y:S01]  /*b760*/  FMUL R46, R16, R47.reuse ;  /* 0x0000002f102e7220 */ /* 0x080fe20000400000 */
[-C--:B------:R-:W-:Y:S01]  /*b770*/  FMUL R15, R38, R47.reuse ;  /* 0x0000002f260f7220 */ /* 0x080fe20000400000 */
[-C--:B------:R-:W-:Y:S01]  /*b780*/  FMUL R16, R39, R47.reuse ;  /* 0x0000002f27107220 */ /* 0x080fe20000400000 */
[-C--:B------:R-:W-:Y:S01]  /*b790*/  FMUL R17, R17, R47.reuse ;  /* 0x0000002f11117220 */ /* 0x080fe20000400000 */
[----:B------:R-:W-:Y:S01]  /*b7a0*/  FMUL R18, R18, R47 ;  /* 0x0000002f12127220 */ /* 0x000fe20000400000 */
[C---:B------:R-:W-:Y:S01]  /*b7b0*/  FFMA R15, R48.reuse, R50, R15 ;  /* 0x00000032300f7223 */ /* 0x040fe2000000000f */
[----:B------:R-:W-:Y:S02]  /*b7c0*/  HADD2.F32 R50, -RZ, R68.H1_H1 ;  /* 0x30000044ff327230 */ /* 0x000fe40000004100 */
[C---:B------:R-:W-:Y:S01]  /*b7d0*/  FFMA R16, R48.reuse, R49, R16 ;  /* 0x0000003130107223 */ /* 0x040fe20000000010 */
[----:B------:R-:W-:Y:S02]  /*b7e0*/  HADD2.F32 R49, -RZ, R69.H0_H0 ;  /* 0x20000045ff317230 */ /* 0x000fe40000004100 */
[C---:B------:R-:W-:Y:S01]  /*b7f0*/  FFMA R20, R48.reuse, R51, R20 ;  /* 0x0000003330147223 */ /* 0x040fe20000000014 */
[----:B------:R-:W-:Y:S02]  /*b800*/  HADD2.F32 R51, -RZ, R71.H0_H0 ;  /* 0x20000047ff337230 */ /* 0x000fe40000004100 */
[C---:B------:R-:W-:Y:S01]  /*b810*/  FFMA R21, R48.reuse, R50, R21 ;  /* 0x0000003230157223 */ /* 0x040fe20000000015 */
[--C-:B------:R-:W-:Y:S02]  /*b820*/  HADD2.F32 R50, -RZ, R70.reuse.H1_H1 ;  /* 0x30000046ff327230 */ /* 0x100fe40000004100 */
[C---:B------:R-:W-:Y:S01]  /*b830*/  FFMA R22, R48.reuse, R49, R22 ;  /* 0x0000003130167223 */ /* 0x040fe20000000016 */
[----:B------:R-:W-:Y:S02]  /*b840*/  HADD2.F32 R49, -RZ, R70.H0_H0 ;  /* 0x20000046ff317230 */ /* 0x000fe40000004100 */
[----:B------:R-:W-:Y:S01]  /*b850*/  FFMA R23, R48, R52, R23 ;  /* 0x0000003430177223 */ /* 0x000fe20000000017 */
[----:B------:R-:W-:Y:S02]  /*b860*/  HADD2.F32 R52, -RZ, R75.H1_H1 ;  /* 0x3000004bff347230 */ /* 0x000fe40000004100 */
[----:B------:R-:W-:Y:S01]  /*b870*/  FMUL R19, R19, R47 ;  /* 0x0000002f13137220 */ /* 0x000fe20000400000 */
[----:B------:R-:W-:Y:S01]  /*b880*/  F2FP.F16.F32.PACK_AB R105, R12, R11 ;  /* 0x0000000b0c69723e */ /* 0x000fe200000000ff */
[C---:B------:R-:W-:Y:S01]  /*b890*/  FFMA R24, R48.reuse, R49, R24 ;  /* 0x0000003130187223 */ /* 0x040fe20000000018 */
[C---:B------:R-:W-:Y:S01]  /*b8a0*/  FFMA R25, R48.reuse, R50, R25 ;  /* 0x0000003230197223 */ /* 0x040fe20000000019 */
[----:B------:R-:W-:Y:S01]  /*b8b0*/  FFMA R40, R48, R51, R40 ;  /* 0x0000003330287223 */ /* 0x000fe20000000028 */
[----:B------:R-:W-:Y:S01]  /*b8c0*/  HADD2.F32 R49, -RZ, R71.H1_H1 ;  /* 0x30000047ff317230 */ /* 0x000fe20000004100 */
[----:B------:R-:W-:Y:S01]  /*b8d0*/  F2FP.F16.F32.PACK_AB R106, R14, R13 ;  /* 0x0000000d0e6a723e */ /* 0x000fe200000000ff */
[--C-:B------:R-:W-:Y:S01]  /*b8e0*/  HADD2.F32 R51, -RZ, R72.reuse.H0_H0 ;  /* 0x20000048ff337230 */ /* 0x100fe20000004100 */
[----:B------:R-:W-:Y:S01]  /*b8f0*/  F2FP.F16.F32.PACK_AB R107, R16, R15 ;  /* 0x0000000f106b723e */ /* 0x000fe200000000ff */
[----:B------:R-:W-:Y:S02]  /*b900*/  HADD2.F32 R50, -RZ, R72.H1_H1 ;  /* 0x30000048ff327230 */ /* 0x000fe40000004100 */
[C---:B------:R-:W-:Y:S01]  /*b910*/  FFMA R41, R48.reuse, R49, R41 ;  /* 0x0000003130297223 */ /* 0x040fe20000000029 */
[----:B------:R-:W-:Y:S02]  /*b920*/  HADD2.F32 R49, -RZ, R73.H1_H1 ;  /* 0x30000049ff317230 */ /* 0x000fe40000004100 */
[C---:B------:R-:W-:Y:S01]  /*b930*/  FFMA R42, R48.reuse, R51, R42 ;  /* 0x00000033302a7223 */ /* 0x040fe2000000002a */
[----:B------:R1:W-:Y:S01]  /*b940*/  STSM.16.MT88.4 [R86+0x1800], R104 ;  /* 0x0018006856007844 */ /* 0x0003e20000004200 */
[C---:B------:R-:W-:Y:S01]  /*b950*/  FFMA R43, R48.reuse, R50, R43 ;  /* 0x00000032302b7223 */ /* 0x040fe2000000002b */
[--C-:B------:R-:W-:Y:S02]  /*b960*/  HADD2.F32 R51, -RZ, R74.reuse.H0_H0 ;  /* 0x2000004aff337230 */ /* 0x100fe40000004100 */
[C---:B------:R-:W-:Y:S01]  /*b970*/  FFMA R44, R48.reuse, R53, R44 ;  /* 0x00000035302c7223 */ /* 0x040fe2000000002c */
[----:B------:R-:W-:Y:S02]  /*b980*/  HADD2.F32 R50, -RZ, R74.H1_H1 ;  /* 0x3000004aff327230 */ /* 0x000fe40000004100 */
[C---:B------:R-:W-:Y:S01]  /*b990*/  FFMA R45, R48.reuse, R49, R45 ;  /* 0x00000031302d7223 */ /* 0x040fe2000000002d */
[----:B------:R-:W-:Y:S02]  /*b9a0*/  HADD2.F32 R53, -RZ, R75.H0_H0 ;  /* 0x2000004bff357230 */ /* 0x000fe40000004100 */
[C---:B------:R-:W-:Y:S01]  /*b9b0*/  FFMA R46, R48.reuse, R51, R46 ;  /* 0x00000033302e7223 */ /* 0x040fe2000000002e */
[----:B------:R-:W-:Y:S01]  /*b9c0*/  F2FP.F16.F32.PACK_AB R108, R21, R20 ;  /* 0x00000014156c723e */ /* 0x000fe200000000ff */
[C---:B------:R-:W-:Y:S01]  /*b9d0*/  FFMA R17, R48.reuse, R50, R17 ;  /* 0x0000003230117223 */ /* 0x040fe20000000011 */
[----:B------:R-:W-:Y:S01]  /*b9e0*/  F2FP.F16.F32.PACK_AB R109, R23, R22 ;  /* 0x00000016176d723e */ /* 0x000fe200000000ff */
[C---:B------:R-:W-:Y:S01]  /*b9f0*/  FFMA R18, R48.reuse, R53, R18 ;  /* 0x0000003530127223 */ /* 0x040fe20000000012 */
[----:B------:R-:W-:Y:S01]  /*ba00*/  FFMA R19, R48, R52, R19 ;  /* 0x0000003430137223 */ /* 0x000fe20000000013 */
[----:B------:R-:W-:Y:S01]  /*ba10*/  F2FP.F16.F32.PACK_AB R110, R25, R24 ;  /* 0x00000018196e723e */ /* 0x000fe200000000ff */
[----:B------:R-:W-:Y:S01]  /*ba20*/  BSSY.RECONVERGENT B0, `(.L_x_161) ;  /* 0x000001c000007945 */ /* 0x000fe20003800200 */
[----:B------:R-:W-:Y:S02]  /*ba30*/  F2FP.F16.F32.PACK_AB R111, R41, R40 ;  /* 0x00000028296f723e */ /* 0x000fe400000000ff */
[----:B------:R-:W-:Y:S02]  /*ba40*/  F2FP.F16.F32.PACK_AB R112, R43, R42 ;  /* 0x0000002a2b70723e */ /* 0x000fe400000000ff */
[----:B------:R-:W-:Y:S01]  /*ba50*/  F2FP.F16.F32.PACK_AB R113, R45, R44 ;  /* 0x0000002c2d71723e */ /* 0x000fe200000000ff */
[----:B------:R1:W-:Y:S01]  /*ba60*/  STSM.16.MT88.4 [R55+0x1000], R108 ;  /* 0x0010006c37007844 */ /* 0x0003e20000004200 */
[----:B------:R-:W-:Y:S02]  /*ba70*/  F2FP.F16.F32.PACK_AB R114, R17, R46 ;  /* 0x0000002e1172723e */ /* 0x000fe400000000ff */
[----:B------:R-:W-:Y:S02]  /*ba80*/  F2FP.F16.F32.PACK_AB R115, R19, R18 ;  /* 0x000000121373723e */ /* 0x000fe400000000ff */
[----:B------:R-:W-:Y:S03]  /*ba90*/  ISETP.NE.AND P0, PT, R101, RZ, PT ;  /* 0x000000ff6500720c */ /* 0x000fe60003f05270 */
[----:B------:R1:W-:Y:S01]  /*baa0*/  STSM.16.MT88.4 [R55+0x1800], R112 ;  /* 0x0018007037007844 */ /* 0x0003e20000004200 */
[----:B------:R-:W-:Y:S01]  /*bab0*/  @!PT LDS RZ, [RZ] ;  /* 0x00000000fffff984 */ /* 0x000fe20000000800 */
[----:B------:R-:W-:Y:S01]  /*bac0*/  @!PT LDS RZ, [RZ] ;  /* 0x00000000fffff984 */ /* 0x000fe20000000800 */
[----:B------:R-:W-:Y:S01]  /*bad0*/  @!PT LDS RZ, [RZ] ;  /* 0x00000000fffff984 */ /* 0x000fe20000000800 */
[----:B------:R-:W-:Y:S01]  /*bae0*/  @!PT LDS RZ, [RZ] ;  /* 0x00000000fffff984 */ /* 0x000fe20000000800 */
[----:B------:R2:W-:Y:S07]  /*baf0*/  MEMBAR.ALL.CTA ;  /* 0x0000000000007992 */ /* 0x0005ee0000008000 */
[----:B--2---:R-:W2:Y:S02]  /*bb00*/  FENCE.VIEW.ASYNC.S ;  /* 0x00000000000073c6 */ /* 0x004ea40000000000 */
[----:B--2---:R-:W-:Y:S06]  /*bb10*/  BAR.SYNC.DEFER_BLOCKING 0x1, 0x80 ;  /* 0x0042000000007b1d */ /* 0x004fec0000010000 */
[----:B------:R-:W-:Y:S05]  /*bb20*/  @!P0 BRA `(.L_x_162) ;  /* 0x00000000002c8947 */ /* 0x000fea0003800000 */
[----:B------:R-:W-:Y:S02]  /*bb30*/  UIADD3 UR7, UPT, UPT, UR43, 0x1000, URZ ;  /* 0x000010002b077890 */ /* 0x000fe4000fffe0ff */
[----:B------:R-:W-:Y:S02]  /*bb40*/  UIADD3 UR6, UPT, UPT, UR42, 0x80, URZ ;  /* 0x000000802a067890 */ /* 0x000fe4000fffe0ff */
[----:B------:R-:W-:Y:S02]  /*bb50*/  UIADD3 UR4, UPT, UPT, UR43, 0x2000, URZ ;  /* 0x000020002b047890 */ /* 0x000fe4000fffe0ff */
[----:B------:R-:W-:Y:S01]  /*bb60*/  MOV R81, UR7 ;  /* 0x0000000700517c02 */ /* 0x000fe20008000f00 */
[----:B------:R-:W-:Y:S03]  /*bb70*/  UMOV UR5, UR41 ;  /* 0x0000002900057c82 */ /* 0x000fe60008000000 */
[----:B------:R-:W-:Y:S11]  /*bb80*/  R2UR UR40, R81 ;  /* 0x00000000512872ca */ /* 0x000ff600000e0000 */
[----:B------:R-:W-:Y:S02]  /*bb90*/  @!UPT UIADD3 URZ, UPT, UPT, URZ, URZ, URZ ;  /* 0x000000fffffff290 */ /* 0x000fe4000fffe0ff */
[----:B------:R2:W-:Y:S01]  /*bba0*/  UTMASTG.2D [UR40], [UR56] ;  /* 0x00000028380073b5 */ /* 0x0005e20008008000 */
[----:B------:R2:W-:Y:S01]  /*bbb0*/  UTMASTG.2D [UR4], [UR56] ;  /* 0x00000004380073b5 */ /* 0x0005e20008008000 */
[----:B------:R0:W-:Y:S01]  /*bbc0*/  UTMACMDFLUSH ;  /* 0x00000000000079b7 */ /* 0x0001e20000000000 */
[----:B--2---:R-:W-:Y:S04]  /*bbd0*/  DEPBAR.LE SB0, 0x1 ;  /* 0x000080400000791a */ /* 0x004fe80000000000 */
.L_x_162:
[----:B------:R-:W-:Y:S05]  /*bbe0*/  BSYNC.RECONVERGENT B0 ;  /* 0x0000000000007941 */ /* 0x000fea0003800200 */
.L_x_161:
[----:B------:R-:W-:Y:S01]  /*bbf0*/  UISETP.NE.AND UP1, UPT, UR54, URZ, UPT ;  /* 0x000000ff3600728c */ /* 0x000fe2000bf25270 */
[----:B------:R-:W-:Y:S01]  /*bc00*/  BAR.SYNC.DEFER_BLOCKING 0x1, 0x80 ;  /* 0x0042000000007b1d */ /* 0x000fe20000010000 */
[----:B------:R-:W-:Y:S01]  /*bc10*/  SHF.L.U32 R0, R91, 0x1f, RZ ;  /* 0x0000001f5b007819 */ /* 0x000fe200000006ff */
[----:B------:R-:W-:Y:S03]  /*bc20*/  IMAD R102, R95, 0x2, R102 ;  /* 0x000000025f667824 */ /* 0x000fe600078e0266 */
[----:B------:R-:W-:Y:S05]  /*bc30*/  PLOP3.LUT P0, PT, PT, PT, UP1, 0x80, 0x8 ;  /* 0x000000000008781c */ /* 0x000fea0003f0f018 */
[----:B------:R-:W-:Y:S04]  /*bc40*/  @UP1 ULEA UR4, UR53, UR43, 0x3 ;  /* 0x0000002b35041291 */ /* 0x000fe8000f8e18ff */
[----:B------:R-:W-:Y:S04]  /*bc50*/  @UP1 UIADD3 UR4, UPT, UPT, UR4, 0x90, URZ ;  /* 0x0000009004041890 */ /* 0x000fe8000fffe0ff */
[----:B------:R-:W-:Y:S09]  /*bc60*/  @UP1 UPRMT UR4, UR52, 0x654, UR4 ;  /* 0x0000065434041896 */ /* 0x000ff20008000004 */
[----:B------:R-:W-:Y:S01]  /*bc70*/  @P0 SYNCS.ARRIVE.TRANS64.RED.A1T0 RZ, [UR4], RZ ;  /* 0x000000ffffff09a7 */ /* 0x000fe20008100404 */
[----:B------:R-:W-:Y:S01]  /*bc80*/  @UP1 UIADD3 UR4, UPT, UPT, UR53, 0x1, URZ ;  /* 0x0000000135041890 */ /* 0x000fe2000fffe0ff */
[----:B------:R-:W-:Y:S01]  /*bc90*/  BSSY B0, `(.L_x_163) ;  /* 0x0000008000007945 */ /* 0x000fe20003800000 */
[----:B------:R-:W-:Y:S02]  /*bca0*/  FSETP.NEU.AND P0, PT, R48, RZ, PT ;  /* 0x000000ff3000720b */ /* 0x000fe40003f0d000 */
[----:B------:R-:W-:Y:S01]  /*bcb0*/  @UP1 UISETP.NE.AND UP0, UPT, UR4, 0x4, UPT ;  /* 0x000000040400188c */ /* 0x000fe2000bf05270 */
[----:B------:R-:W2:Y:S03]  /*bcc0*/  SYNCS.PHASECHK.TRANS64.TRYWAIT P1, [UR43+0x78], R0 ;  /* 0x00007800ff0075a7 */ /* 0x000ea6000802112b */
[----:B------:R-:W-:Y:S01]  /*bcd0*/  @UP1 USEL UR53, UR4, URZ, UP0 ;  /* 0x000000ff04351287 */ /* 0x000fe20008000000 */
[----:B--2---:R-:W-:Y:S11]  /*bce0*/  @P1 BRA `(.L_x_164) ;  /* 0x0000000000081947 */ /* 0x004ff60003800000 */
[----:B------:R-:W2:Y:S02]  /*bcf0*/  SYNCS.PHASECHK.TRANS64.TRYWAIT P1, [UR43+0x78], R0 ;  /* 0x00007800ff0075a7 */ /* 0x000ea4000802112b */
[----:B--2---:R-:W-:Y:S05]  /*bd00*/  @!P1 BRA `(.L_x_165) ;  /* 0x0000006400ac9947 */ /* 0x004fea0003800000 */
.L_x_164:
[----:B------:R-:W-:Y:S05]  /*bd10*/  BSYNC B0 ;  /* 0x0000000000007941 */ /* 0x000fea0003800000 */
.L_x_163:
[----:B------:R-:W-:Y:S05]  /*bd20*/  @P0 WARPSYNC.ALL ;  /* 0x0000000000000948 */ /* 0x000fea0003800000 */
[----:B------:R3:W1:Y:S01]  /*bd30*/  @P0 LDSM.16.MT88.4 R60, [R92+UR43+0x3000] ;  /* 0x0030002b5c3c083b */ /* 0x0006620008004200 */
[----:B------:R-:W-:Y:S02]  /*bd40*/  CS2R R38, SRZ ;  /* 0x0000000000267805 */ /* 0x000fe4000001ff00 */
[----:B------:R-:W-:Y:S02]  /*bd50*/  CS2R R36, SRZ ;  /* 0x0000000000247805 */ /* 0x000fe4000001ff00 */
[----:B------:R-:W-:Y:S01]  /*bd60*/  CS2R R34, SRZ ;  /* 0x0000000000227805 */ /* 0x000fe2000001ff00 */
[----:B------:R3:W1:Y:S01]  /*bd70*/  @P0 LDSM.16.MT88.4 R56, [R92+UR43+0x3800] ;  /* 0x0038002b5c38083b */ /* 0x0006620008004200 */
[----:B------:R-:W-:Y:S02]  /*bd80*/  CS2R R32, SRZ ;  /* 0x0000000000207805 */ /* 0x000fe4000001ff00 */
[----:B------:R-:W-:Y:S02]  /*bd90*/  CS2R R30, SRZ ;  /* 0x00000000001e7805 */ /* 0x000fe4000001ff00 */
[----:B------:R-:W-:Y:S01]  /*bda0*/  CS2R R28, SRZ ;  /* 0x00000000001c7805 */ /* 0x000fe2000001ff00 */
[----:B------:R3:W1:Y:S01]  /*bdb0*/  @P0 LDSM.16.MT88.4 R68, [R102+0x2000] ;  /* 0x002000006644083b */ /* 0x0006620000004200 */
[----:B------:R-:W-:Y:S02]  /*bdc0*/  CS2R R26, SRZ ;  /* 0x00000000001a7805 */ /* 0x000fe4000001ff00 */
[----:B------:R-:W-:Y:S02]  /*bdd0*/  CS2R R24, SRZ ;  /* 0x0000000000187805 */ /* 0x000fe4000001ff00 */
[----:B------:R-:W-:Y:S01]  /*bde0*/  CS2R R18, SRZ ;  /* 0x0000000000127805 */ /* 0x000fe2000001ff00 */
[----:B------:R3:W1:Y:S01]  /*bdf0*/  @P0 LDSM.16.MT88.4 R72, [R102+0x2800] ;  /* 0x002800006648083b */ /* 0x0006620000004200 */
[----:B------:R-:W-:Y:S02]  /*be00*/  ISETP.GE.AND P0, PT, R100, 0x1, PT ;  /* 0x000000016400780c */ /* 0x000fe40003f06270 */
[----:B------:R-:W-:Y:S02]  /*be10*/  CS2R R16, SRZ ;  /* 0x0000000000107805 */ /* 0x000fe4000001ff00 */
[----:B------:R-:W-:Y:S02]  /*be20*/  CS2R R14, SRZ ;  /* 0x00000000000e7805 */ /* 0x000fe4000001ff00 */
[----:B------:R-:W-:Y:S02]  /*be30*/  CS2R R12, SRZ ;  /* 0x00000000000c7805 */ /* 0x000fe4000001ff00 */
[----:B------:R-:W-:Y:S02]  /*be40*/  CS2R R10, SRZ ;  /* 0x00000000000a7805 */ /* 0x000fe4000001ff00 */
[----:B------:R-:W-:Y:S02]  /*be50*/  CS2R R8, SRZ ;  /* 0x0000000000087805 */ /* 0x000fe4000001ff00 */
[----:B------:R-:W-:Y:S02]  /*be60*/  CS2R R6, SRZ ;  /* 0x0000000000067805 */ /* 0x000fe4000001ff00 */
[----:B------:R-:W-:Y:S01]  /*be70*/  CS2R R4, SRZ ;  /* 0x0000000000047805 */ /* 0x000fe2000001ff00 */
[----:B------:R-:W-:Y:S06]  /*be80*/  @!P0 BRA `(.L_x_166) ;  /* 0x0000000000c48947 */ /* 0x000fec0003800000 */
[----:B--2---:R-:W-:Y:S05]  /*be90*/  VIADD R3, R54, 0x20 ;  /* 0x0000002036037836 */ /* 0x004fea0000000000 */
[----:B------:R-:W-:Y:S04]  /*bea0*/  SHF.R.U32.HI R3, RZ, 0x15, R3 ;  /* 0x00000015ff037819 */ /* 0x000fe80000011603 */
[----:B------:R-:W-:Y:S11]  /*beb0*/  LOP3.LUT P0, RZ, R3, 0x3, R80, 0x48, !PT ;  /* 0x0000000303ff7812 */ /* 0x000ff60007804850 */
[----:B------:R-:W-:Y:S02]  /*bec0*/  @!UPT UIADD3 URZ, UPT, UPT, URZ, URZ, URZ ;  /* 0x000000fffffff290 */ /* 0x000fe4000fffe0ff */
[----:B------:R-:W-:Y:S05]  /*bed0*/  @!P0 BRA `(.L_x_167) ;  /* 0x0000000000408947 */ /* 0x000fea0003800000 */
[----:B------:R-:W2:Y:S01]  /*bee0*/  LDCU.64 UR8, c[0x4][0x70] ;  /* 0x01000e00ff0877ac */ /* 0x000ea20008000a00 */
[----:B------:R-:W-:Y:S01]  /*bef0*/  MOV R3, 0x0 ;  /* 0x0000000000037802 */ /* 0x000fe20000000f00 */
[----:B------:R-:W-:Y:S02]  /*bf00*/  HFMA2 R12, -RZ, RZ, 0, 5.9604644775390625e-08 ;  /* 0x00000001ff0c7431 */ /* 0x000fe400000001ff */
[----:B------:R-:W-:Y:S02]  /*bf10*/  IMAD.MOV.U32 R8, RZ, RZ, 0x192 ;  /* 0x00000192ff087424 */ /* 0x000fe400078e00ff */
[----:B------:R-:W-:Y:S01]  /*bf20*/  IMAD.MOV.U32 R13, RZ, RZ, RZ ;  /* 0x000000ffff0d7224 */ /* 0x000fe200078e00ff */
[----:B------:R-:W5:Y:S01]  /*bf30*/  LDCU.64 UR6, c[0x4][0x78] ;  /* 0x01000f00ff0677ac */ /* 0x000f620008000a00 */
[----:B------:R-:W1:Y:S01]  /*bf40*/  LDC.64 R2, c[0x4][R3] ;  /* 0x0100000003027b82 */ /* 0x000e620000000a00 */
[----:B------:R-:W3:Y:S01]  /*bf50*/  LDCU.64 UR4, c[0x4][0x10] ;  /* 0x01000200ff0477ac */ /* 0x000ee20008000a00 */
[----:B--2---:R-:W-:Y:S01]  /*bf60*/  MOV R5, UR9 ;  /* 0x0000000900057c02 */ /* 0x004fe20008000f00 */
[----:B------:R-:W-:Y:S01]  /*bf70*/  IMAD.U32 R4, RZ, RZ, UR8 ;  /* 0x00000008ff047e24 */ /* 0x000fe2000f8e00ff */
[----:B-----5:R-:W-:Y:S01]  /*bf80*/  MOV R7, UR7 ;  /* 0x0000000700077c02 */ /* 0x020fe20008000f00 */
[----:B------:R-:W-:Y:S01]  /*bf90*/  IMAD.U32 R6, RZ, RZ, UR6 ;  /* 0x00000006ff067e24 */ /* 0x000fe2000f8e00ff */
[----:B---3--:R-:W-:Y:S01]  /*bfa0*/  MOV R11, UR5 ;  /* 0x00000005000b7c02 */ /* 0x008fe20008000f00 */
[----:B------:R-:W-:Y:S02]  /*bfb0*/  IMAD.U32 R10, RZ, RZ, UR4 ;  /* 0x00000004ff0a7e24 */ /* 0x000fe4000f8e00ff */
[----:B------:R-:W-:Y:S07]  /*bfc0*/  LEPC R20, `(.L_x_167) ;  /* 0x000000001014794e */ /* 0x000fee0000000000 */
[----:B-1--4-:R-:W-:Y:S05]  /*bfd0*/  CALL.ABS.NOINC R2 ;  /* 0x0000000002007343 */ /* 0x012fea0003c00000 */
.L_x_167:
[----:B------:R-:W-:Y:S05]  /*bfe0*/  WARPSYNC.ALL ;  /* 0x0000000000007948 */ /* 0x000fea0003800000 */
[C---:B------:R-:W-:Y:S01]  /*bff0*/  R2UR UR4, R54.reuse ;  /* 0x00000000360472ca */ /* 0x040fe200000e0000 */
[----:B------:R-:W-:Y:S05]  /*c000*/  VIADD R3, R54, 0x100020 ;  /* 0x0010002036037836 */ /* 0x000fea0000000000 */
[----:B------:R-:W-:Y:S04]  /*c010*/  SHF.R.U32.HI R3, RZ, 0x15, R3 ;  /* 0x00000015ff037819 */ /* 0x000fe80000011603 */
[----:B------:R-:W-:Y:S03]  /*c020*/  LOP3.LUT P0, RZ, R3, 0x3, R80, 0x48, !PT ;  /* 0x0000000303ff7812 */ /* 0x000fe60007804850 */
[----:B------:R-:W2:Y:S10]  /*c030*/  LDTM.16dp256bit.x4 R24, tmem[UR4+0x20] ;  /* 0x00002004001879ee */ /* 0x000eb40008120000 */
[----:B--2---:R-:W-:Y:S05]  /*c040*/  @!P0 BRA `(.L_x_168) ;  /* 0x0000000000408947 */ /* 0x004fea0003800000 */
        /* <DEDUP_REMOVED lines=16> */
.L_x_168:
[----:B------:R-:W-:Y:S05]  /*c150*/  WARPSYNC.ALL ;  /* 0x0000000000007948 */ /* 0x000fea0003800000 */
[----:B------:R-:W-:Y:S11]  /*c160*/  R2UR UR4, R54 ;  /* 0x00000000360472ca */ /* 0x000ff600000e0000 */
[----:B------:R-:W-:Y:S02]  /*c170*/  @!UPT UIADD3 URZ, UPT, UPT, URZ, URZ, URZ ;  /* 0x000000fffffff290 */ /* 0x000fe4000fffe0ff */
[----:B------:R-:W2:Y:S02]  /*c180*/  LDTM.16dp256bit.x4 R4, tmem[UR4+0x100020] ;  /* 0x10002004000479ee */ /* 0x000ea40008120000 */
[----:B--2---:R-:W-:Y:S01]  /*c190*/  NOP ;  /* 0x0000000000007918 */ /* 0x004fe20000000000 */
.L_x_166:
[--C-:B-1----:R-:W-:Y:S01]  /*c1a0*/  HADD2.F32 R49, -RZ, R60.reuse.H0_H0 ;  /* 0x2000003cff317230 */ /* 0x102fe20000004100 */
[----:B------:R-:W-:Y:S05]  /*c1b0*/  WARPSYNC.ALL ;  /* 0x0000000000007948 */ /* 0x000fea0003800000 */
[-C--:B--2---:R-:W-:Y:S01]  /*c1c0*/  FMUL R0, R24, R47.reuse ;  /* 0x0000002f18007220 */ /* 0x084fe20000400000 */
        /* <DEDUP_REMOVED lines=25> */
[--C-:B------:R-:W-:Y:S02]  /*c360*/  HADD2.F32 R49, -RZ, R56.reuse.H0_H0 ;  /* 0x20000038ff317230 */ /* 0x100fe40000004100 */
[-C--:B------:R-:W-:Y:S01]  /*c370*/  FMUL R7, R30, R47.reuse ;  /* 0x0000002f1e077220 */ /* 0x080fe20000400000 */
[----:B------:R-:W-:Y:S01]  /*c380*/  FMUL R8, R31, R47 ;  /* 0x0000002f1f087220 */ /* 0x000fe20000400000 */
[----:B------:R-:W-:Y:S01]  /*c390*/  HADD2.F32 R52, -RZ, R69.H1_H1 ;  /* 0x30000045ff347230 */ /* 0x000fe20000004100 */
        /* <DEDUP_REMOVED lines=96> */
[----:B------:R-:W-:Y:S01]  /*c9a0*/  UIADD3 UR8, UPT, UPT, UR43, 0x3000, URZ ;  /* 0x000030002b087890 */ /* 0x000fe2000fffe0ff */
[----:B------:R-:W-:Y:S01]  /*c9b0*/  UMOV UR9, UR41 ;  /* 0x0000002900097c82 */ /* 0x000fe20008000000 */
[----:B------:R-:W-:Y:S02]  /*c9c0*/  UIADD3 UR6, UPT, UPT, UR42, 0xa0, URZ ;  /* 0x000000a02a067890 */ /* 0x000fe4000fffe0ff */
[----:B------:R-:W-:Y:S01]  /*c9d0*/  UIADD3 UR4, UPT, UPT, UR43, 0x4000, URZ ;  /* 0x000040002b047890 */ /* 0x000fe2000fffe0ff */
[----:B------:R-:W-:Y:S04]  /*c9e0*/  UMOV UR5, UR41 ;  /* 0x0000002900057c82 */ /* 0x000fe80008000000 */
[----:B------:R2:W-:Y:S04]  /*c9f0*/  UTMASTG.2D [UR8], [UR56] ;  /* 0x00000008380073b5 */ /* 0x0005e80008008000 */
[----:B------:R2:W-:Y:S01]  /*ca00*/  UTMASTG.2D [UR4], [UR56] ;  /* 0x00000004380073b5 */ /* 0x0005e20008008000 */
[----:B------:R0:W-:Y:S01]  /*ca10*/  UTMACMDFLUSH ;  /* 0x00000000000079b7 */ /* 0x0001e20000000000 */
[----:B--2---:R-:W-:Y:S04]  /*ca20*/  DEPBAR.LE SB0, 0x1 ;  /* 0x000080400000791a */ /* 0x004fe80000000000 */
.L_x_170:
[----:B------:R-:W-:Y:S05]  /*ca30*/  BSYNC.RECONVERGENT B0 ;  /* 0x0000000000007941 */ /* 0x000fea0003800200 */
.L_x_169:
[----:B------:R-:W-:Y:S01]  /*ca40*/  BAR.SYNC.DEFER_BLOCKING 0x1, 0x80 ;  /* 0x0042000000007b1d */ /* 0x000fe20000010000 */
[----:B------:R-:W-:Y:S01]  /*ca50*/  ULEA UR4, UR53, UR43, 0x3 ;  /* 0x0000002b35047291 */ /* 0x000fe2000f8e18ff */
[----:B------:R-:W-:Y:S01]  /*ca60*/  SHF.L.U32 R3, R91, 0x1f, RZ ;  /* 0x0000001f5b037819 */ /* 0x000fe200000006ff */
[----:B------:R-:W-:Y:S01]  /*ca70*/  UIADD3 UR40, UPT, UPT, UR53, 0x1, URZ ;  /* 0x0000000135287890 */ /* 0x000fe2000fffe0ff */
[----:B------:R-:W-:Y:S01]  /*ca80*/  FSETP.NEU.AND P0, PT, R48, RZ, PT ;  /* 0x000000ff3000720b */ /* 0x000fe20003f0d000 */
[----:B------:R-:W-:Y:S04]  /*ca90*/  UIADD3 UR4, UPT, UPT, UR4, 0x90, URZ ;  /* 0x0000009004047890 */ /* 0x000fe8000fffe0ff */
[----:B------:R-:W-:Y:S09]  /*caa0*/  UPRMT UR4, UR52, 0x654, UR4 ;  /* 0x0000065434047896 */ /* 0x000ff20008000004 */
[----:B------:R-:W-:Y:S01]  /*cab0*/  SYNCS.ARRIVE.TRANS64.RED.A1T0 RZ, [UR4], RZ ;  /* 0x000000ffffff79a7 */ /* 0x000fe20008100404 */
[----:B------:R-:W-:Y:S01]  /*cac0*/  BSSY B0, `(.L_x_171) ;  /* 0x0000005000007945 */ /* 0x000fe20003800000 */
[----:B------:R-:W2:Y:S03]  /*cad0*/  SYNCS.PHASECHK.TRANS64.TRYWAIT P1, [UR43+0x80], R3 ;  /* 0x00008003ff0075a7 */ /* 0x000ea6000802112b */
[----:B--2---:R-:W-:Y:S05]  /*cae0*/  @P1 BRA `(.L_x_172) ;  /* 0x0000000000081947 */ /* 0x004fea0003800000 */
[----:B------:R-:W2:Y:S02]  /*caf0*/  SYNCS.PHASECHK.TRANS64.TRYWAIT P1, [UR43+0x80], R3 ;  /* 0x00008003ff0075a7 */ /* 0x000ea4000802112b */
[----:B--2---:R-:W-:Y:S05]  /*cb00*/  @!P1 BRA `(.L_x_173) ;  /* 0x0000005800449947 */ /* 0x004fea0003800000 */
.L_x_172:
[----:B------:R-:W-:Y:S05]  /*cb10*/  BSYNC B0 ;  /* 0x0000000000007941 */ /* 0x000fea0003800000 */
.L_x_171:
        /* <DEDUP_REMOVED lines=44> */
.L_x_175:
        /* <DEDUP_REMOVED lines=23> */
.L_x_176:
[----:B------:R-:W-:Y:S05]  /*cf50*/  WARPSYNC.ALL ;  /* 0x0000000000007948 */ /* 0x000fea0003800000 */
[----:B------:R-:W-:Y:S11]  /*cf60*/  R2UR UR4, R54 ;  /* 0x00000000360472ca */ /* 0x000ff600000e0000 */
[----:B------:R-:W-:Y:S02]  /*cf70*/  @!UPT UIADD3 URZ, UPT, UPT, URZ, URZ, URZ ;  /* 0x000000fffffff290 */ /* 0x000fe4000fffe0ff */
[----:B------:R-:W2:Y:S02]  /*cf80*/  LDTM.16dp256bit.x4 R4, tmem[UR4+0x100040] ;  /* 0x10004004000479ee */ /* 0x000ea40008120000 */
[----:B--2---:R-:W-:Y:S01]  /*cf90*/  NOP ;  /* 0x0000000000007918 */ /* 0x004fe20000000000 */
.L_x_174:
        /* <DEDUP_REMOVED lines=137> */
.L_x_178:
[----:B------:R-:W-:Y:S05]  /*d830*/  BSYNC.RECONVERGENT B0 ;  /* 0x0000000000007941 */ /* 0x000fea0003800200 */
.L_x_177:
[----:B------:R-:W-:Y:S01]  /*d840*/  UISETP.NE.AND UP0, UPT, UR40, 0x4, UPT ;  /* 0x000000042800788c */ /* 0x000fe2000bf05270 */
[----:B------:R-:W-:Y:S01]  /*d850*/  BAR.SYNC.DEFER_BLOCKING 0x1, 0x80 ;  /* 0x0042000000007b1d */ /* 0x000fe20000010000 */
[----:B------:R-:W-:Y:S02]  /*d860*/  SHF.L.U32 R3, R91, 0x1f, RZ ;  /* 0x0000001f5b037819 */ /* 0x000fe400000006ff */
[----:B------:R-:W-:Y:S01]  /*d870*/  USEL UR5, UR40, URZ, UP0 ;  /* 0x000000ff28057287 */ /* 0x000fe20008000000 */
[----:B------:R-:W-:Y:S03]  /*d880*/  FSETP.NEU.AND P0, PT, R48, RZ, PT ;  /* 0x000000ff3000720b */ /* 0x000fe60003f0d000 */
[----:B------:R-:W-:Y:S02]  /*d890*/  ULEA UR4, UR5, UR43, 0x3 ;  /* 0x0000002b05047291 */ /* 0x000fe4000f8e18ff */
[----:B------:R-:W-:Y:S02]  /*d8a0*/  UIADD3 UR5, UPT, UPT, UR5, 0x1, URZ ;  /* 0x0000000105057890 */ /* 0x000fe4000fffe0ff */
[----:B------:R-:W-:Y:S02]  /*d8b0*/  UIADD3 UR4, UPT, UPT, UR4, 0x90, URZ ;  /* 0x0000009004047890 */ /* 0x000fe4000fffe0ff */
[----:B------:R-:W-:Y:S02]  /*d8c0*/  UISETP.NE.AND UP0, UPT, UR5, 0x4, UPT ;  /* 0x000000040500788c */ /* 0x000fe4000bf05270 */
[----:B------:R-:W-:Y:S02]  /*d8d0*/  UPRMT UR4, UR52, 0x654, UR4 ;  /* 0x0000065434047896 */ /* 0x000fe40008000004 */
[----:B------:R-:W-:Y:S07]  /*d8e0*/  USEL UR53, UR5, URZ, UP0 ;  /* 0x000000ff05357287 */ /* 0x000fee0008000000 */
[----:B------:R-:W-:Y:S01]  /*d8f0*/  SYNCS.ARRIVE.TRANS64.RED.A1T0 RZ, [UR4], RZ ;  /* 0x000000ffffff79a7 */ /* 0x000fe20008100404 */
[----:B------:R-:W-:Y:S01]  /*d900*/  BSSY B0, `(.L_x_179) ;  /* 0x0000005000007945 */ /* 0x000fe20003800000 */
[----:B------:R-:W2:Y:S03]  /*d910*/  SYNCS.PHASECHK.TRANS64.TRYWAIT P1, [UR43+0x88], R3 ;  /* 0x00008803ff0075a7 */ /* 0x000ea6000802112b */
[----:B--2---:R-:W-:Y:S05]  /*d920*/  @P1 BRA `(.L_x_180) ;  /* 0x0000000000081947 */ /* 0x004fea0003800000 */
[----:B------:R-:W2:Y:S02]  /*d930*/  SYNCS.PHASECHK.TRANS64.TRYWAIT P1, [UR43+0x88], R3 ;  /* 0x00008803ff0075a7 */ /* 0x000ea4000802112b */
[----:B--2---:R-:W-:Y:S05]  /*d940*/  @!P1 BRA `(.L_x_181) ;  /* 0x0000004800cc9947 */ /* 0x004fea0003800000 */
.L_x_180:
[----:B------:R-:W-:Y:S05]  /*d950*/  BSYNC B0 ;  /* 0x0000000000007941 */ /* 0x000fea0003800000 */
.L_x_179:
        /* <DEDUP_REMOVED lines=44> */
.L_x_183:
        /* <DEDUP_REMOVED lines=23> */
.L_x_184:
[----:B------:R-:W-:Y:S05]  /*dd90*/  WARPSYNC.ALL ;  /* 0x0000000000007948 */ /* 0x000fea0003800000 */
[----:B------:R-:W-:Y:S11]  /*dda0*/  R2UR UR4, R54 ;  /* 0x00000000360472ca */ /* 0x000ff600000e0000 */
[----:B------:R-:W-:Y:S02]  /*ddb0*/  @!UPT UIADD3 URZ, UPT, UPT, URZ, URZ, URZ ;  /* 0x000000fffffff290 */ /* 0x000fe4000fffe0ff */
[----:B------:R-:W2:Y:S02]  /*ddc0*/  LDTM.16dp256bit.x4 R4, tmem[UR4+0x100060] ;  /* 0x10006004000479ee */ /* 0x000ea40008120000 */
[----:B--2---:R-:W-:Y:S01]  /*ddd0*/  NOP ;  /* 0x0000000000007918 */ /* 0x004fe20000000000 */
.L_x_182:
[--C-:B-1----:R-:W-:Y:S01]  /*dde0*/  HADD2.F32 R41, -RZ, R60.reuse.H0_H0 ;  /* 0x2000003cff297230 */ /* 0x102fe20000004100 */
[----:B------:R-:W-:Y:S01]  /*ddf0*/  ISETP.GE.AND P0, PT, R100, 0x1, PT ;  /* 0x000000016400780c */ /* 0x000fe20003f06270 */
[-C--:B--2---:R-:W-:Y:S01]  /*de00*/  FMUL R0, R24, R47.reuse ;  /* 0x0000002f18007220 */ /* 0x084fe20000400000 */
[----:B------:R-:W-:Y:S02]  /*de10*/  HADD2.F32 R43, -RZ, R60.H1_H1 ;  /* 0x3000003cff2b7230 */ /* 0x000fe40000004100 */
[----:B------:R-:W-:Y:S01]  /*de20*/  FMUL R2, R25, R47 ;  /* 0x0000002f19027220 */ /* 0x000fe20000400000 */
[--C-:B------:R-:W-:Y:S02]  /*de30*/  HADD2.F32 R40, -RZ, R61.reuse.H0_H0 ;  /* 0x2000003dff287230 */ /* 0x100fe40000004100 */
[----:B------:R-:W-:Y:S01]  /*de40*/  FFMA R0, R48, R41, R0 ;  /* 0x0000002930007223 */ /* 0x000fe20000000000 */
[----:B------:R-:W-:Y:S01]  /*de50*/  FMUL R3, R26, R47 ;  /* 0x0000002f1a037220 */ /* 0x000fe20000400000 */
[----:B------:R-:W-:Y:S02]  /*de60*/  HADD2.F32 R45, -RZ, R61.H1_H1 ;  /* 0x3000003dff2d7230 */ /* 0x000fe40000004100 */
[C---:B------:R-:W-:Y:S01]  /*de70*/  FFMA R2, R48.reuse, R43, R2 ;  /* 0x0000002b30027223 */ /* 0x040fe20000000002 */
[-C--:B------:R-:W-:Y:S01]  /*de80*/  FMUL R20, R27, R47.reuse ;  /* 0x0000002f1b147220 */ /* 0x080fe20000400000 */
[--C-:B------:R-:W-:Y:S02]  /*de90*/  HADD2.F32 R42, -RZ, R62.reuse.H0_H0 ;  /* 0x2000003eff2a7230 */ /* 0x100fe40000004100 */
[----:B------:R-:W-:Y:S01]  /*dea0*/  FFMA R3, R48, R40, R3 ;  /* 0x0000002830037223 */ /* 0x000fe20000000003 */
[----:B------:R-:W-:Y:S01]  /*deb0*/  FMUL R21, R28, R47 ;  /* 0x0000002f1c157220 */ /* 0x000fe20000400000 */
[----:B------:R-:W-:Y:S01]  /*dec0*/  HADD2.F32 R49, -RZ, R62.H1_H1 ;  /* 0x3000003eff317230 */ /* 0x000fe20000004100 */
[----:B------:R-:W-:Y:S01]  /*ded0*/  F2FP.F16.F32.PACK_AB R104, R2, R0 ;  /* 0x000000000268723e */ /* 0x000fe200000000ff */
[----:B------:R-:W-:Y:S05]  /*dee0*/  @P0 WARPSYNC.ALL ;  /* 0x0000000000000948 */ /* 0x000fea0003800000 */
[----:B------:R-:W-:Y:S01]  /*def0*/  @P0 NOP ;  /* 0x0000000000000918 */ /* 0x000fe20000000000 */
[C---:B------:R-:W-:Y:S01]  /*df00*/  FFMA R20, R48.reuse, R45, R20 ;  /* 0x0000002d30147223 */ /* 0x040fe20000000014 */
[----:B------:R-:W-:Y:S01]  /*df10*/  FFMA R21, R48, R42, R21 ;  /* 0x0000002a30157223 */ /* 0x000fe20000000015 */
[----:B------:R-:W-:Y:S01]  /*df20*/  @P0 IADD3 R97, PT, PT, R97, 0x160, RZ ;  /* 0x0000016061610810 */ /* 0x000fe20007ffe0ff */
[----:B------:R-:W-:Y:S01]  /*df30*/  FMUL R22, R29, R47 ;  /* 0x0000002f1d167220 */ /* 0x000fe20000400000 */
[--C-:B------:R-:W-:Y:S01]  /*df40*/  HADD2.F32 R44, -RZ, R63.reuse.H0_H0 ;  /* 0x2000003fff2c7230 */ /* 0x100fe20000004100 */
[----:B------:R-:W-:Y:S01]  /*df50*/  F2FP.F16.F32.PACK_AB R105, R20, R3 ;  /* 0x000000031469723e */ /* 0x000fe200000000ff */
[----:B------:R-:W-:Y:S01]  /*df60*/  FMUL R23, R30, R47 ;  /* 0x0000002f1e177220 */ /* 0x000fe20000400000 */
[----:B------:R-:W-:Y:S01]  /*df70*/  HADD2.F32 R51, -RZ, R63.H1_H1 ;  /* 0x3000003fff337230 */ /* 0x000fe20000004100 */
[----:B------:R-:W-:Y:S01]  /*df80*/  @P0 LOP3.LUT R97, R97, 0xfefffff8, RZ, 0xc0, !PT ;  /* 0xfefffff861610812 */ /* 0x000fe200078ec0ff */
[C---:B------:R-:W-:Y:S01]  /*df90*/  FFMA R22, R48.reuse, R49, R22 ;  /* 0x0000003130167223 */ /* 0x040fe20000000016 */
[----:B------:R-:W-:Y:S01]  /*dfa0*/  FFMA R23, R48, R44, R23 ;  /* 0x0000002c30177223 */ /* 0x000fe20000000017 */
[----:B------:R-:W-:Y:S01]  /*dfb0*/  FMUL R24, R31, R47 ;  /* 0x0000002f1f187220 */ /* 0x000fe20000400000 */
[----:B------:R-:W-:Y:S01]  /*dfc0*/  HADD2.F32 R46, -RZ, R56.H0_H0 ;  /* 0x20000038ff2e7230 */ /* 0x000fe20000004100 */
[----:B------:R1:W-:Y:S01]  /*dfd0*/  @P0 SYNCS.ARRIVE.TRANS64.RED.A1T0 RZ, [R97+URZ], RZ ;  /* 0x000000ff61ff09a7 */ /* 0x0003e200081004ff */
[----:B------:R-:W-:Y:S07]  /*dfe0*/  F2FP.F16.F32.PACK_AB R106, R22, R21 ;  /* 0x00000015166a723e */ /* 0x000fee00000000ff */
[----:B------:R-:W-:Y:S05]  /*dff0*/  WARPSYNC.ALL ;  /* 0x0000000000007948 */ /* 0x000fea0003800000 */
[----:B------:R-:W-:Y:S01]  /*e000*/  FFMA R24, R48, R51, R24 ;  /* 0x0000003330187223 */ /* 0x000fe20000000018 */
[-C--:B------:R-:W-:Y:S01]  /*e010*/  FMUL R25, R32, R47.reuse ;  /* 0x0000002f20197220 */ /* 0x080fe20000400000 */
[----:B------:R-:W-:Y:S02]  /*e020*/  HADD2.F32 R53, -RZ, R56.H1_H1 ;  /* 0x30000038ff357230 */ /* 0x000fe40000004100 */
[----:B------:R-:W-:Y:S01]  /*e030*/  FMUL R26, R33, R47 ;  /* 0x0000002f211a7220 */ /* 0x000fe20000400000 */
[--C-:B------:R-:W-:Y:S01]  /*e040*/  HADD2.F32 R50, -RZ, R57.reuse.H0_H0 ;  /* 0x20000039ff327230 */ /* 0x100fe20000004100 */
[----:B------:R-:W-:Y:S01]  /*e050*/  F2FP.F16.F32.PACK_AB R107, R24, R23 ;  /* 0x00000017186b723e */ /* 0x000fe200000000ff */
[C---:B------:R-:W-:Y:S01]  /*e060*/  FFMA R25, R48.reuse, R46, R25 ;  /* 0x0000002e30197223 */ /* 0x040fe20000000019 */
[----:B------:R-:W-:Y:S01]  /*e070*/  FFMA R26, R48, R53, R26 ;  /* 0x00000035301a7223 */ /* 0x000fe2000000001a */
[-C--:B------:R-:W-:Y:S01]  /*e080*/  FMUL R27, R34, R47.reuse ;  /* 0x0000002f221b7220 */ /* 0x080fe20000400000 */
[----:B------:R-:W-:Y:S01]  /*e090*/  HADD2.F32 R55, -RZ, R57.H1_H1 ;  /* 0x30000039ff377230 */ /* 0x000fe20000004100 */
[----:B------:R2:W-:Y:S01]  /*e0a0*/  STSM.16.MT88.4 [R86+0x7000], R104 ;  /* 0x0070006856007844 */ /* 0x0005e20000004200 */
[----:B------:R-:W-:Y:S01]  /*e0b0*/  FMUL R28, R35, R47 ;  /* 0x0000002f231c7220 */ /* 0x000fe20000400000 */
[--C-:B------:R-:W-:Y:S01]  /*e0c0*/  HADD2.F32 R52, -RZ, R58.reuse.H0_H0 ;  /* 0x2000003aff347230 */ /* 0x100fe20000004100 */
[----:B------:R-:W-:Y:S01]  /*e0d0*/  F2FP.F16.F32.PACK_AB R108, R26, R25 ;  /* 0x000000191a6c723e */ /* 0x000fe200000000ff */
[C---:B------:R-:W-:Y:S01]  /*e0e0*/  FFMA R27, R48.reuse, R50, R27 ;  /* 0x00000032301b7223 */ /* 0x040fe2000000001b */
[----:B------:R-:W-:Y:S01]  /*e0f0*/  FFMA R28, R48, R55, R28 ;  /* 0x00000037301c7223 */ /* 0x000fe2000000001c */
[----:B------:R-:W-:Y:S01]  /*e100*/  FMUL R29, R36, R47 ;  /* 0x0000002f241d7220 */ /* 0x000fe20000400000 */
[----:B------:R-:W-:-:S02]  /*e110*/  HADD2.F32 R57, -RZ, R58.H1_H1 ;  /* 0x3000003aff397230 */ /* 0x000fc40000004100 */
[----:B------:R-:W-:Y:S01]  /*e120*/  FMUL R30, R37, R47 ;  /* 0x0000002f251e7220 */ /* 0x000fe20000400000 */
[--C-:B------:R-:W-:Y:S01]  /*e130*/  HADD2.F32 R54, -RZ, R59.reuse.H0_H0 ;  /* 0x2000003bff367230 */ /* 0x100fe20000004100 */
[----:B------:R-:W-:Y:S01]  /*e140*/  F2FP.F16.F32.PACK_AB R109, R28, R27 ;  /* 0x0000001b1c6d723e */ /* 0x000fe200000000ff */
[C---:B------:R-:W-:Y:S01]  /*e150*/  FFMA R29, R48.reuse, R52, R29 ;  /* 0x00000034301d7223 */ /* 0x040fe2000000001d */
        /* <DEDUP_REMOVED lines=32> */
[-C--:B------:R-:W-:Y:S01]  /*e360*/  FMUL R11, R11, R47.reuse ;  /* 0x0000002f0b0b7220 */ /* 0x080fe20000400000 */
[--C-:B------:R-:W-:Y:S02]  /*e370*/  HADD2.F32 R41, -RZ, R72.reuse.H0_H0 ;  /* 0x20000048ff297230 */ /* 0x100fe40000004100 */
[----:B------:R-:W-:Y:S01]  /*e380*/  FMUL R12, R12, R47 ;  /* 0x0000002f0c0c7220 */ /* 0x000fe20000400000 */
[----:B------:R-:W-:-:S02]  /*e390*/  HADD2.F32 R64, -RZ, R72.H1_H1 ;  /* 0x30000048ff407230 */ /* 0x000fc40000004100 */
[----:B------:R-:W-:Y:S01]  /*e3a0*/  FMUL R13, R13, R47 ;  /* 0x0000002f0d0d7220 */ /* 0x000fe20000400000 */
[--C-:B------:R-:W-:Y:S02]  /*e3b0*/  HADD2.F32 R43, -RZ, R73.reuse.H0_H0 ;  /* 0x20000049ff2b7230 */ /* 0x100fe40000004100 */
[----:B------:R-:W-:Y:S01]  /*e3c0*/  FFMA R10, R48, R67, R10 ;  /* 0x00000043300a7223 */ /* 0x000fe2000000000a */
[-C--:B------:R-:W-:Y:S01]  /*e3d0*/  FMUL R14, R14, R47.reuse ;  /* 0x0000002f0e0e7220 */ /* 0x080fe20000400000 */
[----:B------:R-:W-:Y:S02]  /*e3e0*/  HADD2.F32 R66, -RZ, R73.H1_H1 ;  /* 0x30000049ff427230 */ /* 0x000fe40000004100 */
[C---:B------:R-:W-:Y:S01]  /*e3f0*/  FFMA R11, R48.reuse, R62, R11 ;  /* 0x0000003e300b7223 */ /* 0x040fe2000000000b */
[----:B------:R-:W-:Y:S01]  /*e400*/  FMUL R15, R15, R47 ;  /* 0x0000002f0f0f7220 */ /* 0x000fe20000400000 */
[--C-:B------:R-:W-:Y:S02]  /*e410*/  HADD2.F32 R69, -RZ, R74.reuse.H0_H0 ;  /* 0x2000004aff457230 */ /* 0x100fe40000004100 */
[----:B------:R-:W-:Y:S01]  /*e420*/  FFMA R12, R48, R41, R12 ;  /* 0x00000029300c7223 */ /* 0x000fe2000000000c */
[----:B------:R-:W-:Y:S01]  /*e430*/  FMUL R16, R16, R47 ;  /* 0x0000002f10107220 */ /* 0x000fe20000400000 */
[----:B------:R-:W-:-:S02]  /*e440*/  HADD2.F32 R68, -RZ, R74.H1_H1 ;  /* 0x3000004aff447230 */ /* 0x000fc40000004100 */
[C---:B------:R-:W-:Y:S01]  /*e450*/  FFMA R13, R48.reuse, R64, R13 ;  /* 0x00000040300d7223 */ /* 0x040fe2000000000d */
[----:B------:R-:W-:Y:S01]  /*e460*/  FMUL R17, R17, R47 ;  /* 0x0000002f11117220 */ /* 0x000fe20000400000 */
[--C-:B------:R-:W-:Y:S02]  /*e470*/  HADD2.F32 R71, -RZ, R75.reuse.H0_H0 ;  /* 0x2000004bff477230 */ /* 0x100fe40000004100 */
[----:B------:R-:W-:Y:S01]  /*e480*/  FFMA R14, R48, R43, R14 ;  /* 0x0000002b300e7223 */ /* 0x000fe2000000000e */
[-C--:B------:R-:W-:Y:S01]  /*e490*/  FMUL R18, R18, R47.reuse ;  /* 0x0000002f12127220 */ /* 0x080fe20000400000 */
[----:B------:R-:W-:Y:S02]  /*e4a0*/  HADD2.F32 R70, -RZ, R75.H1_H1 ;  /* 0x3000004bff467230 */ /* 0x000fe40000004100 */
[C---:B------:R-:W-:Y:S01]  /*e4b0*/  FFMA R15, R48.reuse, R66, R15 ;  /* 0x00000042300f7223 */ /* 0x040fe2000000000f */
[----:B------:R-:W-:Y:S01]  /*e4c0*/  FMUL R19, R19, R47 ;  /* 0x0000002f13137220 */ /* 0x000fe20000400000 */
[C---:B------:R-:W-:Y:S01]  /*e4d0*/  FFMA R16, R48.reuse, R69, R16 ;  /* 0x0000004530107223 */ /* 0x040fe20000000010 */
[C---:B------:R-:W-:Y:S01]  /*e4e0*/  FFMA R17, R48.reuse, R68, R17 ;  /* 0x0000004430117223 */ /* 0x040fe20000000011 */
[C---:B------:R-:W-:Y:S01]  /*e4f0*/  FFMA R18, R48.reuse, R71, R18 ;  /* 0x0000004730127223 */ /* 0x040fe20000000012 */
[----:B------:R-:W-:Y:S01]  /*e500*/  FFMA R19, R48, R70, R19 ;  /* 0x0000004630137223 */ /* 0x000fe20000000013 */
[----:B------:R-:W-:Y:S01]  /*e510*/  F2FP.F16.F32.PACK_AB R114, R9, R8 ;  /* 0x000000080972723e */ /* 0x000fe200000000ff */
[----:B------:R-:W-:Y:S01]  /*e520*/  BSSY.RECONVERGENT B0, `(.L_x_185) ;  /* 0x000001d000007945 */ /* 0x000fe20003800200 */
[----:B------:R-:W-:-:S02]  /*e530*/  F2FP.F16.F32.PACK_AB R115, R11, R10 ;  /* 0x0000000a0b73723e */ /* 0x000fc400000000ff */
[----:B------:R-:W-:Y:S02]  /*e540*/  F2FP.F16.F32.PACK_AB R116, R13, R12 ;  /* 0x0000000c0d74723e */ /* 0x000fe400000000ff */
[----:B------:R-:W-:Y:S01]  /*e550*/  F2FP.F16.F32.PACK_AB R117, R15, R14 ;  /* 0x0000000e0f75723e */ /* 0x000fe200000000ff */
[----:B------:R2:W-:Y:S01]  /*e560*/  STSM.16.MT88.4 [R102+0x6000], R112 ;  /* 0x0060007066007844 */ /* 0x0005e20000004200 */
[----:B------:R-:W-:Y:S02]  /*e570*/  F2FP.F16.F32.PACK_AB R118, R17, R16 ;  /* 0x000000101176723e */ /* 0x000fe400000000ff */
[----:B------:R-:W-:Y:S02]  /*e580*/  F2FP.F16.F32.PACK_AB R119, R19, R18 ;  /* 0x000000121377723e */ /* 0x000fe400000000ff */
[----:B------:R-:W-:Y:S02]  /*e590*/  ISETP.NE.AND P2, PT, R101, RZ, PT ;  /* 0x000000ff6500720c */ /* 0x000fe40003f45270 */
[----:B-1----:R-:W-:Y:S01]  /*e5a0*/  @P0 IADD3 R97, PT, PT, R90, 0x1, RZ ;  /* 0x000000015a610810 */ /* 0x002fe20007ffe0ff */
[----:B------:R2:W-:Y:S03]  /*e5b0*/  STSM.16.MT88.4 [R102+0x6800], R116 ;  /* 0x0068007466007844 */ /* 0x0005e60000004200 */
[----:B------:R-:W-:Y:S01]  /*e5c0*/  @P0 ISETP.NE.AND P1, PT, R97, 0x4, PT ;  /* 0x000000046100080c */ /* 0x000fe20003f25270 */
[----:B------:R-:W-:Y:S01]  /*e5d0*/  @!PT LDS RZ, [RZ] ;  /* 0x00000000fffff984 */ /* 0x000fe20000000800 */
[----:B------:R-:W-:Y:S01]  /*e5e0*/  @!PT LDS RZ, [RZ] ;  /* 0x00000000fffff984 */ /* 0x000fe20000000800 */
[----:B------:R-:W-:Y:S01]  /*e5f0*/  @!PT LDS RZ, [RZ] ;  /* 0x00000000fffff984 */ /* 0x000fe20000000800 */
[----:B------:R-:W-:Y:S01]  /*e600*/  @!PT LDS RZ, [RZ] ;  /* 0x00000000fffff984 */ /* 0x000fe20000000800 */
[----:B------:R1:W-:Y:S06]  /*e610*/  MEMBAR.ALL.CTA ;  /* 0x0000000000007992 */ /* 0x0003ec0000008000 */
[----:B-1----:R-:W1:Y:S01]  /*e620*/  FENCE.VIEW.ASYNC.S ;  /* 0x00000000000073c6 */ /* 0x002e620000000000 */
[----:B------:R-:W-:Y:S01]  /*e630*/  @P0 SEL R101, RZ, 0x1, P1 ;  /* 0x00000001ff650807 */ /* 0x000fe20000800000 */
[----:B-1----:R-:W-:Y:S06]  /*e640*/  BAR.SYNC.DEFER_BLOCKING 0x1, 0x80 ;  /* 0x0042000000007b1d */ /* 0x002fec0000010000 */
        /* <DEDUP_REMOVED lines=8> */
[----:B------:R1:W-:Y:S02]  /*e6d0*/  UTMASTG.2D [UR4], [UR56] ;  /* 0x00000004380073b5 */ /* 0x0003e40008008000 */
[----:B-1----:R0:W-:Y:S02]  /*e6e0*/  UTMACMDFLUSH ;  /* 0x00000000000079b7 */ /* 0x0021e40000000000 */
.L_x_186:
[----:B------:R-:W-:Y:S05]  /*e6f0*/  BSYNC.RECONVERGENT B0 ;  /* 0x0000000000007941 */ /* 0x000fea0003800200 */
.L_x_185:
[----:B------:R-:W-:Y:S01]  /*e700*/  @P0 SEL R90, R97, RZ, P1 ;  /* 0x000000ff615a0207 */ /* 0x000fe20000800000 */
[----:B------:R-:W-:Y:S01]  /*e710*/  BSSY.RECONVERGENT B0, `(.L_x_187) ;  /* 0x0000004000007945 */ /* 0x000fe20003800200 */
[----:B------:R-:W-:Y:S03]  /*e720*/  @P0 LOP3.LUT R88, R88, R101, RZ, 0x3c, !PT ;  /* 0x0000006558580212 */ /* 0x000fe600078e3cff */
[----:B------:R-:W-:Y:S05]  /*e730*/  @!P2 BRA `(.L_x_188) ;  /* 0x000000000004a947 */ /* 0x000fea0003800000 */
[----:B------:R-:W-:Y:S04]  /*e740*/  DEPBAR.LE SB0, 0x1 ;  /* 0x000080400000791a */ /* 0x000fe80000000000 */
.L_x_188:
[----:B------:R-:W-:Y:S05]  /*e750*/  BSYNC.RECONVERGENT B0 ;  /* 0x0000000000007941 */ /* 0x000fea0003800200 */
.L_x_187:
[----:B------:R-:W-:Y:S01]  /*e760*/  UISETP.NE.AND UP1, UPT, UR54, -0x4, UPT ;  /* 0xfffffffc3600788c */ /* 0x000fe2000bf25270 */
[----:B------:R-:W-:Y:S01]  /*e770*/  BAR.SYNC.DEFER_BLOCKING 0x1, 0x80 ;  /* 0x0042000000007b1d */ /* 0x000fe20000010000 */
[----:B------:R-:W-:Y:S01]  /*e780*/  UISETP.NE.AND UP0, UPT, UR55, 0x8, UPT ;  /* 0x000000083700788c */ /* 0x000fe2000bf05270 */
[----:B------:R-:W-:Y:S01]  /*e790*/  R2UR UR18, R85 ;  /* 0x00000000551272ca */ /* 0x000fe200000e0000 */
[----:B------:R-:W-:Y:S01]  /*e7a0*/  UIADD3 UR54, UPT, UPT, UR54, 0x4, URZ ;  /* 0x0000000436367890 */ /* 0x000fe2000fffe0ff */
[----:B------:R-:W-:Y:S01]  /*e7b0*/  R2UR UR19, R84 ;  /* 0x00000000541372ca */ /* 0x000fe200000e0000 */
[----:B------:R-:W-:Y:S01]  /*e7c0*/  USEL UR6, URZ, 0x1, UP0 ;  /* 0x00000001ff067887 */ /* 0x000fe20008000000 */
[----:B------:R-:W-:Y:S01]  /*e7d0*/  PLOP3.LUT P0, PT, PT, PT, UP1, 0x80, 0x8 ;  /* 0x000000000008781c */ /* 0x000fe20003f0f018 */
[----:B------:R-:W-:Y:S01]  /*e7e0*/  USEL UR5, UR55, URZ, UP0 ;  /* 0x000000ff37057287 */ /* 0x000fe20008000000 */
[----:B------:R-:W-:Y:S01]  /*e7f0*/  PLOP3.LUT P2, PT, PT, PT, PT, 0x8, 0x80 ;  /* 0x000000000080781c */ /* 0x000fe20003f4e170 */
[----:B------:R-:W-:Y:S01]  /*e800*/  IMAD.MOV.U32 R17, RZ, RZ, R83 ;  /* 0x000000ffff117224 */ /* 0x000fe200078e0053 */
[----:B------:R-:W-:Y:S01]  /*e810*/  @UP1 ULEA UR4, UR53, UR43, 0x3 ;  /* 0x0000002b35041291 */ /* 0x000fe2000f8e18ff */
[----:B------:R-:W-:Y:S03]  /*e820*/  LOP3.LUT R87, R87, UR6, RZ, 0x3c, !PT ;  /* 0x0000000657577c12 */ /* 0x000fe6000f8e3cff */
[----:B------:R-:W-:Y:S04]  /*e830*/  @UP1 UIADD3 UR4, UPT, UPT, UR4, 0x90, URZ ;  /* 0x0000009004041890 */ /* 0x000fe8000fffe0ff */
[----:B------:R-:W-:Y:S09]  /*e840*/  @UP1 UPRMT UR4, UR52, 0x654, UR4 ;  /* 0x0000065434041896 */ /* 0x000ff20008000004 */
[----:B------:R-:W-:Y:S01]  /*e850*/  @P0 SYNCS.ARRIVE.TRANS64.RED.A1T0 RZ, [UR4], RZ ;  /* 0x000000ffffff09a7 */ /* 0x000fe20008100404 */
[----:B------:R-:W-:Y:S01]  /*e860*/  @UP1 UIADD3 UR4, UPT, UPT, UR53, 0x1, URZ ;  /* 0x0000000135041890 */ /* 0x000fe2000fffe0ff */
[----:B------:R-:W-:Y:S03]  /*e870*/  ISETP.NE.AND P0, PT, R82, RZ, PT ;  /* 0x000000ff5200720c */ /* 0x000fe60003f05270 */
[----:B------:R-:W-:Y:S04]  /*e880*/  @UP1 UISETP.NE.AND UP0, UPT, UR4, 0x4, UPT ;  /* 0x000000040400188c */ /* 0x000fe8000bf05270 */
[----:B------:R-:W-:Y:S06]  /*e890*/  @UP1 USEL UR53, UR4, URZ, UP0 ;  /* 0x000000ff04351287 */ /* 0x000fec0008000000 */
[----:B------:R-:W-:Y:S06]  /*e8a0*/  @P0 BRA `(.L_x_189) ;  /* 0xffffffb800000947 */ /* 0x000fec000383ffff */
[----:B------:R-:W-:Y:S01]  /*e8b0*/  ULEA UR4, UR53, UR43, 0x3 ;  /* 0x0000002b35047291 */ /* 0x000fe2000f8e18ff */
[----:B------:R-:W-:-:S04]  /*e8c0*/  DEPBAR.LE SB0, 0x0 ;  /* 0x000080000000791a */ /* 0x000fc80000000000 */
[----:B------:R-:W-:-:S04]  /*e8d0*/  UIADD3 UR4, UPT, UPT, UR4, 0x90, URZ ;  /* 0x0000009004047890 */ /* 0x000fc8000fffe0ff */
[----:B------:R-:W-:-:S09]  /*e8e0*/  UPRMT UR4, UR52, 0x654, UR4 ;  /* 0x0000065434047896 */ /* 0x000fd20008000004 */
[----:B------:R-:W-:Y:S01]  /*e8f0*/  SYNCS.ARRIVE.TRANS64.RED.A1T0 RZ, [UR4], RZ ;  /* 0x000000ffffff79a7 */ /* 0x000fe20008100404 */
[----:B------:R-:W-:Y:S05]  /*e900*/  EXIT ;  /* 0x000000000000794d */ /* 0x000fea0003800000 */
.L_x_133:
[----:B------:R-:W-:-:S08]  /*e910*/  NOP ;  /* 0x0000000000007918 */ /* 0x000fd00000000000 */
[----:B-1--45:R-:W-:-:S00]  /*e920*/  USETMAXREG.DEALLOC.CTAPOOL 0x88 ;  /* 0x00000088000079c8 */ /* 0x032fc000080e0500 */
[----:B------:R-:W-:Y:S05]  /*e930*/  EXIT ;  /* 0x000000000000794d */ /* 0x000fea0003800000 */
.L_x_312:
[----:B------:R-:W-:-:S08]  /*e940*/  NOP ;  /* 0x0000000000007918 */ /* 0x000fd00000000000 */
[----:B-1--45:R-:W1:-:S00]  /*e950*/  USETMAXREG.DEALLOC.CTAPOOL 0x88 ;  /* 0x00000088000079c8 */ /* 0x032e4000080e0500 */
[----:B-1----:R-:W1:Y:S01]  /*e960*/  SHFL.IDX PT, R80, R80, RZ, 0x1f ;  /* 0x00001fff50507589 */ /* 0x002e6200000e0000 */
[----:B------:R-:W2:Y:S05]  /*e970*/  LDCU UR18, c[0x0][0xc1c] ;  /* 0x00018380ff1277ac */ /* 0x000eaa0008000800 */
[----:B------:R-:W3:Y:S01]  /*e980*/  LDC.64 R8, c[0x0][0x900] ;  /* 0x00024000ff087b82 */ /* 0x000ee20000000a00 */
[----:B------:R-:W-:Y:S01]  /*e990*/  BSSY.RECONVERGENT B0, `(.L_x_190) ;  /* 0x000003f000007945 */ /* 0x000fe20003800200 */
[----:B------:R-:W-:Y:S01]  /*e9a0*/  ELECT P0, URZ, PT ;  /* 0x0000000000ff782f */ /* 0x000fe20003800000 */
[----:B------:R-:W-:Y:S02]  /*e9b0*/  UMOV UR4, 0x400 ;  /* 0x0000040000047882 */ /* 0x000fe40000000000 */
[----:B------:R-:W-:-:S03]  /*e9c0*/  ULEA UR4, UR5, UR4, 0x18 ;  /* 0x0000000405047291 */ /* 0x000fc6000f8ec0ff */
[----:B------:R-:W4:Y:S08]  /*e9d0*/  LDC.64 R10, c[0x0][0x908] ;  /* 0x00024200ff0a7b82 */ /* 0x000f300000000a00 */
[----:B------:R-:W3:Y:S01]  /*e9e0*/  LDC.64 R4, c[0x0][0x910] ;  /* 0x00024400ff047b82 */ /* 0x000ee20000000a00 */
[----:B--2---:R-:W-:Y:S01]  /*e9f0*/  UIADD3 UR18, UPT, UPT, UR28, UR18, URZ ;  /* 0x000000121c127290 */ /* 0x004fe2000fffe0ff */
[----:B-1----:R-:W-:-:S06]  /*ea00*/  R2UR UR7, R80 ;  /* 0x00000000500772ca */ /* 0x002fcc00000e0000 */
[----:B------:R-:W1:Y:S08]  /*ea10*/  LDC.64 R6, c[0x0][0x918] ;  /* 0x00024600ff067b82 */ /* 0x000e700000000a00 */
[----:B------:R-:W2:Y:S01]  /*ea20*/  LDC.64 R64, c[0x0][0x920] ;  /* 0x00024800ff407b82 */ /* 0x000ea20000000a00 */
[----:B------:R-:W-:Y:S02]  /*ea30*/  USHF.R.U32.HI UR6, URZ, 0x3, UR7 ;  /* 0x00000003ff067899 */ /* 0x000fe40008011607 */
[----:B------:R-:W-:-:S02]  /*ea40*/  ULEA UR20, UR7, UR4, 0x9 ;  /* 0x0000000407147291 */ /* 0x000fc4000f8e48ff */
[----:B------:R-:W-:-:S06]  /*ea50*/  ULOP3.LUT UR6, UR6, 0x1, URZ, 0xc0, !UPT ;  /* 0x0000000106067892 */ /* 0x000fcc000f8ec0ff */
[----:B------:R-:W-:Y:S01]  /*ea60*/  IMAD.U32 R0, RZ, RZ, UR6 ;  /* 0x00000006ff007e24 */ /* 0x000fe2000f8e00ff */
[----:B------:R-:W-:Y:S06]  /*ea70*/  @!P0 BRA `(.L_x_191) ;  /* 0x0000000000c08947 */ /* 0x000fec0003800000 */
[----:B------:R-:W5:Y:S08]  /*ea80*/  LDC.64 R20, c[0x0][0x400] ;  /* 0x00010000ff147b82 */ /* 0x000f700000000a00 */
[----:B------:R-:W5:Y:S08]  /*ea90*/  LDC.64 R22, c[0x0][0x408] ;  /* 0x00010200ff167b82 */ /* 0x000f700000000a00 */
[----:B------:R-:W4:Y:S08]  /*eaa0*/  LDC.64 R16, c[0x0][0x410] ;  /* 0x00010400ff107b82 */ /* 0x000f300000000a00 */
[----:B------:R-:W4:Y:S08]  /*eab0*/  LDC.64 R18, c[0x0][0x418] ;  /* 0x00010600ff127b82 */ /* 0x000f300000000a00 */
[----:B------:R-:W3:Y:S01]  /*eac0*/  LDC.64 R12, c[0x0][0x420] ;  /* 0x00010800ff0c7b82 */ /* 0x000ee20000000a00 */
[----:B-----5:R5:W-:Y:S07]  /*ead0*/  STS.128 [UR20+-0x980], R20 ;  /* 0xfff68014ff007988 */ /* 0x020bee0008000c14 */
[----:B------:R-:W3:Y:S01]  /*eae0*/  LDC.64 R14, c[0x0][0x428] ;  /* 0x00010a00ff0e7b82 */ /* 0x000ee20000000a00 */
[----:B----4-:R4:W-:Y:S07]  /*eaf0*/  STS.128 [UR20+-0x970], R16 ;  /* 0xfff69010ff007988 */ /* 0x0109ee0008000c14 */
[----:B------:R-:W1:Y:S08]  /*eb00*/  LDC.64 R60, c[0x0][0x430] ;  /* 0x00010c00ff3c7b82 */ /* 0x000e700000000a00 */
[----:B------:R-:W1:Y:S01]  /*eb10*/  LDC.64 R62, c[0x0][0x438] ;  /* 0x00010e00ff3e7b82 */ /* 0x000e620000000a00 */
[----:B---3--:R3:W-:Y:S07]  /*eb20*/  STS.128 [UR20+-0x960], R12 ;  /* 0xfff6a00cff007988 */ /* 0x0087ee0008000c14 */
[----:B------:R-:W2:Y:S08]  /*eb30*/  LDC.64 R56, c[0x0][0x440] ;  /* 0x00011000ff387b82 */ /* 0x000eb00000000a00 */
[----:B------:R-:W2:Y:S08]  /*eb40*/  LDC.64 R58, c[0x0][0x448] ;  /* 0x00011200ff3a7b82 */ /* 0x000eb00000000a00 */
[----:B------:R-:W5:Y:S01]  /*eb50*/  LDC.64 R52, c[0x0][0x450] ;  /* 0x00011400ff347b82 */ /* 0x000f620000000a00 */
[----:B-1----:R1:W-:Y:S07]  /*eb60*/  STS.128 [UR20+-0x950], R60 ;  /* 0xfff6b03cff007988 */ /* 0x0023ee0008000c14 */
[----:B------:R-:W5:Y:S08]  /*eb70*/  LDC.64 R54, c[0x0][0x458] ;  /* 0x00011600ff367b82 */ /* 0x000f700000000a00 */
[----:B------:R-:W4:Y:S01]  /*eb80*/  LDC.64 R48, c[0x0][0x460] ;  /* 0x00011800ff307b82 */ /* 0x000f220000000a00 */
[----:B--2---:R1:W-:Y:S07]  /*eb90*/  STS.128 [UR20+-0x940], R56 ;  /* 0xfff6c038ff007988 */ /* 0x0043ee0008000c14 */
[----:B------:R-:W4:Y:S08]  /*eba0*/  LDC.64 R50, c[0x0][0x468] ;  /* 0x00011a00ff327b82 */ /* 0x000f300000000a00 */
[----:B------:R-:W2:Y:S01]  /*ebb0*/  LDC.64 R44, c[0x0][0x470] ;  /* 0x00011c00ff2c7b82 */ /* 0x000ea20000000a00 */
[----:B-----5:R1:W-:Y:S07]  /*ebc0*/  STS.128 [UR20+-0x930], R52 ;  /* 0xfff6d034ff007988 */ /* 0x0203ee0008000c14 */
[----:B------:R-:W2:Y:S08]  /*ebd0*/  LDC.64 R46, c[0x0][0x478] ;  /* 0x00011e00ff2e7b82 */ /* 0x000eb00000000a00 */
[----:B------:R-:W5:Y:S01]  /*ebe0*/  LDC.64 R40, c[0x0][0x500] ;  /* 0x00014000ff287b82 */ /* 0x000f620000000a00 */
[----:B----4-:R1:W-:Y:S07]  /*ebf0*/  STS.128 [UR20+-0x920], R48 ;  /* 0xfff6e030ff007988 */ /* 0x0103ee0008000c14 */
        /* <DEDUP_REMOVED lines=19> */
[----:B---3--:R-:W3:Y:S01]  /*ed30*/  LDC.64 R12, c[0x0][0x570] ;  /* 0x00015c00ff0c7b82 */ /* 0x008ee20000000a00 */
[----:B--2---:R1:W-:Y:S07]  /*ed40*/  STS.128 [UR20+-0x8b0], R20 ;  /* 0xfff75014ff007988 */ /* 0x0043ee0008000c14 */
[----:B------:R-:W3:Y:S01]  /*ed50*/  LDC.64 R14, c[0x0][0x578] ;  /* 0x00015e00ff0e7b82 */ /* 0x000ee20000000a00 */
[----:B-----5:R1:W-:Y:S04]  /*ed60*/  STS.128 [UR20+-0x8a0], R16 ;  /* 0xfff76010ff007988 */ /* 0x0203e80008000c14 */
[----:B---3--:R1:W-:Y:S02]  /*ed70*/  STS.128 [UR20+-0x890], R12 ;  /* 0xfff7700cff007988 */ /* 0x0083e40008000c14 */
.L_x_191:
[----:B------:R-:W-:Y:S05]  /*ed80*/  BSYNC.RECONVERGENT B0 ;  /* 0x0000000000007941 */ /* 0x000fea0003800200 */
.L_x_190:
[----:B-1----:R-:W1:Y:S01]  /*ed90*/  LDC.64 R16, c[0x0][0x960] ;  /* 0x00025800ff107b82 */ /* 0x002e620000000a00 */
[----:B------:R-:W-:Y:S01]  /*eda0*/  ELECT P1, URZ, PT ;  /* 0x0000000000ff782f */ /* 0x000fe20003820000 */
[----:B------:R-:W-:-:S06]  /*edb0*/  NOP ;  /* 0x0000000000007918 */ /* 0x000fcc0000000000 */
[----:B------:R-:W1:Y:S01]  /*edc0*/  LDC.64 R18, c[0x0][0x968] ;  /* 0x00025a00ff127b82 */ /* 0x000e620000000a00 */
[----:B------:R-:W-:Y:S01]  /*edd0*/  ELECT P0, URZ, PT ;  /* 0x0000000000ff782f */ /* 0x000fe20003800000 */
[----:B------:R-:W-:Y:S02]  /*ede0*/  ULOP3.LUT UR7, UR7, 0x7, URZ, 0xc0, !UPT ;  /* 0x0000000707077892 */ /* 0x000fe4000f8ec0ff */
[----:B------:R-:W-:Y:S02]  /*edf0*/  UIMAD UR9, UR28, 0xe, URZ ;  /* 0x0000000e1c0978a4 */ /* 0x000fe4000f8e02ff */
[----:B---34-:R-:W-:Y:S01]  /*ee00*/  @P1 STS.128 [UR20+-0xa80], R8 ;  /* 0xfff58008ff001988 */ /* 0x018fe20008000c14 */
[----:B------:R-:W-:Y:S01]  /*ee10*/  UIMAD UR19, UR18, 0xe, URZ ;  /* 0x0000000e121378a4 */ /* 0x000fe2000f8e02ff */
[----:B------:R-:W3:Y:S01]  /*ee20*/  LDC.64 R12, c[0x0][0x970] ;  /* 0x00025c00ff0c7b82 */ /* 0x000ee20000000a00 */
[----:B------:R-:W-:Y:S01]  /*ee30*/  UIADD3 UR23, UPT, UPT, UR20, -0x980, URZ ;  /* 0xfffff68014177890 */ /* 0x000fe2000fffe0ff */
[----:B------:R-:W-:Y:S01]  /*ee40*/  @P1 STS.128 [UR20+-0xa70], R4 ;  /* 0xfff59004ff001988 */ /* 0x000fe20008000c14 */
[----:B------:R-:W-:-:S02]  /*ee50*/  UIADD3 UR22, UPT, UPT, UR20, -0x900, URZ ;  /* 0xfffff70014167890 */ /* 0x000fc4000fffe0ff */
[----:B------:R-:W-:Y:S02]  /*ee60*/  UIADD3 UR21, UPT, UPT, UR20, -0xa80, URZ ;  /* 0xfffff58014157890 */ /* 0x000fe4000fffe0ff */
[----:B------:R-:W-:Y:S01]  /*ee70*/  UIMAD UR28, UR28, 0x11, URZ ;  /* 0x000000111c1c78a4 */ /* 0x000fe2000f8e02ff */
[----:B------:R-:W3:Y:S01]  /*ee80*/  LDC.64 R14, c[0x0][0x978] ;  /* 0x00025e00ff0e7b82 */ /* 0x000ee20000000a00 */
[----:B------:R-:W4:Y:S01]  /*ee90*/  LDCU.64 UR10, c[0x0][0xb18] ;  /* 0x00016300ff0a77ac */ /* 0x000f220008000a00 */
[----:B------:R-:W1:Y:S06]  /*eea0*/  LDCU.64 UR12, c[0x0][0xb20] ;  /* 0x00016400ff0c77ac */ /* 0x000e6c0008000a00 */
[----:B------:R-:W2:Y:S01]  /*eeb0*/  LDC.64 R66, c[0x0][0x928] ;  /* 0x00024a00ff427b82 */ /* 0x000ea20000000a00 */
[----:B-1----:R1:W-:Y:S01]  /*eec0*/  @P1 STS.128 [UR20+-0xa20], R16 ;  /* 0xfff5e010ff001988 */ /* 0x0023e20008000c14 */
[----:B------:R-:W1:Y:S01]  /*eed0*/  LDCU.64 UR16, c[0x0][0x820] ;  /* 0x00010400ff1077ac */ /* 0x000e620008000a00 */
[----:B------:R-:W1:Y:S05]  /*eee0*/  LDCU.64 UR14, c[0x0][0xb00] ;  /* 0x00016000ff0e77ac */ /* 0x000e6a0008000a00 */
[----:B------:R-:W5:Y:S01]  /*eef0*/  LDC.64 R28, c[0x0][0x930] ;  /* 0x00024c00ff1c7b82 */ /* 0x000f620000000a00 */
[----:B------:R-:W-:Y:S01]  /*ef00*/  UIMAD UR18, UR18, 0x11, URZ ;  /* 0x00000011121278a4 */ /* 0x000fe2000f8e02ff */
[----:B------:R-:W-:-:S06]  /*ef10*/  UMOV UR8, UR7 ;  /* 0x0000000700087c82 */ /* 0x000fcc0008000000 */
[----:B------:R-:W5:Y:S01]  /*ef20*/  LDC.64 R30, c[0x0][0x938] ;  /* 0x00024e00ff1e7b82 */ /* 0x000f620000000a00 */
[----:B---3--:R3:W-:Y:S07]  /*ef30*/  @P1 STS.128 [UR20+-0xa10], R12 ;  /* 0xfff5f00cff001988 */ /* 0x0087ee0008000c14 */
[----:B------:R-:W4:Y:S01]  /*ef40*/  LDC.64 R24, c[0x0][0x940] ;  /* 0x00025000ff187b82 */ /* 0x000f220000000a00 */
[----:B--2---:R2:W-:Y:S01]  /*ef50*/  @P1 STS.128 [UR20+-0xa60], R64 ;  /* 0xfff5a040ff001988 */ /* 0x0045e20008000c14 */
[----:B-1----:R-:W-:-:S06]  /*ef60*/  LOP3.LUT R17, R0, 0x1, RZ, 0x3c, !PT ;  /* 0x0000000100117812 */ /* 0x002fcc00078e3cff */
[----:B------:R-:W4:Y:S08]  /*ef70*/  LDC.64 R26, c[0x0][0x948] ;  /* 0x00025200ff1a7b82 */ /* 0x000f300000000a00 */
[----:B------:R-:W1:Y:S01]  /*ef80*/  LDC.64 R20, c[0x0][0x950] ;  /* 0x00025400ff147b82 */ /* 0x000e620000000a00 */
[----:B-----5:R2:W-:Y:S07]  /*ef90*/  @P1 STS.128 [UR20+-0xa50], R28 ;  /* 0xfff5b01cff001988 */ /* 0x0205ee0008000c14 */
[----:B------:R-:W1:Y:S08]  /*efa0*/  LDC.64 R22, c[0x0][0x958] ;  /* 0x00025600ff167b82 */ /* 0x000e700000000a00 */
[----:B------:R-:W5:Y:S01]  /*efb0*/  LDC.64 R52, c[0x0][0xa00] ;  /* 0x00028000ff347b82 */ /* 0x000f620000000a00 */
[----:B----4-:R2:W-:Y:S07]  /*efc0*/  @P1 STS.128 [UR20+-0xa40], R24 ;  /* 0xfff5c018ff001988 */ /* 0x0105ee0008000c14 */
[----:B------:R-:W5:Y:S08]  /*efd0*/  LDC.64 R54, c[0x0][0xa08] ;  /* 0x00028200ff367b82 */ /* 0x000f700000000a00 */
[----:B------:R-:W4:Y:S01]  /*efe0*/  LDC.64 R48, c[0x0][0xa10] ;  /* 0x00028400ff307b82 */ /* 0x000f220000000a00 */
[----:B-1----:R2:W-:Y:S01]  /*eff0*/  @P1 STS.128 [UR20+-0xa30], R20 ;  /* 0xfff5d014ff001988 */ /* 0x0025e20008000c14 */
[----:B------:R-:W-:-:S06]  /*f000*/  NOP ;  /* 0x0000000000007918 */ /* 0x000fcc0000000000 */
        /* <DEDUP_REMOVED lines=8> */
[----:B-1----:R2:W-:Y:S07]  /*f090*/  @P0 STS.128 [UR20+-0x9e0], R44 ;  /* 0xfff6202cff000988 */ /* 0x0025ee0008000c14 */
        /* <DEDUP_REMOVED lines=12> */
[----:B---3--:R-:W3:Y:S08]  /*f160*/  LDC.64 R12, c[0x0][0xb08] ;  /* 0x0002c200ff0c7b82 */ /* 0x008ef00000000a00 */
[----:B------:R-:W1:Y:S01]  /*f170*/  LDC.64 R2, c[0x0][0xb10] ;  /* 0x0002c400ff027b82 */ /* 0x000e620000000a00 */
[----:B----4-:R2:W-:Y:S01]  /*f180*/  @P0 STS.128 [UR20+-0x990], R4 ;  /* 0xfff67004ff000988 */ /* 0x0105e20008000c14 */
[----:B------:R-:W-:Y:S01]  /*f190*/  UIADD3 UR20, UPT, UPT, UR20, -0xa00, URZ ;  /* 0xfffff60014147890 */ /* 0x000fe2000fffe0ff */
[----:B------:R-:W-:-:S06]  /*f1a0*/  NOP ;  /* 0x0000000000007918 */ /* 0x000fcc0000000000 */
.L_x_205:
[----:B------:R-:W-:Y:S09]  /*f1b0*/  UISETP.NE.AND UP0, UPT, UR37, 0x1, UPT ;  /* 0x000000012500788c */ /* 0x000ff2000bf05270 */
[----:B----4-:R-:W-:Y:S05]  /*f1c0*/  BRA.U UP0, `(.L_x_192) ;  /* 0x0000000100047547 */ /* 0x010fea000b800000 */
[----:B------:R-:W-:Y:S05]  /*f1d0*/  BPT.TRAP 0x1 ;  /* 0x000000040000795c */ /* 0x000fea0000300000 */
.L_x_192:
[----:B------:R-:W-:Y:S01]  /*f1e0*/  ULEA UR24, UR7, UR4, 0x3 ;  /* 0x0000000407187291 */ /* 0x000fe2000f8e18ff */
[----:B--2---:R-:W-:Y:S08]  /*f1f0*/  SHF.L.U32 R5, R17, 0x1f, RZ ;  /* 0x0000001f11057819 */ /* 0x004ff000000006ff */
[----:B------:R-:W2:Y:S02]  /*f200*/  SYNCS.PHASECHK.TRANS64.TRYWAIT P0, [UR24+0xc0], R5 ;  /* 0x0000c005ff0075a7 */ /* 0x000ea40008001118 */
[----:B--2---:R-:W-:Y:S05]  /*f210*/  @!P0 BRA `(.L_x_193) ;  /* 0x0000003000b08947 */ /* 0x004fea0003800000 */
.L_x_283:
[----:B------:R-:W-:Y:S09]  /*f220*/  UIMAD UR6, UR7, 0x14, UR36 ;  /* 0x00000014070678a4 */ /* 0x000ff2000f8e0224 */
[----:B------:R-:W4:Y:S04]  /*f230*/  LDS R10, [UR6+0x10] ;  /* 0x00001006ff0a7984 */ /* 0x000f280008000800 */
        /* <DEDUP_REMOVED lines=10> */
[----:B----4-:R-:W-:Y:S01]  /*f2e0*/  PRMT R21, R10, 0x7632, R21 ;  /* 0x000076320a157816 */ /* 0x010fe20000000015 */
[----:B------:R-:W-:Y:S06]  /*f2f0*/  BRA.U UP0, `(.L_x_194) ;  /* 0x0000000100047547 */ /* 0x000fec000b800000 */
[----:B------:R-:W-:Y:S05]  /*f300*/  BPT.TRAP 0x1 ;  /* 0x000000040000795c */ /* 0x000fea0000300000 */
.L_x_194:
[----:B------:R-:W-:Y:S02]  /*f310*/  UIADD3 UR6, UPT, UPT, UR24, 0x100, URZ ;  /* 0x0000010018067890 */ /* 0x000fe4000fffe0ff */
[----:B------:R-:W-:Y:S02]  /*f320*/  UISETP.NE.AND UP0, UPT, UR37, 0x8, UPT ;  /* 0x000000082500788c */ /* 0x000fe4000bf05270 */
[----:B------:R-:W-:Y:S09]  /*f330*/  UPRMT UR6, UR5, 0x654, UR6 ;  /* 0x0000065405067896 */ /* 0x000ff20008000006 */
[----:B-1----:R-:W-:Y:S01]  /*f340*/  SYNCS.ARRIVE.TRANS64.RED.A1T0 RZ, [UR6], RZ ;  /* 0x000000ffffff79a7 */ /* 0x002fe20008100406 */
[----:B------:R-:W-:Y:S05]  /*f350*/  BRA.U !UP0, `(.L_x_195) ;  /* 0x0000000108047547 */ /* 0x000fea000b800000 */
[----:B------:R-:W-:Y:S05]  /*f360*/  BPT.TRAP 0x1 ;  /* 0x000000040000795c */ /* 0x000fea0000300000 */
.L_x_195:
[----:B------:R-:W-:Y:S01]  /*f370*/  ULEA UR24, UR8, UR4, 0x3 ;  /* 0x0000000408187291 */ /* 0x000fe2000f8e18ff */
[----:B--2---:R-:W-:Y:S02]  /*f380*/  SHF.L.U32 R5, R0, 0x1f, RZ ;  /* 0x0000001f00057819 */ /* 0x004fe400000006ff */
[----:B------:R-:W-:Y:S04]  /*f390*/  PRMT R4, R10, 0x9910, RZ ;  /* 0x000099100a047816 */ /* 0x000fe800000000ff */
[----:B------:R-:W-:Y:S02]  /*f3a0*/  ISETP.NE.AND P0, PT, R4, RZ, PT ;  /* 0x000000ff0400720c */ /* 0x000fe40003f05270 */
[----:B------:R-:W1:Y:S02]  /*f3b0*/  SYNCS.PHASECHK.TRANS64.TRYWAIT P1, [UR24+0x1e0], R5 ;  /* 0x0001e005ff0075a7 */ /* 0x000e640008021118 */
[----:B------:R-:W-:Y:S01]  /*f3c0*/  ISETP.EQ.OR P0, PT, R11, RZ, !P0 ;  /* 0x000000ff0b00720c */ /* 0x000fe20004702670 */
[----:B------:R-:W-:Y:S01]  /*f3d0*/  @!UPT UIADD3 URZ, UPT, UPT, URZ, URZ, URZ ;  /* 0x000000fffffff290 */ /* 0x000fe2000fffe0ff */
[----:B-1----:R-:W-:Y:S11]  /*f3e0*/  @!P1 BRA `(.L_x_196) ;  /* 0x0000003000549947 */ /* 0x002ff60003800000 */
.L_x_285:
[----:B------:R-:W-:Y:S05]  /*f3f0*/  @P0 BRA `(.L_x_197) ;  /* 0x0000000c00cc0947 */ /* 0x000fea0003800000 */
[----:B------:R-:W-:Y:S01]  /*f400*/  ELECT P0, URZ, PT ;  /* 0x0000000000ff782f */ /* 0x000fe20003800000 */
[----:B------:R-:W2:Y:S01]  /*f410*/  LDC.64 R8, c[0x0][0x838] ;  /* 0x00020e00ff087b82 */ /* 0x000ea20000000a00 */
[----:B------:R-:W-:Y:S07]  /*f420*/  BSSY.RECONVERGENT B0, `(.L_x_198) ;  /* 0x000009c000007945 */ /* 0x000fee0003800200 */
[----:B-1----:R-:W1:Y:S08]  /*f430*/  LDC.64 R4, c[0x0][0x830] ;  /* 0x00020c00ff047b82 */ /* 0x002e700000000a00 */
[----:B------:R-:W4:Y:S08]  /*f440*/  @P0 LDC.64 R32, c[0x0][0x828] ;  /* 0x00020a00ff200b82 */ /* 0x000f300000000a00 */
[----:B------:R-:W5:Y:S08]  /*f450*/  @P0 LDC.64 R30, c[0x0][0x390] ;  /* 0x0000e400ff1e0b82 */ /* 0x000f700000000a00 */
[----:B------:R-:W3:Y:S02]  /*f460*/  @P0 LDC.64 R6, c[0x0][0x840] ;  /* 0x00021000ff060b82 */ /* 0x000ee40000000a00 */
[C---:B---3--:R-:W-:Y:S04]  /*f470*/  @P0 IMAD.WIDE R6, R14.reuse, 0x8, R6 ;  /* 0x000000080e060825 */ /* 0x048fe800078e0206 */
[C---:B----4-:R-:W-:Y:S01]  /*f480*/  @P0 IMAD.WIDE R32, R14.reuse, 0x8, R32 ;  /* 0x000000080e200825 */ /* 0x050fe200078e0220 */
[----:B------:R-:W3:Y:S03]  /*f490*/  @P0 LDG.E.64 R22, desc[UR50][R6.64] ;  /* 0x0000003206160981 */ /* 0x000ee6000c1e1b00 */
[C---:B--2---:R-:W-:Y:S02]  /*f4a0*/  @P0 IMAD.WIDE R8, R14.reuse, 0x8, R8 ;  /* 0x000000080e080825 */ /* 0x044fe400078e0208 */
[----:B------:R-:W2:Y:S02]  /*f4b0*/  @P0 LDG.E.64 R32, desc[UR50][R32.64] ;  /* 0x0000003220200981 */ /* 0x000ea4000c1e1b00 */
[C---:B-1----:R-:W-:Y:S02]  /*f4c0*/  @P0 IMAD.WIDE R4, R14.reuse, 0x8, R4 ;  /* 0x000000080e040825 */ /* 0x042fe400078e0204 */
[----:B------:R-:W4:Y:S02]  /*f4d0*/  @P0 LDG.E.64 R8, desc[UR50][R8.64] ;  /* 0x0000003208080981 */ /* 0x000f24000c1e1b00 */
[----:B-----5:R-:W-:Y:S02]  /*f4e0*/  @P0 IMAD.WIDE R30, R14, 0xc, R30 ;  /* 0x0000000c0e1e0825 */ /* 0x020fe400078e021e */
[----:B------:R-:W5:Y:S04]  /*f4f0*/  @P0 LDG.E.64 R26, desc[UR50][R4.64] ;  /* 0x00000032041a0981 */ /* 0x000f68000c1e1b00 */
[----:B------:R-:W5:Y:S04]  /*f500*/  @P0 LDG.E R20, desc[UR50][R30.64+0x4] ;  /* 0x000004321e140981 */ /* 0x000f68000c1e1900 */
[----:B------:R-:W5:Y:S04]  /*f510*/  @P0 LDG.E R5, desc[UR50][R30.64] ;  /* 0x000000321e050981 */ /* 0x000f68000c1e1900 */
[----:B------:R-:W5:Y:S01]  /*f520*/  @P0 LDG.E R4, desc[UR50][R30.64+0x8] ;  /* 0x000008321e040981 */ /* 0x000f62000c1e1900 */
[----:B---3--:R-:W-:Y:S03]  /*f530*/  @P0 LOP3.LUT R23, R23, 0x1fffffff, RZ, 0xc0, !PT ;  /* 0x1fffffff17170812 */ /* 0x008fe600078ec0ff */
[----:B--2---:R-:W-:Y:S04]  /*f540*/  @P0 STS.64 [UR23], R32 ;  /* 0x00000020ff000988 */ /* 0x004fe80008000a17 */
[----:B----4-:R-:W-:Y:S04]  /*f550*/  @P0 STS.64 [UR22], R8 ;  /* 0x00000008ff000988 */ /* 0x010fe80008000a16 */
[----:B------:R-:W1:Y:S01]  /*f560*/  @P0 LDS R7, [UR23+0x1c] ;  /* 0x00001c17ff070984 */ /* 0x000e620008000800 */
[----:B-----5:R-:W-:Y:S03]  /*f570*/  @P0 LOP3.LUT R25, R27, 0x1fffffff, RZ, 0xc0, !PT ;  /* 0x1fffffff1b190812 */ /* 0x020fe600078ec0ff */
[----:B------:R-:W-:Y:S01]  /*f580*/  @P0 STS [UR23+0x30], RZ ;  /* 0x000030ffff000988 */ /* 0x000fe20008000817 */
[--C-:B------:R-:W-:Y:S02]  /*f590*/  @P0 SHF.R.U32.HI R6, RZ, 0x4, R25.reuse ;  /* 0x00000004ff060819 */ /* 0x100fe40000011619 */
[----:B------:R-:W-:Y:S02]  /*f5a0*/  @P0 SHF.R.U64 R25, R26, 0x4, R25 ;  /* 0x000000041a190819 */ /* 0x000fe40000001219 */
[--C-:B------:R-:W-:Y:S02]  /*f5b0*/  @P0 SHF.R.U32.HI R26, RZ, 0x4, R23.reuse ;  /* 0x00000004ff1a0819 */ /* 0x100fe40000011617 */
[----:B------:R-:W-:Y:S01]  /*f5c0*/  @P0 SHF.R.U64 R23, R22, 0x4, R23 ;  /* 0x0000000416170819 */ /* 0x000fe20000001217 */
[----:B------:R2:W-:Y:S01]  /*f5d0*/  @P0 STS [UR23+0xc], R25 ;  /* 0x00000c19ff000988 */ /* 0x0005e20008000817 */
[----:B------:R-:W-:Y:S02]  /*f5e0*/  @P0 VIADD R5, R5, 0xffffffff ;  /* 0xffffffff05050836 */ /* 0x000fe40000000000 */
[----:B------:R-:W-:Y:S01]  /*f5f0*/  @P0 VIADD R4, R4, 0xffffffff ;  /* 0xffffffff04040836 */ /* 0x000fe20000000000 */
[----:B--2---:R-:W2:Y:S01]  /*f600*/  S2R R25, SR_LANEID ;  /* 0x0000000000197919 */ /* 0x004ea20000000000 */
[----:B-1----:R-:W-:Y:S01]  /*f610*/  @P0 LOP3.LUT R28, R7, 0xf, R6, 0xb8, !PT ;  /* 0x0000000f071c0812 */ /* 0x002fe200078eb806 */
[----:B------:R-:W-:Y:S04]  /*f620*/  IMAD.U32 R7, RZ, RZ, UR23 ;  /* 0x00000017ff077e24 */ /* 0x000fe8000f8e00ff */
[----:B------:R-:W-:Y:S01]  /*f630*/  @P0 STS [UR23+0x1c], R28 ;  /* 0x00001c1cff000988 */ /* 0x000fe20008000817 */
[----:B------:R-:W-:Y:S03]  /*f640*/  @P0 SHF.R.U64 R8, R7, 0x4, RZ ;  /* 0x0000000407080819 */ /* 0x000fe600000012ff */
[----:B------:R-:W1:Y:S04]  /*f650*/  @P0 LDS R6, [UR23+0x1c] ;  /* 0x00001c17ff060984 */ /* 0x000e680008000800 */
[----:B------:R-:W-:Y:S04]  /*f660*/  @P0 STS [UR23+0x10], R8 ;  /* 0x00001008ff000988 */ /* 0x000fe80008000817 */
[----:B------:R-:W-:Y:S01]  /*f670*/  @P0 STS [UR23+0x14], R8 ;  /* 0x00001408ff000988 */ /* 0x000fe20008000817 */
[----:B-1----:R-:W-:Y:S05]  /*f680*/  @P0 LOP3.LUT R27, R6, 0xf0, RZ, 0xb8, !PT ;  /* 0x000000f0061b0812 */ /* 0x002fea00078eb8ff */
[----:B------:R-:W-:Y:S04]  /*f690*/  @P0 STS [UR23+0x1c], R27 ;  /* 0x00001c1bff000988 */ /* 0x000fe80008000817 */
[----:B------:R-:W1:Y:S02]  /*f6a0*/  @P0 LDS R6, [UR23+0x1c] ;  /* 0x00001c17ff060984 */ /* 0x000e640008000800 */
[----:B-1----:R-:W-:Y:S02]  /*f6b0*/  @P0 LOP3.LUT R9, R6, 0xf00, RZ, 0xb8, !PT ;  /* 0x00000f0006090812 */ /* 0x002fe400078eb8ff */
[----:B------:R-:W-:Y:S03]  /*f6c0*/  CS2R R6, SRZ ;  /* 0x0000000000067805 */ /* 0x000fe6000001ff00 */
[----:B------:R-:W-:Y:S04]  /*f6d0*/  @P0 STS.64 [UR23+0x18], R8 ;  /* 0x00001808ff000988 */ /* 0x000fe80008000a17 */
[----:B------:R-:W1:Y:S04]  /*f6e0*/  @P0 LDS R24, [UR23+0x1c] ;  /* 0x00001c17ff180984 */ /* 0x000e680008000800 */
[----:B------:R3:W-:Y:S02]  /*f6f0*/  @P0 STS.128 [UR23+0x20], R4 ;  /* 0x00002004ff000988 */ /* 0x0007e40008000c17 */
[----:B---3--:R-:W-:Y:S05]  /*f700*/  IMAD.U32 R6, RZ, RZ, UR22 ;  /* 0x00000016ff067e24 */ /* 0x008fea000f8e00ff */
[----:B------:R-:W-:Y:S01]  /*f710*/  @P0 SHF.R.U64 R8, R6, 0x4, RZ ;  /* 0x0000000406080819 */ /* 0x000fe200000012ff */
[----:B------:R-:W-:Y:S01]  /*f720*/  IMAD.MOV.U32 R6, RZ, RZ, RZ ;  /* 0x000000ffff067224 */ /* 0x000fe200078e00ff */
[----:B-1----:R-:W-:Y:S05]  /*f730*/  @P0 LOP3.LUT R24, R24, 0xf000, RZ, 0xb8, !PT ;  /* 0x0000f00018180812 */ /* 0x002fea00078eb8ff */
[----:B------:R1:W-:Y:S04]  /*f740*/  @P0 STS [UR23+0x1c], R24 ;  /* 0x00001c18ff000988 */ /* 0x0003e80008000817 */
[----:B------:R-:W3:Y:S04]  /*f750*/  @P0 LDS R9, [UR22+0x1c] ;  /* 0x00001c16ff090984 */ /* 0x000ee80008000800 */
[----:B------:R-:W-:Y:S04]  /*f760*/  @P0 STS [UR22+0x10], R8 ;  /* 0x00001008ff000988 */ /* 0x000fe80008000816 */
[----:B------:R-:W-:Y:S04]  /*f770*/  @P0 STS [UR22+0x14], R8 ;  /* 0x00001408ff000988 */ /* 0x000fe80008000816 */
[----:B------:R-:W-:Y:S04]  /*f780*/  @P0 STS [UR22+0xc], R23 ;  /* 0x00000c17ff000988 */ /* 0x000fe80008000816 */
[----:B------:R-:W-:Y:S01]  /*f790*/  @P0 STS [UR22+0x30], RZ ;  /* 0x000030ffff000988 */ /* 0x000fe20008000816 */
[----:B-1----:R-:W-:Y:S02]  /*f7a0*/  PRMT R24, R10, 0x7732, RZ ;  /* 0x000077320a187816 */ /* 0x002fe400000000ff */
[----:B---3--:R-:W-:Y:S05]  /*f7b0*/  @P0 LOP3.LUT R27, R9, 0xf, R26, 0xb8, !PT ;  /* 0x0000000f091b0812 */ /* 0x008fea00078eb81a */
[----:B------:R1:W-:Y:S04]  /*f7c0*/  @P0 STS [UR22+0x1c], R27 ;  /* 0x00001c1bff000988 */ /* 0x0003e80008000816 */
[----:B------:R-:W3:Y:S01]  /*f7d0*/  @P0 LDS R26, [UR22+0x1c] ;  /* 0x00001c16ff1a0984 */ /* 0x000ee20008000800 */
[----:B-1----:R-:W-:Y:S01]  /*f7e0*/  IMAD R27, R24, 0xf0f1, RZ ;  /* 0x0000f0f1181b7824 */ /* 0x002fe200078e02ff */
[----:B------:R-:W-:Y:S04]  /*f7f0*/  SHF.R.U32.HI R24, RZ, 0x1, R24 ;  /* 0x00000001ff187819 */ /* 0x000fe80000011618 */
[----:B------:R-:W-:Y:S04]  /*f800*/  SHF.R.U32.HI R27, RZ, 0x14, R27 ;  /* 0x00000014ff1b7819 */ /* 0x000fe8000001161b */
[----:B------:R-:W-:Y:S05]  /*f810*/  PRMT R27, R27, 0x9910, RZ ;  /* 0x000099101b1b7816 */ /* 0x000fea00000000ff */
[----:B------:R-:W-:Y:S04]  /*f820*/  IMAD R27, R27, 0x11, RZ ;  /* 0x000000111b1b7824 */ /* 0x000fe800078e02ff */
[----:B------:R-:W-:Y:S01]  /*f830*/  IMAD.MOV R27, RZ, RZ, -R27 ;  /* 0x000000ffff1b7224 */ /* 0x000fe200078e0a1b */
[----:B---3--:R-:W-:Y:S04]  /*f840*/  @P0 LOP3.LUT R28, R26, 0xf0, RZ, 0xb8, !PT ;  /* 0x000000f01a1c0812 */ /* 0x008fe800078eb8ff */
[----:B------:R-:W-:Y:S01]  /*f850*/  PRMT R22, R27, 0x7710, RZ ;  /* 0x000077101b167816 */ /* 0x000fe200000000ff */
[----:B------:R-:W-:Y:S04]  /*f860*/  @P0 STS [UR22+0x1c], R28 ;  /* 0x00001c1cff000988 */ /* 0x000fe80008000816 */
[----:B------:R-:W-:Y:S01]  /*f870*/  IMAD.IADD R22, R21, 0x1, R22 ;  /* 0x0000000115167824 */ /* 0x000fe200078e0216 */
[----:B------:R-:W1:Y:S04]  /*f880*/  @P0 LDS R5, [UR22+0x1c] ;  /* 0x00001c16ff050984 */ /* 0x000e680008000800 */
[----:B------:R-:W-:Y:S11]  /*f890*/  R2UR UR6, R22 ;  /* 0x00000000160672ca */ /* 0x000ff600000e0000 */
[----:B------:R-:W-:Y:S02]  /*f8a0*/  @!UPT UIADD3 URZ, UPT, UPT, URZ, URZ, URZ ;  /* 0x000000fffffff290 */ /* 0x000fe4000fffe0ff */
[----:B------:R-:W-:Y:S04]  /*f8b0*/  ULOP3.LUT UR6, UR6, 0xffff, URZ, 0xc0, !UPT ;  /* 0x0000ffff06067892 */ /* 0x000fe8000f8ec0ff */
[----:B------:R-:W-:Y:S02]  /*f8c0*/  UIADD3 UR25, UP1, UPT, UR28, UR6, URZ ;  /* 0x000000061c197290 */ /* 0x000fe4000ff3e0ff */
[----:B------:R-:W-:Y:S02]  /*f8d0*/  UIADD3 UR6, UP0, UPT, UR18, UR6, URZ ;  /* 0x0000000612067290 */ /* 0x000fe4000ff1e0ff */
[----:B------:R-:W-:Y:S02]  /*f8e0*/  UIADD3.X UR31, UPT, UPT, URZ, URZ, URZ, UP1, !UPT ;  /* 0x000000ffff1f7290 */ /* 0x000fe40008ffe4ff */
[----:B------:R-:W-:Y:S02]  /*f8f0*/  ULEA UR32, UP1, UR25, UR16, 0x7 ;  /* 0x0000001019207291 */ /* 0x000fe4000f8238ff */
[----:B------:R-:W-:Y:S02]  /*f900*/  UIADD3.X UR29, UPT, UPT, URZ, URZ, URZ, UP0, !UPT ;  /* 0x000000ffff1d7290 */ /* 0x000fe400087fe4ff */
[----:B------:R-:W-:Y:S02]  /*f910*/  ULEA UR30, UP0, UR6, UR16, 0x7 ;  /* 0x00000010061e7291 */ /* 0x000fe4000f8038ff */
[----:B------:R-:W-:Y:S02]  /*f920*/  ULEA.HI.X UR31, UR25, UR17, UR31, 0x7, UP1 ;  /* 0x00000011191f7291 */ /* 0x000fe400088f3c1f */
[----:B------:R-:W-:Y:S01]  /*f930*/  ULEA.HI.X UR29, UR6, UR17, UR29, 0x7, UP0 ;  /* 0x00000011061d7291 */ /* 0x000fe200080f3c1d */
[----:B-1----:R-:W-:Y:S01]  /*f940*/  @P0 LOP3.LUT R9, R5, 0xf00, RZ, 0xb8, !PT ;  /* 0x00000f0005090812 */ /* 0x002fe200078eb8ff */
[----:B------:R-:W-:Y:S02]  /*f950*/  @P0 VIADD R5, R20, 0xffffffff ;  /* 0xffffffff14050836 */ /* 0x000fe40000000000 */
[----:B--2---:R-:W-:Y:S02]  /*f960*/  IMAD.SHL.U32 R20, R25, 0x4, RZ ;  /* 0x0000000419147824 */ /* 0x004fe400078e00ff */
[----:B------:R-:W-:Y:S03]  /*f970*/  @P0 STS.64 [UR22+0x18], R8 ;  /* 0x00001808ff000988 */ /* 0x000fe60008000a16 */
[----:B------:R-:W-:Y:S01]  /*f980*/  IADD3 R22, P1, PT, R20, UR32, RZ ;  /* 0x0000002014167c10 */ /* 0x000fe2000ff3e0ff */
[----:B------:R-:W1:Y:S04]  /*f990*/  @P0 LDS R26, [UR22+0x1c] ;  /* 0x00001c16ff1a0984 */ /* 0x000e680008000800 */
[----:B------:R2:W-:Y:S01]  /*f9a0*/  @P0 STS.128 [UR22+0x20], R4 ;  /* 0x00002004ff000988 */ /* 0x0005e20008000c16 */
[----:B------:R-:W-:Y:S01]  /*f9b0*/  IMAD.X R23, RZ, RZ, UR31, P1 ;  /* 0x0000001fff177e24 */ /* 0x000fe200088e06ff */
[----:B--2---:R-:W-:Y:S05]  /*f9c0*/  LOP3.LUT R4, R24, 0xffff, RZ, 0xc0, !PT ;  /* 0x0000ffff18047812 */ /* 0x004fea00078ec0ff */
[----:B------:R-:W-:Y:S01]  /*f9d0*/  IMAD R4, R4, 0x4925, RZ ;  /* 0x0000492504047824 */ /* 0x000fe200078e02ff */
[----:B-1----:R-:W-:Y:S04]  /*f9e0*/  @P0 LOP3.LUT R26, R26, 0xf000, RZ, 0xb8, !PT ;  /* 0x0000f0001a1a0812 */ /* 0x002fe800078eb8ff */
[----:B------:R-:W-:Y:S01]  /*f9f0*/  SHF.R.U32.HI R4, RZ, 0x11, R4 ;  /* 0x00000011ff047819 */ /* 0x000fe20000011604 */
[----:B------:R-:W-:Y:S01]  /*fa00*/  @P0 STS [UR22+0x1c], R26 ;  /* 0x00001c1aff000988 */ /* 0x000fe20008000816 */
[----:B------:R-:W-:Y:S03]  /*fa10*/  NOP ;  /* 0x0000000000007918 */ /* 0x000fe60000000000 */
[----:B------:R-:W1:Y:S01]  /*fa20*/  LDS R6, [R20+UR23] ;  /* 0x0000001714067984 */ /* 0x000e620008000800 */
[----:B------:R-:W-:Y:S02]  /*fa30*/  IADD3 R8, P0, PT, R20, UR30, RZ ;  /* 0x0000001e14087c10 */ /* 0x000fe4000ff1e0ff */
[----:B------:R-:W-:Y:S01]  /*fa40*/  PRMT R4, R4, 0x9910, RZ ;  /* 0x0000991004047816 */ /* 0x000fe200000000ff */
[----:B------:R-:W2:Y:S02]  /*fa50*/  LDS R5, [R20+UR23+0x80] ;  /* 0x0000801714057984 */ /* 0x000ea40008000800 */
[----:B------:R-:W-:Y:S02]  /*fa60*/  IMAD.X R9, RZ, RZ, UR29, P0 ;  /* 0x0000001dff097e24 */ /* 0x000fe400080e06ff */
[----:B------:R-:W-:Y:S04]  /*fa70*/  IMAD R4, R4, 0xe, RZ ;  /* 0x0000000e04047824 */ /* 0x000fe800078e02ff */
[----:B------:R-:W-:Y:S05]  /*fa80*/  IMAD.MOV R4, RZ, RZ, -R4 ;  /* 0x000000ffff047224 */ /* 0x000fea00078e0a04 */
[----:B------:R-:W-:Y:S05]  /*fa90*/  PRMT R4, R4, 0x7710, RZ ;  /* 0x0000771004047816 */ /* 0x000fea00000000ff */
[----:B------:R-:W-:Y:S05]  /*faa0*/  IMAD.IADD R4, R21, 0x1, R4 ;  /* 0x0000000115047824 */ /* 0x000fea00078e0204 */
[----:B------:R-:W-:Y:S01]  /*fab0*/  R2UR UR25, R4 ;  /* 0x00000000041972ca */ /* 0x000fe200000e0000 */
[----:B-1----:R1:W3:Y:S04]  /*fac0*/  ATOMG.E.EXCH.STRONG.GPU PT, RZ, [R22], R6 ;  /* 0x0000000616ff73a8 */ /* 0x0022e800041ee100 */
[----:B--2---:R1:W3:Y:S02]  /*fad0*/  ATOMG.E.EXCH.STRONG.GPU PT, RZ, [R8], R5 ;  /* 0x0000000508ff73a8 */ /* 0x0042e400041ee100 */
[----:B---3--:R-:W-:Y:S11]  /*fae0*/  ELECT P0, URZ, PT ;  /* 0x0000000000ff782f */ /* 0x008ff60003800000 */
[----:B------:R-:W-:Y:S02]  /*faf0*/  @!UPT UIADD3 URZ, UPT, UPT, URZ, URZ, URZ ;  /* 0x000000fffffff290 */ /* 0x000fe4000fffe0ff */
[----:B------:R-:W-:Y:S05]  /*fb00*/  @!P0 BRA `(.L_x_199) ;  /* 0x0000000000b48947 */ /* 0x000fea0003800000 */
[----:B------:R-:W-:Y:S01]  /*fb10*/  STS [UR21+0x30], RZ ;  /* 0x000030ffff007988 */ /* 0x000fe20008000815 */
[----:B------:R-:W-:Y:S01]  /*fb20*/  ISETP.NE.U32.AND P0, PT, R2, RZ, PT ;  /* 0x000000ff0200720c */ /* 0x000fe20003f05070 */
[----:B-1----:R-:W-:Y:S01]  /*fb30*/  IMAD.WIDE R8, R14, 0xc, R18 ;  /* 0x0000000c0e087825 */ /* 0x002fe200078e0212 */
[----:B------:R-:W-:Y:S02]  /*fb40*/  ISETP.NE.U32.AND P1, PT, R12, RZ, PT ;  /* 0x000000ff0c00720c */ /* 0x000fe40003f25070 */
[----:B------:R-:W-:Y:S02]  /*fb50*/  ISETP.NE.AND.EX P0, PT, R3, RZ, PT, P0 ;  /* 0x000000ff0300720c */ /* 0x000fe40003f05300 */
[----:B------:R-:W2:Y:S01]  /*fb60*/  LDG.E R28, desc[UR50][R8.64] ;  /* 0x00000032081c7981 */ /* 0x000ea2000c1e1900 */
[----:B------:R-:W-:Y:S10]  /*fb70*/  ISETP.NE.AND.EX P1, PT, R13, RZ, PT, P1 ;  /* 0x000000ff0d00720c */ /* 0x000ff40003f25310 */
[----:B------:R-:W1:Y:S08]  /*fb80*/  @P0 LDC.64 R4, c[0x0][0xb10] ;  /* 0x0002c400ff040b82 */ /* 0x000e700000000a00 */
[----:B------:R-:W3:Y:S01]  /*fb90*/  @P1 LDC.64 R6, c[0x0][0xb08] ;  /* 0x0002c200ff061b82 */ /* 0x000ee20000000a00 */
[----:B--2---:R-:W-:Y:S01]  /*fba0*/  SHF.R.S32.HI R29, RZ, 0x1f, R28 ;  /* 0x0000001fff1d7819 */ /* 0x004fe2000001141c */
[C---:B-1----:R-:W-:Y:S04]  /*fbb0*/  @P0 IMAD.WIDE R4, R14.reuse, 0x8, R4 ;  /* 0x000000080e040825 */ /* 0x042fe800078e0204 */
[----:B---3--:R-:W-:Y:S01]  /*fbc0*/  @P1 IMAD.WIDE R6, R14, 0x8, R6 ;  /* 0x000000080e061825 */ /* 0x008fe200078e0206 */
[----:B------:R-:W2:Y:S04]  /*fbd0*/  @P0 LDG.E.64 R24, desc[UR50][R4.64] ;  /* 0x0000003204180981 */ /* 0x000ea8000c1e1b00 */
[----:B------:R1:W3:Y:S04]  /*fbe0*/  @P1 LDG.E.64 R26, desc[UR50][R6.64] ;  /* 0x00000032061a1981 */ /* 0x0002e8000c1e1b00 */
[----:B------:R4:W5:Y:S04]  /*fbf0*/  LDG.E R5, desc[UR50][R8.64+0x4] ;  /* 0x0000043208057981 */ /* 0x000968000c1e1900 */
[----:B-1----:R-:W1:Y:S01]  /*fc00*/  LDS R7, [UR21+0x1c] ;  /* 0x00001c15ff077984 */ /* 0x002e620008000800 */
[----:B------:R-:W-:Y:S05]  /*fc10*/  IMAD.U32 R6, RZ, RZ, UR21 ;  /* 0x00000015ff067e24 */ /* 0x000fea000f8e00ff */
[----:B----4-:R-:W-:Y:S05]  /*fc20*/  SHF.R.U64 R8, R6, 0x4, RZ ;  /* 0x0000000406087819 */ /* 0x010fea00000012ff */
[----:B------:R-:W-:Y:S04]  /*fc30*/  STS [UR21+0x10], R8 ;  /* 0x00001008ff007988 */ /* 0x000fe80008000815 */
[----:B------:R-:W-:Y:S01]  /*fc40*/  STS [UR21+0x14], R8 ;  /* 0x00001408ff007988 */ /* 0x000fe20008000815 */
[----:B------:R-:W-:Y:S02]  /*fc50*/  @!P0 IMAD.MOV.U32 R24, RZ, RZ, R28 ;  /* 0x000000ffff188224 */ /* 0x000fe400078e001c */
[----:B------:R-:W-:Y:S01]  /*fc60*/  @!P0 IMAD.MOV.U32 R25, RZ, RZ, R29 ;  /* 0x000000ffff198224 */ /* 0x000fe200078e001d */
[----:B---3--:R-:W-:Y:S04]  /*fc70*/  @P1 STS.64 [UR21], R26 ;  /* 0x0000001aff001988 */ /* 0x008fe80008000a15 */
[C---:B--2---:R-:W-:Y:S01]  /*fc80*/  SHF.L.U64.HI R21, R24.reuse, 0x1, R25 ;  /* 0x0000000118157819 */ /* 0x044fe20000010219 */
[----:B------:R-:W-:Y:S03]  /*fc90*/  IMAD.SHL.U32 R24, R24, 0x2, RZ ;  /* 0x0000000218187824 */ /* 0x000fe600078e00ff */
[----:B------:R-:W-:Y:S02]  /*fca0*/  LOP3.LUT R21, R21, 0x1fffffff, RZ, 0xc0, !PT ;  /* 0x1fffffff15157812 */ /* 0x000fe400078ec0ff */
[----:B------:R-:W-:Y:S02]  /*fcb0*/  LOP3.LUT R24, R24, 0xfffffffe, RZ, 0xc0, !PT ;  /* 0xfffffffe18187812 */ /* 0x000fe400078ec0ff */
[--C-:B------:R-:W-:Y:S02]  /*fcc0*/  SHF.R.U32.HI R4, RZ, 0x4, R21.reuse ;  /* 0x00000004ff047819 */ /* 0x100fe40000011615 */
[----:B------:R-:W-:Y:S02]  /*fcd0*/  SHF.R.U64 R21, R24, 0x4, R21 ;  /* 0x0000000418157819 */ /* 0x000fe40000001215 */
[----:B-1----:R-:W-:Y:S02]  /*fce0*/  LOP3.LUT R30, R7, 0xf, R4, 0xb8, !PT ;  /* 0x0000000f071e7812 */ /* 0x002fe400078eb804 */
[----:B------:R-:W-:Y:S01]  /*fcf0*/  CS2R R6, SRZ ;  /* 0x0000000000067805 */ /* 0x000fe2000001ff00 */
[----:B------:R-:W-:Y:S01]  /*fd00*/  STS [UR21+0xc], R21 ;  /* 0x00000c15ff007988 */ /* 0x000fe20008000815 */
[----:B-----5:R-:W-:Y:S03]  /*fd10*/  VIADD R5, R5, 0xffffffff ;  /* 0xffffffff05057836 */ /* 0x020fe60000000000 */
[----:B------:R-:W-:Y:S04]  /*fd20*/  STS [UR21+0x1c], R30 ;  /* 0x00001c1eff007988 */ /* 0x000fe80008000815 */
[----:B------:R-:W1:Y:S02]  /*fd30*/  LDS R4, [UR21+0x1c] ;  /* 0x00001c15ff047984 */ /* 0x000e640008000800 */
[----:B-1----:R-:W-:Y:S05]  /*fd40*/  LOP3.LUT R23, R4, 0xf0, RZ, 0xb8, !PT ;  /* 0x000000f004177812 */ /* 0x002fea00078eb8ff */
        /* <DEDUP_REMOVED lines=9> */
.L_x_199:
[----:B------:R-:W-:Y:S05]  /*fde0*/  BSYNC.RECONVERGENT B0 ;  /* 0x0000000000007941 */ /* 0x000fea0003800200 */
.L_x_198:
[----:B------:R-:W-:Y:S01]  /*fdf0*/  ULOP3.LUT UR25, UR25, 0xffff, URZ, 0xc0, !UPT ;  /* 0x0000ffff19197892 */ /* 0x000fe2000f8ec0ff */
[----:B------:R-:W-:Y:S03]  /*fe00*/  NOP ;  /* 0x0000000000007918 */ /* 0x000fe60000000000 */
[----:B------:R-:W-:Y:S01]  /*fe10*/  UIADD3 UR6, UP0, UPT, UR9, UR25, URZ ;  /* 0x0000001909067290 */ /* 0x000fe2000ff1e0ff */
[----:B--2---:R-:W2:Y:S01]  /*fe20*/  LDS R4, [R20+UR21] ;  /* 0x0000001514047984 */ /* 0x004ea20008000800 */
[----:B------:R-:W-:Y:S02]  /*fe30*/  BSSY.RECONVERGENT B0, `(.L_x_200) ;  /* 0x0000039000007945 */ /* 0x000fe40003800200 */
[----:B------:R-:W-:Y:S02]  /*fe40*/  UIADD3.X UR27, UPT, UPT, URZ, URZ, URZ, UP0, !UPT ;  /* 0x000000ffff1b7290 */ /* 0x000fe400087fe4ff */
[----:B------:R-:W-:Y:S04]  /*fe50*/  ULEA UR26, UP0, UR6, UR14, 0x7 ;  /* 0x0000000e061a7291 */ /* 0x000fe8000f8038ff */
[----:B------:R-:W-:Y:S02]  /*fe60*/  ULEA.HI.X UR27, UR6, UR15, UR27, 0x7, UP0 ;  /* 0x0000000f061b7291 */ /* 0x000fe400080f3c1b */
[----:B------:R-:W-:Y:S01]  /*fe70*/  UIADD3 UR25, UP0, UPT, UR19, UR25, URZ ;  /* 0x0000001913197290 */ /* 0x000fe2000ff1e0ff */
[----:B-1----:R-:W-:Y:S03]  /*fe80*/  IADD3 R6, P0, PT, R20, UR26, RZ ;  /* 0x0000001a14067c10 */ /* 0x002fe6000ff1e0ff */
[----:B------:R-:W-:Y:S02]  /*fe90*/  UIADD3.X UR6, UPT, UPT, URZ, URZ, URZ, UP0, !UPT ;  /* 0x000000ffff067290 */ /* 0x000fe400087fe4ff */
[----:B------:R-:W-:Y:S05]  /*fea0*/  IMAD.X R7, RZ, RZ, UR27, P0 ;  /* 0x0000001bff077e24 */ /* 0x000fea00080e06ff */
[----:B--2---:R1:W2:Y:S02]  /*feb0*/  ATOMG.E.EXCH.STRONG.GPU PT, RZ, [R6], R4 ;  /* 0x0000000406ff73a8 */ /* 0x0042a400041ee100 */
[----:B--2---:R-:W-:Y:S11]  /*fec0*/  ELECT P0, URZ, PT ;  /* 0x0000000000ff782f */ /* 0x004ff60003800000 */
[----:B------:R-:W-:Y:S02]  /*fed0*/  @!UPT UIADD3 URZ, UPT, UPT, URZ, URZ, URZ ;  /* 0x000000fffffff290 */ /* 0x000fe4000fffe0ff */
[----:B------:R-:W-:Y:S05]  /*fee0*/  @!P0 BRA `(.L_x_201) ;  /* 0x0000000000b48947 */ /* 0x000fea0003800000 */
[----:B------:R-:W-:Y:S01]  /*fef0*/  STS [UR20+0x30], RZ ;  /* 0x000030ffff007988 */ /* 0x000fe20008000814 */
[----:B------:R-:W-:Y:S01]  /*ff00*/  ISETP.NE.U32.AND P0, PT, RZ, UR12, PT ;  /* 0x0000000cff007c0c */ /* 0x000fe2000bf05070 */
[C---:B------:R-:W-:Y:S03]  /*ff10*/  IMAD.WIDE R8, R14.reuse, 0xc, R18 ;  /* 0x0000000c0e087825 */ /* 0x040fe600078e0212 */
[----:B------:R-:W-:Y:S02]  /*ff20*/  ISETP.NE.AND.EX P1, PT, RZ, UR13, PT, P0 ;  /* 0x0000000dff007c0c */ /* 0x000fe4000bf25300 */
[----:B------:R-:W2:Y:S01]  /*ff30*/  LDG.E R28, desc[UR50][R8.64] ;  /* 0x00000032081c7981 */ /* 0x000ea2000c1e1900 */
[C---:B-1----:R-:W-:Y:S03]  /*ff40*/  LEA R6, P0, R14.reuse, RZ, 0x3 ;  /* 0x000000ff0e067211 */ /* 0x042fe600078018ff */
[----:B------:R1:W3:Y:S01]  /*ff50*/  LDG.E R5, desc[UR50][R8.64+0x4] ;  /* 0x0000043208057981 */ /* 0x0002e2000c1e1900 */
[----:B------:R-:W-:Y:S06]  /*ff60*/  LEA.HI.X.SX32 R7, R14, RZ, 0x3, P0 ;  /* 0x000000ff0e077211 */ /* 0x000fec00000f1eff */
[C---:B------:R-:W-:Y:S04]  /*ff70*/  @P1 IADD3 R22, P0, PT, R6.reuse, UR12, RZ ;  /* 0x0000000c06161c10 */ /* 0x040fe8000ff1e0ff */
[C---:B------:R-:W-:Y:S02]  /*ff80*/  @P1 IADD3.X R23, PT, PT, R7.reuse, UR13, RZ, P0, !PT ;  /* 0x0000000d07171c10 */ /* 0x040fe400087fe4ff */
[----:B------:R-:W-:Y:S01]  /*ff90*/  IADD3 R26, P0, PT, R6, UR10, RZ ;  /* 0x0000000a061a7c10 */ /* 0x000fe2000ff1e0ff */
[----:B------:R-:W-:Y:S02]  /*ffa0*/  IMAD.U32 R6, RZ, RZ, UR20 ;  /* 0x00000014ff067e24 */ /* 0x000fe4000f8e00ff */
[----:B------:R-:W4:Y:S01]  /*ffb0*/  @P1 LDG.E.64 R24, desc[UR50][R22.64] ;  /* 0x0000003216181981 */ /* 0x000f22000c1e1b00 */
[----:B------:R-:W-:Y:S03]  /*ffc0*/  IADD3.X R27, PT, PT, R7, UR11, RZ, P0, !PT ;  /* 0x0000000b071b7c10 */ /* 0x000fe600087fe4ff */
[----:B------:R-:W5:Y:S04]  /*ffd0*/  LDS R7, [UR20+0x1c] ;  /* 0x00001c14ff077984 */ /* 0x000f680008000800 */
[----:B------:R-:W5:Y:S01]  /*ffe0*/  LDG.E.64 R26, desc[UR50][R26.64] ;  /* 0x000000321a1a7981 */ /* 0x000f62000c1e1b00 */
[----:B-1----:R-:W-:Y:S05]  /*fff0*/  SHF.R.U64 R8, R6, 0x4, RZ ;  /* 0x0000000406087819 */ /* 0x002fea00000012ff */
[----:B------:R-:W-:Y:S04]  /*10000*/  STS [UR20+0x10], R8 ;  /* 0x00001008ff007988 */ /* 0x000fe80008000814 */
[----:B------:R-:W-:Y:S04]  /*10010*/  STS [UR20+0x14], R8 ;  /* 0x00001408ff007988 */ /* 0x000fe80008000814 */
[----:B-----5:R-:W-:Y:S01]  /*10020*/  STS.64 [UR20], R26 ;  /* 0x0000001aff007988 */ /* 0x020fe20008000a14 */
[--C-:B--2---:R-:W-:Y:S01]  /*10030*/  SHF.R.S32.HI R29, RZ, 0x1f, R28.reuse ;  /* 0x0000001fff1d7819 */ /* 0x104fe2000001141c */
[----:B------:R-:W-:Y:S02]  /*10040*/  @!P1 IMAD.MOV.U32 R24, RZ, RZ, R28 ;  /* 0x000000ffff189224 */ /* 0x000fe400078e001c */
[----:B---3--:R-:W-:Y:S02]  /*10050*/  VIADD R5, R5, 0xffffffff ;  /* 0xffffffff05057836 */ /* 0x008fe40000000000 */
[----:B------:R-:W-:Y:S05]  /*10060*/  @!P1 IMAD.MOV.U32 R25, RZ, RZ, R29 ;  /* 0x000000ffff199224 */ /* 0x000fea00078e001d */
[C---:B----4-:R-:W-:Y:S01]  /*10070*/  SHF.L.U64.HI R21, R24.reuse, 0x1, R25 ;  /* 0x0000000118157819 */ /* 0x050fe20000010219 */
[----:B------:R-:W-:Y:S03]  /*10080*/  IMAD.SHL.U32 R24, R24, 0x2, RZ ;  /* 0x0000000218187824 */ /* 0x000fe600078e00ff */
[----:B------:R-:W-:Y:S02]  /*10090*/  LOP3.LUT R21, R21, 0x1fffffff, RZ, 0xc0, !PT ;  /* 0x1fffffff15157812 */ /* 0x000fe400078ec0ff */
[----:B------:R-:W-:Y:S02]  /*100a0*/  LOP3.LUT R24, R24, 0xfffffffe, RZ, 0xc0, !PT ;  /* 0xfffffffe18187812 */ /* 0x000fe400078ec0ff */
[--C-:B------:R-:W-:Y:S02]  /*100b0*/  SHF.R.U32.HI R4, RZ, 0x4, R21.reuse ;  /* 0x00000004ff047819 */ /* 0x100fe40000011615 */
[----:B------:R-:W-:Y:S02]  /*100c0*/  SHF.R.U64 R21, R24, 0x4, R21 ;  /* 0x0000000418157819 */ /* 0x000fe40000001215 */
[----:B------:R-:W-:Y:S02]  /*100d0*/  LOP3.LUT R30, R7, 0xf, R4, 0xb8, !PT ;  /* 0x0000000f071e7812 */ /* 0x000fe400078eb804 */
[----:B------:R-:W-:Y:S01]  /*100e0*/  CS2R R6, SRZ ;  /* 0x0000000000067805 */ /* 0x000fe2000001ff00 */
[----:B------:R-:W-:Y:S04]  /*100f0*/  STS [UR20+0xc], R21 ;  /* 0x00000c15ff007988 */ /* 0x000fe80008000814 */
        /* <DEDUP_REMOVED lines=12> */
.L_x_201:
[----:B------:R-:W-:Y:S05]  /*101c0*/  BSYNC.RECONVERGENT B0 ;  /* 0x0000000000007941 */ /* 0x000fea0003800200 */
.L_x_200:
[----:B------:R-:W-:Y:S01]  /*101d0*/  NOP ;  /* 0x0000000000007918 */ /* 0x000fe20000000000 */
[----:B-12---:R-:W1:Y:S01]  /*101e0*/  LDS R4, [R20+UR20] ;  /* 0x0000001414047984 */ /* 0x006e620008000800 */
[----:B------:R-:W-:Y:S01]  /*101f0*/  ULEA UR34, UP0, UR25, UR14, 0x7 ;  /* 0x0000000e19227291 */ /* 0x000fe2000f8038ff */
[----:B------:R-:W-:Y:S01]  /*10200*/  UMOV UR33, UR31 ;  /* 0x0000001f00217c82 */ /* 0x000fe20008000000 */
[----:B------:R-:W-:Y:S02]  /*10210*/  UMOV UR31, UR29 ;  /* 0x0000001d001f7c82 */ /* 0x000fe40008000000 */
[----:B------:R-:W-:Y:S02]  /*10220*/  ULEA.HI.X UR35, UR25, UR15, UR6, 0x7, UP0 ;  /* 0x0000000f19237291 */ /* 0x000fe400080f3c06 */
[----:B------:R-:W-:Y:S04]  /*10230*/  IADD3 R6, P0, PT, R20, UR34, RZ ;  /* 0x0000002214067c10 */ /* 0x000fe8000ff1e0ff */
[----:B------:R-:W-:Y:S05]  /*10240*/  IADD3.X R7, PT, PT, RZ, UR35, RZ, P0, !PT ;  /* 0x00000023ff077c10 */ /* 0x000fea00087fe4ff */
[----:B-1----:R2:W5:Y:S01]  /*10250*/  ATOMG.E.EXCH.STRONG.GPU PT, RZ, [R6], R4 ;  /* 0x0000000406ff73a8 */ /* 0x00256200041ee100 */
[----:B------:R-:W-:Y:S04]  /*10260*/  DEPBAR {5,4,3,2,1,0} ;  /* 0x0000003f0000791a */ /* 0x000fe80000000000 */
[----:B------:R-:W1:Y:S02]  /*10270*/  CCTL.E.C.LDCU.IV.DEEP [UR32] ;  /* 0x0000000020007540 */ /* 0x000e640009c08000 */
[----:B-1----:R2:W-:Y:S01]  /*10280*/  UTMACCTL.IV [UR32] ;  /* 0x00000000200079b9 */ /* 0x0025e20008000000 */
        /* <DEDUP_REMOVED lines=9> */
[----:B------:R-:W-:Y:S01]  /*10320*/  NOP ;  /* 0x0000000000007918 */ /* 0x000fe20000000000 */
.L_x_197:
[----:B-----5:R-:W-:Y:S01]  /*10330*/  ELECT P0, URZ, PT ;  /* 0x0000000000ff782f */ /* 0x020fe20003800000 */
[----:B------:R-:W-:Y:S11]  /*10340*/  BSSY.RECONVERGENT B0, `(.L_x_202) ;  /* 0x0000011000007945 */ /* 0x000ff60003800200 */
[----:B------:R-:W-:Y:S01]  /*10350*/  @!UPT UIADD3 URZ, UPT, UPT, URZ, URZ, URZ ;  /* 0x000000fffffff290 */ /* 0x000fe2000fffe0ff */
[----:B------:R-:W-:Y:S05]  /*10360*/  @!P0 BRA `(.L_x_203) ;  /* 0x0000000000388947 */ /* 0x000fea0003800000 */
[----:B------:R0:W-:Y:S01]  /*10370*/  UTMACMDFLUSH ;  /* 0x00000000000079b7 */ /* 0x0001e20000000000 */
[----:B------:R-:W-:Y:S09]  /*10380*/  UIMAD UR6, UR8, 0x14, UR4 ;  /* 0x00000014080678a4 */ /* 0x000ff2000f8e0204 */
[----:B------:R4:W-:Y:S04]  /*10390*/  STS [UR6+0x2c0], R16 ;  /* 0x0002c010ff007988 */ /* 0x0009e80008000806 */
        /* <DEDUP_REMOVED lines=9> */
[----:B-----5:R-:W1:Y:S01]  /*10430*/  FENCE.VIEW.ASYNC.S ;  /* 0x00000000000073c6 */ /* 0x020e620000000000 */
[----:B------:R-:W-:Y:S04]  /*10440*/  DEPBAR.LE SB0, 0x0 ;  /* 0x000080000000791a */ /* 0x000fe80000000000 */
.L_x_203:
[----:B--2---:R-:W-:Y:S05]  /*10450*/  BSYNC.RECONVERGENT B0 ;  /* 0x0000000000007941 */ /* 0x004fea0003800200 */
.L_x_202:
[----:B------:R-:W-:Y:S09]  /*10460*/  UISETP.NE.AND UP0, UPT, UR37, 0x8, UPT ;  /* 0x000000082500788c */ /* 0x000ff2000bf05270 */
[----:B------:R-:W-:Y:S05]  /*10470*/  BRA.U !UP0, `(.L_x_204) ;  /* 0x0000000108047547 */ /* 0x000fea000b800000 */
[----:B------:R-:W-:Y:S05]  /*10480*/  BPT.TRAP 0x1 ;  /* 0x000000040000795c */ /* 0x000fea0000300000 */
.L_x_204:
[----:B------:R-:W-:Y:S01]  /*10490*/  UIADD3 UR6, UPT, UPT, UR8, -0x4, URZ ;  /* 0xfffffffc08067890 */ /* 0x000fe2000fffe0ff */
[----:B-1----:R-:W-:Y:S01]  /*104a0*/  SYNCS.ARRIVE.TRANS64.A1T0 RZ, [UR24+0x1a0], RZ ;  /* 0x0001a0ffffff79a7 */ /* 0x002fe20008100018 */
[----:B------:R-:W-:Y:S01]  /*104b0*/  UIADD3 UR24, UPT, UPT, UR7, -0x4, URZ ;  /* 0xfffffffc07187890 */ /* 0x000fe2000fffe0ff */
[----:B------:R-:W-:Y:S01]  /*104c0*/  ISETP.NE.AND P0, PT, R11, RZ, PT ;  /* 0x000000ff0b00720c */ /* 0x000fe20003f05270 */
[----:B------:R-:W-:Y:S02]  /*104d0*/  UISETP.GE.U32.AND UP1, UPT, UR6, -0x8, UPT ;  /* 0xfffffff80600788c */ /* 0x000fe4000bf26070 */
[----:B------:R-:W-:Y:S02]  /*104e0*/  UISETP.GE.U32.AND UP0, UPT, UR24, -0x8, UPT ;  /* 0xfffffff81800788c */ /* 0x000fe4000bf06070 */
[----:B------:R-:W-:Y:S02]  /*104f0*/  USEL UR24, URZ, 0x1, UP1 ;  /* 0x00000001ff187887 */ /* 0x000fe40008800000 */
[----:B------:R-:W-:Y:S02]  /*10500*/  USEL UR6, URZ, 0x1, UP0 ;  /* 0x00000001ff067887 */ /* 0x000fe40008000000 */
[----:B------:R-:W-:Y:S02]  /*10510*/  ULOP3.LUT UR26, UR8, 0x7, URZ, 0xc0, !UPT ;  /* 0x00000007081a7892 */ /* 0x000fe4000f8ec0ff */
[----:B------:R-:W-:Y:S01]  /*10520*/  ULOP3.LUT UR25, UR7, 0x7, URZ, 0xc0, !UPT ;  /* 0x0000000707197892 */ /* 0x000fe2000f8ec0ff */
[----:B------:R-:W-:Y:S01]  /*10530*/  LOP3.LUT R0, R0, UR24, RZ, 0x3c, !PT ;  /* 0x0000001800007c12 */ /* 0x000fe2000f8e3cff */
[----:B------:R-:W-:Y:S01]  /*10540*/  ULOP3.LUT UR8, UR26, 0x4, URZ, 0x3c, !UPT ;  /* 0x000000041a087892 */ /* 0x000fe2000f8e3cff */
[----:B------:R-:W-:Y:S01]  /*10550*/  LOP3.LUT R17, R17, UR6, RZ, 0x3c, !PT ;  /* 0x0000000611117c12 */ /* 0x000fe2000f8e3cff */
[----:B------:R-:W-:Y:S01]  /*10560*/  ULOP3.LUT UR7, UR25, 0x4, URZ, 0x3c, !UPT ;  /* 0x0000000419077892 */ /* 0x000fe2000f8e3cff */
[----:B------:R-:W-:Y:S11]  /*10570*/  @!P0 EXIT ;  /* 0x000000000000894d */ /* 0x000ff60003800000 */
[----:B------:R-:W-:Y:S05]  /*10580*/  BRA `(.L_x_205) ;  /* 0xffffffec00087947 */ /* 0x000fea000383ffff */
.L_x_304:
[----:B------:R-:W-:Y:S01]  /*10590*/  UMOV UR6, 0x40 ;  /* 0x0000004000067882 */ /* 0x000fe20000000000 */
[----:B------:R-:W-:Y:S01]  /*105a0*/  NOP ;  /* 0x0000000000007918 */ /* 0x000fe20000000000 */
[----:B------:R-:W-:Y:S01]  /*105b0*/  ULEA UR6, UR5, UR6, 0x18 ;  /* 0x0000000605067291 */ /* 0x000fe2000f8ec0ff */
[----:B------:R-:W-:Y:S02]  /*105c0*/  UMOV UR4, 0x400 ;  /* 0x0000040000047882 */ /* 0x000fe40000000000 */
[----:B------:R-:W-:-:S06]  /*105d0*/  ULEA UR4, UR5, UR4, 0x18 ;  /* 0x0000000405047291 */ /* 0x000fcc000f8ec0ff */
[----:B------:R-:W2:Y:S02]  /*105e0*/  LDS.U8 R0, [UR6+0x1c] ;  /* 0x00001c06ff007984 */ /* 0x000ea40008000000 */
[----:B--2---:R-:W-:-:S13]  /*105f0*/  ISETP.NE.AND P0, PT, R0, RZ, PT ;  /* 0x000000ff0000720c */ /* 0x004fda0003f05270 */
[----:B------:R-:W-:Y:S05]  /*10600*/  @P0 BRA `(.L_x_206) ;  /* 0x0000000400100947 */ /* 0x000fea0003800000 */
[----:B------:R-:W-:Y:S02]  /*10610*/  ULOP3.LUT UR44, UR5, 0x1, URZ, 0xc0, !UPT ;  /* 0x00000001052c7892 */ /* 0x000fe4000f8ec0ff */
[----:B------:R-:W-:Y:S02]  /*10620*/  ULOP3.LUT UR43, UR5, 0x1, URZ, 0x3c, !UPT ;  /* 0x00000001052b7892 */ /* 0x000fe4000f8e3cff */
[----:B------:R-:W-:Y:S02]  /*10630*/  UISETP.NE.U32.AND UP0, UPT, UR44, 0x1, UPT ;  /* 0x000000012c00788c */ /* 0x000fe4000bf05070 */
[----:B------:R-:W-:-:S07]  /*10640*/  UIADD3 UR7, UPT, UPT, UR6, 0x8, URZ ;  /* 0x0000000806077890 */ /* 0x000fce000fffe0ff */
[----:B------:R-:W-:Y:S05]  /*10650*/  BRA.U !UP0, `(.L_x_207) ;  /* 0x00000001089c7547 */ /* 0x000fea000b800000 */
[----:B------:R-:W-:Y:S01]  /*10660*/  ELECT P0, URZ, PT ;  /* 0x0000000000ff782f */ /* 0x000fe20003800000 */
[----:B------:R-:W-:-:S12]  /*10670*/  BSSY B0, `(.L_x_207) ;  /* 0x0000025000007945 */ /* 0x000fd80003800000 */
[----:B------:R-:W-:Y:S05]  /*10680*/  @!P0 BRA `(.L_x_208) ;  /* 0x00000000008c8947 */ /* 0x000fea0003800000 */
[----:B------:R-:W-:-:S05]  /*10690*/  UMOV UR5, 0x10 ;  /* 0x0000001000057882 */ /* 0x000fca0000000000 */
[----:B------:R-:W-:Y:S04]  /*106a0*/  DEPBAR.LE SB2, 0x36 ;  /* 0x0000ad800000791a */ /* 0x000fe80000000000 */
[----:B------:R-:W2:Y:S02]  /*106b0*/  UTCATOMSWS.2CTA.FIND_AND_SET.ALIGN UP1, UR5, UR5 ;  /* 0x00000005000575e3 */ /* 0x000ea40008220800 */
[----:B--2---:R-:W-:Y:S01]  /*106c0*/  MOV R11, UR5 ;  /* 0x00000005000b7c02 */ /* 0x004fe20008000f00 */
[----:B------:R-:W-:Y:S06]  /*106d0*/  BRA.U UP1, `(.L_x_209) ;  /* 0x0000000101187547 */ /* 0x000fec000b800000 */
.L_x_210:
[----:B------:R-:W-:Y:S05]  /*106e0*/  NANOSLEEP 0x64 ;  /* 0x000000640000795d */ /* 0x000fea0003800000 */
[----:B------:R-:W-:-:S05]  /*106f0*/  UMOV UR5, 0x10 ;  /* 0x0000001000057882 */ /* 0x000fca0000000000 */
[----:B------:R-:W-:Y:S04]  /*10700*/  DEPBAR.LE SB2, 0x36 ;  /* 0x0000ad800000791a */ /* 0x000fe80000000000 */
[----:B------:R-:W2:Y:S02]  /*10710*/  UTCATOMSWS.2CTA.FIND_AND_SET.ALIGN UP1, UR5, UR5 ;  /* 0x00000005000575e3 */ /* 0x000ea40008220800 */
[----:B--2---:R-:W-:Y:S01]  /*10720*/  MOV R11, UR5 ;  /* 0x00000005000b7c02 */ /* 0x004fe20008000f00 */
[----:B------:R-:W-:Y:S05]  /*10730*/  BRA.U !UP1, `(.L_x_210) ;  /* 0xfffffffd09e87547 */ /* 0x000fea000b83ffff */
.L_x_209:
[----:B------:R-:W2:Y:S01]  /*10740*/  LDS R5, [UR6+0x10] ;  /* 0x00001006ff057984 */ /* 0x000ea20008000800 */
[----:B------:R-:W-:Y:S01]  /*10750*/  IMAD.U32 R3, RZ, RZ, UR4 ;  /* 0x00000004ff037e24 */ /* 0x000fe2000f8e00ff */
[----:B------:R-:W-:-:S03]  /*10760*/  MOV R2, UR43 ;  /* 0x0000002b00027c02 */ /* 0x000fc60008000f00 */
[----:B------:R-:W-:Y:S01]  /*10770*/  VIADD R3, R3, 0x360 ;  /* 0x0000036003037836 */ /* 0x000fe20000000000 */
[----:B--2---:R-:W-:-:S04]  /*10780*/  SHF.L.U32 R5, R5, 0x1f, RZ ;  /* 0x0000001f05057819 */ /* 0x004fc800000006ff */
[----:B------:R-:W2:Y:S02]  /*10790*/  SYNCS.PHASECHK.TRANS64.TRYWAIT P0, [UR6+0x8], R5 ;  /* 0x00000805ff0075a7 */ /* 0x000ea40008001106 */
[----:B--2---:R-:W-:Y:S05]  /*107a0*/  @P0 BRA `(.L_x_211) ;  /* 0x0000000000080947 */ /* 0x004fea0003800000 */
[----:B------:R-:W2:Y:S02]  /*107b0*/  SYNCS.PHASECHK.TRANS64.TRYWAIT P0, [UR6+0x8], R5 ;  /* 0x00000805ff0075a7 */ /* 0x000ea40008001106 */
[----:B--2---:R-:W-:Y:S05]  /*107c0*/  @!P0 BRA `(.L_x_212) ;  /* 0x0000001c00748947 */ /* 0x004fea0003800000 */
.L_x_211:
[----:B------:R-:W-:Y:S01]  /*107d0*/  HFMA2 R4, -RZ, RZ, 0, 5.9604644775390625e-08 ;  /* 0x00000001ff047431 */ /* 0x000fe200000001ff */
[----:B------:R-:W-:Y:S01]  /*107e0*/  UPRMT UR5, UR43, 0x654, UR7 ;  /* 0x000006542b057896 */ /* 0x000fe20008000007 */
[----:B-----5:R-:W-:Y:S01]  /*107f0*/  IMAD.MOV.U32 R6, RZ, RZ, 0xffff ;  /* 0x0000ffffff067424 */ /* 0x020fe200078e00ff */
[----:B------:R-:W-:Y:S01]  /*10800*/  PRMT R2, R2, 0x654, R3 ;  /* 0x0000065402027816 */ /* 0x000fe20000000003 */
[----:B--2---:R-:W-:Y:S02]  /*10810*/  IMAD.MOV.U32 R0, RZ, RZ, 0x4 ;  /* 0x00000004ff007424 */ /* 0x004fe400078e00ff */
[----:B------:R-:W-:Y:S01]  /*10820*/  IMAD.SHL.U32 R7, R11, 0x20, RZ ;  /* 0x000000200b077824 */ /* 0x000fe200078e00ff */
[----:B------:R-:W-:Y:S02]  /*10830*/  MOV R3, UR5 ;  /* 0x0000000500037c02 */ /* 0x000fe40008000f00 */
[-C--:B------:R-:W-:Y:S01]  /*10840*/  SHF.L.U32 R6, R6, R11.reuse, RZ ;  /* 0x0000000b06067219 */ /* 0x080fe200000006ff */
[----:B------:R2:W-:Y:S01]  /*10850*/  SYNCS.ARRIVE.TRANS64.RED RZ, [UR5], R0 ;  /* 0x00000000ffff79a7 */ /* 0x0005e20008000405 */
[----:B------:R-:W-:Y:S01]  /*10860*/  SHF.L.U32 R5, R4, R11, RZ ;  /* 0x0000000b04057219 */ /* 0x000fe200000006ff */
[----:B------:R2:W-:Y:S04]  /*10870*/  STS [UR4+0x360], R7 ;  /* 0x00036007ff007988 */ /* 0x0005e80008000804 */
[----:B------:R2:W-:Y:S04]  /*10880*/  STAS [R2.64], R11 ;  /* 0x0000000b02007dbd */ /* 0x0005e8000c0008ff */
[----:B------:R2:W-:Y:S04]  /*10890*/  ATOMS.OR RZ, [UR6+0x14], R6 ;  /* 0x00001406ffff798c */ /* 0x0005e8000b000006 */
[----:B------:R2:W-:Y:S04]  /*108a0*/  ATOMS.OR RZ, [UR6+0x18], R5 ;  /* 0x00001805ffff798c */ /* 0x0005e8000b000006 */
[----:B------:R2:W-:Y:S02]  /*108b0*/  ATOMS.XOR RZ, [UR6+0x10], R4 ;  /* 0x00001004ffff798c */ /* 0x0005e4000b800006 */
.L_x_208:
[----:B------:R-:W-:Y:S05]  /*108c0*/  BSYNC B0 ;  /* 0x0000000000007941 */ /* 0x000fea0003800000 */
.L_x_207:
[----:B------:R-:W-:Y:S05]  /*108d0*/  BRA.U UP0, `(.L_x_213) ;  /* 0x00000001006c7547 */ /* 0x000fea000b800000 */
[----:B------:R-:W-:-:S03]  /*108e0*/  UMOV UR5, 0xffffffff ;  /* 0xffffffff00057882 */ /* 0x000fc60000000000 */
[----:B------:R-:W-:Y:S05]  /*108f0*/  BRA.DIV UR5, `(.L_x_214) ;  /* 0x0000001e05407947 */ /* 0x000fea000b800000 */
[----:B------:R-:W-:-:S13]  /*10900*/  ELECT P6, URZ, PT ;  /* 0x0000000000ff782f */ /* 0x000fda00038c0000 */
.L_x_288:
[----:B------:R-:W-:Y:S05]  /*10910*/  @!P6 BRA `(.L_x_213) ;  /* 0x00000000005ce947 */ /* 0x000fea0003800000 */
[----:B--2---:R-:W2:Y:S02]  /*10920*/  LDS R3, [UR6+0x10] ;  /* 0x00001006ff037984 */ /* 0x004ea40008000800 */
[----:B--2---:R-:W-:-:S04]  /*10930*/  SHF.L.U32 R3, R3, 0x1f, RZ ;  /* 0x0000001f03037819 */ /* 0x004fc800000006ff */
[----:B------:R-:W2:Y:S02]  /*10940*/  SYNCS.PHASECHK.TRANS64.TRYWAIT P0, [UR6+0x8], R3 ;  /* 0x00000803ff0075a7 */ /* 0x000ea40008001106 */
[----:B--2---:R-:W-:Y:S05]  /*10950*/  @P0 BRA `(.L_x_215) ;  /* 0x0000000000080947 */ /* 0x004fea0003800000 */
[----:B------:R-:W2:Y:S02]  /*10960*/  SYNCS.PHASECHK.TRANS64.TRYWAIT P0, [UR6+0x8], R3 ;  /* 0x00000803ff0075a7 */ /* 0x000ea40008001106 */
[----:B--2---:R-:W-:Y:S05]  /*10970*/  @!P0 BRA `(.L_x_216) ;  /* 0x0000001c00408947 */ /* 0x004fea0003800000 */
.L_x_215:
[----:B------:R-:W3:Y:S01]  /*10980*/  LDS R5, [UR4+0x360] ;  /* 0x00036004ff057984 */ /* 0x000ee20008000800 */
[----:B--2---:R-:W-:Y:S02]  /*10990*/  HFMA2 R0, -RZ, RZ, 0, 5.9604644775390625e-08 ;  /* 0x00000001ff007431 */ /* 0x004fe400000001ff */
[----:B------:R-:W-:Y:S01]  /*109a0*/  IMAD.MOV.U32 R2, RZ, RZ, 0xffff ;  /* 0x0000ffffff027424 */ /* 0x000fe200078e00ff */
[----:B------:R-:W-:Y:S01]  /*109b0*/  UPRMT UR5, UR43, 0x654, UR7 ;  /* 0x000006542b057896 */ /* 0x000fe20008000007 */
[----:B---3--:R-:W-:-:S03]  /*109c0*/  IMAD.SHL.U32 R3, R5, 0x20, RZ ;  /* 0x0000002005037824 */ /* 0x008fc600078e00ff */
[-C--:B------:R-:W-:Y:S02]  /*109d0*/  SHF.L.U32 R2, R2, R5.reuse, RZ ;  /* 0x0000000502027219 */ /* 0x080fe400000006ff */
[----:B------:R-:W-:Y:S01]  /*109e0*/  SHF.L.U32 R5, R0, R5, RZ ;  /* 0x0000000500057219 */ /* 0x000fe200000006ff */
[----:B------:R3:W-:Y:S04]  /*109f0*/  STS [UR4+0x360], R3 ;  /* 0x00036003ff007988 */ /* 0x0007e80008000804 */
[----:B------:R3:W-:Y:S04]  /*10a00*/  ATOMS.OR RZ, [UR6+0x14], R2 ;  /* 0x00001402ffff798c */ /* 0x0007e8000b000006 */
[----:B------:R3:W-:Y:S01]  /*10a10*/  ATOMS.OR RZ, [UR6+0x18], R5 ;  /* 0x00001805ffff798c */ /* 0x0007e2000b000006 */
[----:B------:R-:W-:Y:S03]  /*10a20*/  SYNCS.ARRIVE.TRANS64.RED.A1T0 RZ, [UR5], RZ ;  /* 0x000000ffffff79a7 */ /* 0x000fe60008100405 */
[----:B------:R3:W-:Y:S01]  /*10a30*/  ATOMS.XOR RZ, [UR6+0x10], R0 ;  /* 0x00001000ffff798c */ /* 0x0007e2000b800006 */
[----:B------:R-:W-:Y:S05]  /*10a40*/  BRA `(.L_x_213) ;  /* 0x0000000000107947 */ /* 0x000fea0003800000 */
.L_x_206:
[----:B------:R-:W-:Y:S02]  /*10a50*/  MOV R0, 0xffffffff ;  /* 0xffffffff00007802 */ /* 0x000fe40000000f00 */
[----:B------:R-:W-:-:S03]  /*10a60*/  MOV R2, 0x10a90 ;  /* 0x00010a9000027802 */ /* 0x000fc60000000f00 */
[----:B------:R2:W-:Y:S04]  /*10a70*/  STS [UR4+0x360], R0 ;  /* 0x00036000ff007988 */ /* 0x0005e80008000804 */
[----:B-12-45:R-:W-:Y:S05]  /*10a80*/  CALL.REL.NOINC `($__internal_1_$__cuda_sm10x_tcgen05_guardrail_trap_phase_invalid_during_alloc) ;  /* 0x0000001c00c87944 */ /* 0x036fea0003c00000 */
.L_x_213:
[----:B------:R-:W-:Y:S05]  /*10a90*/  WARPSYNC.ALL ;  /* 0x0000000000007948 */ /* 0x000fea0003800000 */
[----:B------:R-:W1:Y:S01]  /*10aa0*/  S2UR UR5, SR_CgaCtaId ;  /* 0x00000000000579c3 */ /* 0x000e620000008800 */
[----:B------:R-:W-:Y:S01]  /*10ab0*/  UMOV UR4, 0x400 ;  /* 0x0000040000047882 */ /* 0x000fe20000000000 */
[----:B------:R-:W-:-:S06]  /*10ac0*/  NOP ;  /* 0x0000000000007918 */ /* 0x000fcc0000000000 */
[----:B------:R-:W-:Y:S06]  /*10ad0*/  BAR.ARV 0x6, 0xa0 ;  /* 0x0182800000007b1d */ /* 0x000fec0000002000 */
[----:B-1----:R-:W-:-:S04]  /*10ae0*/  ULEA UR4, UR5, UR4, 0x18 ;  /* 0x0000000405047291 */ /* 0x002fc8000f8ec0ff */
[----:B------:R-:W-:Y:S02]  /*10af0*/  UIADD3 UR12, UPT, UPT, UR4, 0x9400, URZ ;  /* 0x00009400040c7890 */ /* 0x000fe4000fffe0ff */
[----:B------:R-:W-:Y:S02]  /*10b00*/  UIADD3 UR13, UPT, UPT, UR4, 0x17400, URZ ;  /* 0x00017400040d7890 */ /* 0x000fe4000fffe0ff */
[----:B------:R-:W-:Y:S01]  /*10b10*/  USHF.R.U32.HI UR12, URZ, 0x4, UR12 ;  /* 0x00000004ff0c7899 */ /* 0x000fe2000801160c */
[----:B--23--:R-:W1:Y:S01]  /*10b20*/  LDS R0, [UR4+0x360] ;  /* 0x00036004ff007984 */ /* 0x00ce620008000800 */
[----:B------:R-:W-:Y:S02]  /*10b30*/  USHF.R.U32.HI UR13, URZ, 0x4, UR13 ;  /* 0x00000004ff0d7899 */ /* 0x000fe4000801160d */
[----:B------:R-:W-:Y:S02]  /*10b40*/  ULOP3.LUT UR12, UR12, 0x3fff, URZ, 0xc0, !UPT ;  /* 0x00003fff0c0c7892 */ /* 0x000fe4000f8ec0ff */
[----:B------:R-:W-:-:S02]  /*10b50*/  ULOP3.LUT UR13, UR13, 0x3fff, URZ, 0xc0, !UPT ;  /* 0x00003fff0d0d7892 */ /* 0x000fc4000f8ec0ff */
[----:B------:R-:W-:Y:S02]  /*10b60*/  ULOP3.LUT UR12, UR12, 0x10000, URZ, 0xfc, !UPT ;  /* 0x000100000c0c7892 */ /* 0x000fe4000f8efcff */
[----:B------:R-:W-:Y:S01]  /*10b70*/  ULOP3.LUT UR13, UR13, 0x10000, URZ, 0xfc, !UPT ;  /* 0x000100000d0d7892 */ /* 0x000fe2000f8efcff */
[----:B-1----:R-:W-:Y:S01]  /*10b80*/  R2UR UR20, R0 ;  /* 0x00000000001472ca */ /* 0x002fe200000e0000 */
[----:B----45:R-:W1:-:S00]  /*10b90*/  USETMAXREG.DEALLOC.CTAPOOL 0x88 ;  /* 0x00000088000079c8 */ /* 0x030e4000080e0500 */
[----:B-1----:R-:W-:Y:S01]  /*10ba0*/  HFMA2 R2, -RZ, RZ, 0, 0 ;  /* 0x00000000ff027431 */ /* 0x002fe200000001ff */
[----:B------:R-:W-:Y:S01]  /*10bb0*/  MOV R0, RZ ;  /* 0x000000ff00007202 */ /* 0x000fe20000000f00 */
[----:B------:R-:W-:Y:S01]  /*10bc0*/  UMOV UR19, 0x1 ;  /* 0x0000000100137882 */ /* 0x000fe20000000000 */
[----:B------:R-:W-:Y:S01]  /*10bd0*/  UMOV UR18, URZ ;  /* 0x000000ff00127c82 */ /* 0x000fe20008000000 */
[----:B------:R-:W-:Y:S01]  /*10be0*/  UMOV UR17, URZ ;  /* 0x000000ff00117c82 */ /* 0x000fe20008000000 */
[----:B------:R-:W-:Y:S01]  /*10bf0*/  UMOV UR16, URZ ;  /* 0x000000ff00107c82 */ /* 0x000fe20008000000 */
[----:B------:R-:W-:-:S06]  /*10c00*/  UMOV UR15, URZ ;  /* 0x000000ff000f7c82 */ /* 0x000fcc0008000000 */
.L_x_227:
[----:B------:R-:W1:Y:S02]  /*10c10*/  LDC.64 R4, c[0x0][0x390] ;  /* 0x0000e400ff047b82 */ /* 0x000e640000000a00 */
[----:B-12---:R-:W-:-:S05]  /*10c20*/  IMAD.WIDE R4, R17, 0xc, R4 ;  /* 0x0000000c11047825 */ /* 0x006fca00078e0204 */
[----:B------:R-:W2:Y:S02]  /*10c30*/  LDG.E R3, desc[UR50][R4.64+0x8] ;  /* 0x0000083204037981 */ /* 0x000ea4000c1e1900 */
[----:B--2---:R-:W-:-:S13]  /*10c40*/  R2UR UR11, R3 ;  /* 0x00000000030b72ca */ /* 0x004fda00000e0000 */
[----:B------:R-:W-:Y:S02]  /*10c50*/  UISETP.GE.AND UP0, UPT, UR11, 0x1, UPT ;  /* 0x000000010b00788c */ /* 0x000fe4000bf06270 */
[----:B------:R-:W-:Y:S02]  /*10c60*/  UIADD3 UR6, UPT, UPT, UR11, 0x7f, URZ ;  /* 0x0000007f0b067890 */ /* 0x000fe4000fffe0ff */
[----:B------:R-:W-:Y:S02]  /*10c70*/  UISETP.NE.OR UP0, UPT, UR44, URZ, !UP0 ;  /* 0x000000ff2c00728c */ /* 0x000fe4000c705670 */
[----:B------:R-:W-:-:S04]  /*10c80*/  USHF.R.S32.HI UR14, URZ, 0x1f, UR6 ;  /* 0x0000001fff0e7899 */ /* 0x000fc80008011406 */
[----:B------:R-:W-:-:S03]  /*10c90*/  ULEA.HI UR14, UR14, UR6, URZ, 0x7 ;  /* 0x000000060e0e7291 */ /* 0x000fc6000f8f38ff */
[----:B------:R-:W-:Y:S09]  /*10ca0*/  BRA.U UP0, `(.L_x_217) ;  /* 0x0000000500507547 */ /* 0x000ff2000b800000 */
[----:B------:R-:W-:Y:S01]  /*10cb0*/  ULEA UR6, UR16, UR4, 0x3 ;  /* 0x0000000410067291 */ /* 0x000fe2000f8e18ff */
[----:B------:R-:W-:Y:S01]  /*10cc0*/  SHF.L.U32 R3, R0, 0x1f, RZ ;  /* 0x0000001f00037819 */ /* 0x000fe200000006ff */
[----:B------:R-:W-:Y:S02]  /*10cd0*/  UISETP.NE.AND UP0, UPT, UR37, URZ, UPT ;  /* 0x000000ff2500728c */ /* 0x000fe4000bf05270 */
[----:B------:R-:W-:Y:S02]  /*10ce0*/  USHF.R.S32.HI UR14, URZ, 0x7, UR14 ;  /* 0x00000007ff0e7899 */ /* 0x000fe4000801140e */
[----:B------:R-:W-:Y:S02]  /*10cf0*/  UISETP.NE.AND UP0, UPT, UR21, 0x4, !UP0 ;  /* 0x000000041500788c */ /* 0x000fe4000c705270 */
[----:B------:R-:W-:Y:S01]  /*10d00*/  ULEA UR10, UR18, UR20, 0x7 ;  /* 0x00000014120a7291 */ /* 0x000fe2000f8e38ff */
[----:B------:R1:W2:Y:S06]  /*10d10*/  SYNCS.PHASECHK.TRANS64.TRYWAIT P1, [UR6], R3 ;  /* 0x00000003ff0075a7 */ /* 0x0002ac0008021106 */
[----:B------:R-:W-:Y:S05]  /*10d20*/  BRA.U UP0, `(.L_x_218) ;  /* 0x0000000100047547 */ /* 0x000fea000b800000 */
[----:B------:R-:W-:Y:S05]  /*10d30*/  BPT.TRAP 0x1 ;  /* 0x000000040000795c */ /* 0x000fea0000300000 */
.L_x_218:
[----:B------:R-:W-:Y:S01]  /*10d40*/  ULEA UR9, UR18, UR4, 0x3 ;  /* 0x0000000412097291 */ /* 0x000fe2000f8e18ff */
[----:B------:R-:W-:-:S04]  /*10d50*/  MOV R4, UR19 ;  /* 0x0000001300047c02 */ /* 0x000fc80008000f00 */
[----:B------:R-:W-:-:S04]  /*10d60*/  SHF.L.U32 R4, R4, 0x1f, RZ ;  /* 0x0000001f04047819 */ /* 0x000fc800000006ff */
[----:B------:R-:W3:Y:S02]  /*10d70*/  SYNCS.PHASECHK.TRANS64.TRYWAIT P0, [UR9+0x160], R4 ;  /* 0x00016004ff0075a7 */ /* 0x000ee40008001109 */
[----:B---3--:R-:W-:Y:S05]  /*10d80*/  @!P0 BRA `(.L_x_219) ;  /* 0x0000001800548947 */ /* 0x008fea0003800000 */
.L_x_290:
[----:B-1----:R-:W-:Y:S01]  /*10d90*/  LOP3.LUT R3, R10, 0xffff, RZ, 0xc0, !PT ;  /* 0x0000ffff0a037812 */ /* 0x002fe200078ec0ff */
[----:B------:R-:W-:Y:S01]  /*10da0*/  UISETP.LT.AND UP1, UPT, UR14, 0x1, UPT ;  /* 0x000000010e00788c */ /* 0x000fe2000bf21270 */
[----:B--2---:R-:W-:Y:S01]  /*10db0*/  PLOP3.LUT P0, PT, P1, PT, PT, 0x80, 0x8 ;  /* 0x000000000008781c */ /* 0x004fe20000f0f070 */
[----:B------:R-:W-:Y:S01]  /*10dc0*/  UPLOP3.LUT UP3, UPT, UPT, UPT, UPT, 0x40, 0x4 ;  /* 0x000000000004789c */ /* 0x000fe20003f6e870 */
[----:B------:R-:W-:Y:S01]  /*10dd0*/  R2UR UR7, R3 ;  /* 0x00000000030772ca */ /* 0x000fe200000e0000 */
[----:B------:R-:W-:Y:S01]  /*10de0*/  USEL UR8, UR14, 0x1, UP1 ;  /* 0x000000010e087887 */ /* 0x000fe20008800000 */
[----:B------:R-:W-:Y:S01]  /*10df0*/  UMOV UR42, UR16 ;  /* 0x00000010002a7c82 */ /* 0x000fe20008000000 */
[----:B------:R-:W-:Y:S02]  /*10e00*/  UMOV UR28, 0x0 ;  /* 0x00000000001c7882 */ /* 0x000fe40000000000 */
[----:B------:R-:W-:Y:S01]  /*10e10*/  UIADD3 UR8, UPT, UPT, -UR8, UR15, UR14 ;  /* 0x0000000f08087290 */ /* 0x000fe2000fffe10e */
[----:B------:R-:W-:Y:S01]  /*10e20*/  UMOV UR29, 0x8400010 ;  /* 0x08400010001d7882 */ /* 0x000fe20000000000 */
[----:B------:R-:W-:-:S02]  /*10e30*/  UMOV UR26, 0x0 ;  /* 0x00000000001a7882 */ /* 0x000fc40000000000 */
[----:B------:R-:W-:Y:S01]  /*10e40*/  UIADD3 UR8, UPT, UPT, UR8, 0x1, URZ ;  /* 0x0000000108087890 */ /* 0x000fe2000fffe0ff */
[----:B------:R-:W-:Y:S01]  /*10e50*/  UMOV UR27, 0x8400010 ;  /* 0x08400010001b7882 */ /* 0x000fe20000000000 */
[----:B------:R-:W-:Y:S01]  /*10e60*/  UMOV UR24, 0x0 ;  /* 0x0000000000187882 */ /* 0x000fe20000000000 */
[----:B------:R-:W-:Y:S01]  /*10e70*/  UMOV UR25, 0x8400010 ;  /* 0x0840001000197882 */ /* 0x000fe20000000000 */
[----:B------:R-:W-:Y:S01]  /*10e80*/  UMOV UR22, 0x0 ;  /* 0x0000000000167882 */ /* 0x000fe20000000000 */
[----:B------:R-:W-:-:S07]  /*10e90*/  UMOV UR23, 0x8400010 ;  /* 0x0840001000177882 */ /* 0x000fce0000000000 */
.L_x_222:
[----:B-1----:R-:W-:Y:S01]  /*10ea0*/  ULEA UR6, UR42, UR4, 0x3 ;  /* 0x000000042a067291 */ /* 0x002fe2000f8e18ff */
[----:B--2---:R-:W-:Y:S11]  /*10eb0*/  @P0 BRA `(.L_x_220) ;  /* 0x00000000000c0947 */ /* 0x004ff60003800000 */
[----:B------:R-:W-:Y:S04]  /*10ec0*/  SHF.L.U32 R4, R0, 0x1f, RZ ;  /* 0x0000001f00047819 */ /* 0x000fe800000006ff */
[----:B------:R-:W1:Y:S02]  /*10ed0*/  SYNCS.PHASECHK.TRANS64.TRYWAIT P0, [UR6], R4 ;  /* 0x00000004ff0075a7 */ /* 0x000e640008001106 */
[----:B-1----:R-:W-:Y:S05]  /*10ee0*/  @!P0 BRA `(.L_x_221) ;  /* 0x0000001800148947 */ /* 0x002fea0003800000 */
.L_x_220:
[----:B------:R-:W-:Y:S01]  /*10ef0*/  UISETP.NE.AND UP1, UPT, UR14, 0x1, UPT ;  /* 0x000000010e00788c */ /* 0x000fe2000bf25270 */
[----:B------:R-:W-:Y:S01]  /*10f00*/  PLOP3.LUT P0, PT, PT, PT, PT, 0x80, 0x8 ;  /* 0x000000000008781c */ /* 0x000fe20003f0f070 */
[----:B------:R-:W-:Y:S02]  /*10f10*/  UIADD3 UR16, UPT, UPT, UR42, 0x1, URZ ;  /* 0x000000012a107890 */ /* 0x000fe4000fffe0ff */
[----:B------:R-:W-:Y:S02]  /*10f20*/  ULEA UR32, UR42, UR13, 0xa ;  /* 0x0000000d2a207291 */ /* 0x000fe4000f8e50ff */
[----:B------:R-:W-:Y:S01]  /*10f30*/  UISETP.NE.AND UP2, UPT, UR16, 0x7, UPT ;  /* 0x000000071000788c */ /* 0x000fe2000bf45270 */
[----:B------:R-:W-:Y:S01]  /*10f40*/  PLOP3.LUT P1, PT, PT, PT, UP1, 0x80, 0x8 ;  /* 0x000000000008781c */ /* 0x000fe20003f2f018 */
[----:B------:R-:W-:Y:S02]  /*10f50*/  UIADD3 UR52, UPT, UPT, UR32, 0x2, URZ ;  /* 0x0000000220347890 */ /* 0x000fe4000fffe0ff */
[----:B------:R-:W-:Y:S02]  /*10f60*/  USEL UR31, URZ, 0x1, UP2 ;  /* 0x00000001ff1f7887 */ /* 0x000fe40009000000 */
[----:B------:R-:W-:Y:S02]  /*10f70*/  USEL UR16, UR16, URZ, UP2 ;  /* 0x000000ff10107287 */ /* 0x000fe40009000000 */
[----:B------:R-:W-:Y:S02]  /*10f80*/  UIADD3 UR46, UPT, UPT, UR32, 0x4, URZ ;  /* 0x00000004202e7890 */ /* 0x000fe4000fffe0ff */
[----:B------:R-:W-:Y:S01]  /*10f90*/  @UP1 ULEA UR30, UR16, UR4, 0x3 ;  /* 0x00000004101e1291 */ /* 0x000fe2000f8e18ff */
[----:B------:R-:W-:Y:S01]  /*10fa0*/  LOP3.LUT R0, R0, UR31, RZ, 0x3c, !PT ;  /* 0x0000001f00007c12 */ /* 0x000fe2000f8e3cff */
[----:B------:R-:W-:Y:S02]  /*10fb0*/  UIADD3 UR38, UPT, UPT, UR32, 0x6, URZ ;  /* 0x0000000620267890 */ /* 0x000fe4000fffe0ff */
[----:B------:R-:W-:Y:S01]  /*10fc0*/  UIADD3 UR6, UPT, UPT, UR6, 0x38, URZ ;  /* 0x0000003806067890 */ /* 0x000fe2000fffe0ff */
[----:B-1----:R-:W-:Y:S01]  /*10fd0*/  @P1 SHF.L.U32 R3, R0, 0x1f, RZ ;  /* 0x0000001f00031819 */ /* 0x002fe200000006ff */
[----:B------:R-:W-:Y:S02]  /*10fe0*/  UIADD3 UR15, UPT, UPT, UR15, 0x1, URZ ;  /* 0x000000010f0f7890 */ /* 0x000fe4000fffe0ff */
[----:B------:R-:W-:Y:S01]  /*10ff0*/  UIADD3 UR14, UPT, UPT, UR14, -0x1, URZ ;  /* 0xffffffff0e0e7890 */ /* 0x000fe2000fffe0ff */
[----:B------:R1:W2:Y:S01]  /*11000*/  @P1 SYNCS.PHASECHK.TRANS64.TRYWAIT P0, [UR30], R3 ;  /* 0x00000003ff0015a7 */ /* 0x0002a2000800111e */
[----:B------:R-:W-:Y:S02]  /*11010*/  ULEA UR30, UR42, UR12, 0x9 ;  /* 0x0000000c2a1e7291 */ /* 0x000fe4000f8e48ff */
[----:B------:R-:W-:Y:S02]  /*11020*/  UISETP.NE.AND UP1, UPT, UR15, UR8, UPT ;  /* 0x000000080f00728c */ /* 0x000fe4000bf25270 */
[----:B------:R-:W-:Y:S02]  /*11030*/  UIADD3 UR48, UPT, UPT, UR30, 0x2, URZ ;  /* 0x000000021e307890 */ /* 0x000fe4000fffe0ff */
[----:B------:R-:W-:Y:S02]  /*11040*/  UIADD3 UR40, UPT, UPT, UR30, 0x4, URZ ;  /* 0x000000041e287890 */ /* 0x000fe4000fffe0ff */
[----:B------:R-:W-:Y:S01]  /*11050*/  UIADD3 UR34, UPT, UPT, UR30, 0x6, URZ ;  /* 0x000000061e227890 */ /* 0x000fe2000fffe0ff */
[----:B------:R-:W-:Y:S01]  /*11060*/  UMOV UR33, 0x40004040 ;  /* 0x4000404000217882 */ /* 0x000fe20000000000 */
[----:B------:R-:W-:Y:S01]  /*11070*/  UMOV UR31, 0x40004040 ;  /* 0x40004040001f7882 */ /* 0x000fe20000000000 */
[----:B------:R-:W-:Y:S01]  /*11080*/  UMOV UR53, 0x40004040 ;  /* 0x4000404000357882 */ /* 0x000fe20000000000 */
[----:B------:R1:W-:Y:S01]  /*11090*/  UTCQMMA.2CTA gdesc[UR30], gdesc[UR32], tmem[UR10], tmem[UR28], idesc[UR29], UP3 ;  /* 0x00ff1c201e0075ea */ /* 0x0003e20009a0030a */
[----:B------:R-:W-:Y:S01]  /*110a0*/  UPLOP3.LUT UP3, UPT, UPT, UPT, UPT, 0x80, 0x8 ;  /* 0x000000000008789c */ /* 0x000fe20003f6f070 */
[----:B------:R-:W-:Y:S01]  /*110b0*/  UMOV UR49, 0x40004040 ;  /* 0x4000404000317882 */ /* 0x000fe20000000000 */
[----:B------:R-:W-:Y:S01]  /*110c0*/  UMOV UR47, 0x40004040 ;  /* 0x40004040002f7882 */ /* 0x000fe20000000000 */
[----:B------:R1:W-:Y:S01]  /*110d0*/  UTCQMMA.2CTA gdesc[UR48], gdesc[UR52], tmem[UR10], tmem[UR26], idesc[UR27], UPT ;  /* 0x00ff1a34300075ea */ /* 0x0003e2000ba0030a */
[----:B------:R-:W-:Y:S01]  /*110e0*/  UMOV UR41, 0x40004040 ;  /* 0x4000404000297882 */ /* 0x000fe20000000000 */
[----:B------:R-:W-:Y:S01]  /*110f0*/  UMOV UR39, 0x40004040 ;  /* 0x4000404000277882 */ /* 0x000fe20000000000 */
[----:B------:R-:W-:Y:S01]  /*11100*/  UMOV UR35, 0x40004040 ;  /* 0x4000404000237882 */ /* 0x000fe20000000000 */
[----:B------:R1:W-:Y:S01]  /*11110*/  UTCQMMA.2CTA gdesc[UR40], gdesc[UR46], tmem[UR10], tmem[UR24], idesc[UR25], UPT ;  /* 0x00ff182e280075ea */ /* 0x0003e2000ba0030a */
[----:B------:R1:W-:Y:S01]  /*11120*/  UTCQMMA.2CTA gdesc[UR34], gdesc[UR38], tmem[UR10], tmem[UR22], idesc[UR23], UPT ;  /* 0x00ff1626220075ea */ /* 0x0003e2000ba0030a */
[----:B------:R1:W-:Y:S01]  /*11130*/  UTCBAR.2CTA.MULTICAST [UR6], URZ, UR7 ;  /* 0x000000ff060073e9 */ /* 0x0003e20008200807 */
[----:B------:R-:W-:Y:S01]  /*11140*/  UMOV UR42, UR16 ;  /* 0x00000010002a7c82 */ /* 0x000fe20008000000 */
[----:B------:R-:W-:Y:S05]  /*11150*/  BRA.U UP1, `(.L_x_222) ;  /* 0xfffffffd01507547 */ /* 0x000fea000b83ffff */
[----:B------:R-:W-:Y:S05]  /*11160*/  BRA.U UP0, `(.L_x_223) ;  /* 0x0000000100047547 */ /* 0x000fea000b800000 */
[----:B-1----:R-:W-:Y:S05]  /*11170*/  BPT.TRAP 0x1 ;  /* 0x000000040000795c */ /* 0x002fea0000300000 */
.L_x_223:
[----:B--2---:R-:W-:Y:S01]  /*11180*/  ELECT P0, URZ, PT ;  /* 0x0000000000ff782f */ /* 0x004fe20003800000 */
[----:B------:R-:W-:Y:S01]  /*11190*/  UIADD3 UR9, UPT, UPT, UR9, 0x140, URZ ;  /* 0x0000014009097890 */ /* 0x000fe2000fffe0ff */
[----:B------:R-:W-:-:S11]  /*111a0*/  UMOV UR15, UR8 ;  /* 0x00000008000f7c82 */ /* 0x000fd60008000000 */
[----:B-1----:R-:W-:-:S04]  /*111b0*/  @P0 LOP3.LUT R3, R9, 0xffff, RZ, 0xc0, !PT ;  /* 0x0000ffff09030812 */ /* 0x002fc800078ec0ff */
[----:B------:R-:W-:-:S13]  /*111c0*/  @P0 R2UR UR6, R3 ;  /* 0x00000000030602ca */ /* 0x000fda00000e0000 */
[----:B------:R1:W-:Y:S01]  /*111d0*/  UTCBAR.2CTA.MULTICAST [UR9], URZ, UR6 ;  /* 0x000000ff090073e9 */ /* 0x0003e20008200806 */
[----:B------:R-:W-:Y:S01]  /*111e0*/  NOP ;  /* 0x0000000000007918 */ /* 0x000fe20000000000 */
.L_x_217:
[----:B------:R-:W-:-:S11]  /*111f0*/  UISETP.GE.AND UP0, UPT, UR11, 0x1, UPT ;  /* 0x000000010b00788c */ /* 0x000fd6000bf06270 */
[----:B------:R-:W-:-:S04]  /*11200*/  @UP0 UIADD3 UR7, UPT, UPT, UR18, 0x1, URZ ;  /* 0x0000000112070890 */ /* 0x000fc8000fffe0ff */
[----:B------:R-:W-:-:S04]  /*11210*/  @UP0 UISETP.NE.AND UP1, UPT, UR7, 0x4, UPT ;  /* 0x000000040700088c */ /* 0x000fc8000bf25270 */
[----:B-1----:R-:W-:Y:S02]  /*11220*/  @UP0 USEL UR6, URZ, 0x1, UP1 ;  /* 0x00000001ff060887 */ /* 0x002fe40008800000 */
[----:B------:R-:W-:Y:S02]  /*11230*/  @UP0 USEL UR18, UR7, URZ, UP1 ;  /* 0x000000ff07120287 */ /* 0x000fe40008800000 */
[----:B------:R-:W-:Y:S02]  /*11240*/  @UP0 ULOP3.LUT UR19, UR19, UR6, URZ, 0x3c, !UPT ;  /* 0x0000000613130292 */ /* 0x000fe4000f8e3cff */
[----:B------:R-:W-:-:S09]  /*11250*/  UISETP.NE.AND UP0, UPT, UR37, 0x8, UPT ;  /* 0x000000082500788c */ /* 0x000fd2000bf05270 */
[----:B------:R-:W-:Y:S05]  /*11260*/  BRA.U UP0, `(.L_x_224) ;  /* 0x0000000100047547 */ /* 0x000fea000b800000 */
[----:B------:R-:W-:Y:S05]  /*11270*/  BPT.TRAP 0x1 ;  /* 0x000000040000795c */ /* 0x000fea0000300000 */
.L_x_224:
[----:B------:R-:W-:Y:S01]  /*11280*/  ULEA UR6, UR17, UR4, 0x3 ;  /* 0x0000000411067291 */ /* 0x000fe2000f8e18ff */
[----:B------:R-:W-:-:S08]  /*11290*/  SHF.L.U32 R4, R2, 0x1f, RZ ;  /* 0x0000001f02047819 */ /* 0x000fd000000006ff */
[----:B------:R-:W1:Y:S02]  /*112a0*/  SYNCS.PHASECHK.TRANS64.TRYWAIT P0, [UR6+0x1a0], R4 ;  /* 0x0001a004ff0075a7 */ /* 0x000e640008001106 */
[----:B-1----:R-:W-:Y:S05]  /*112b0*/  @!P0 BRA `(.L_x_225) ;  /* 0x0000001400388947 */ /* 0x002fea0003800000 */
.L_x_293:
[----:B------:R-:W-:-:S09]  /*112c0*/  UIMAD UR7, UR17, 0x14, UR36 ;  /* 0x00000014110778a4 */ /* 0x000fd2000f8e0224 */
[----:B------:R-:W2:Y:S04]  /*112d0*/  LDS R17, [UR7+0x8] ;  /* 0x00000807ff117984 */ /* 0x000ea80008000800 */
[----:B-1----:R-:W1:Y:S01]  /*112e0*/  LDS R3, [UR7+0xc] ;  /* 0x00000c07ff037984 */ /* 0x002e620008000800 */
[----:B------:R-:W-:Y:S01]  /*112f0*/  @!PT LDS RZ, [RZ] ;  /* 0x00000000fffff984 */ /* 0x000fe20000000800 */
[----:B------:R-:W-:Y:S01]  /*11300*/  @!PT LDS RZ, [RZ] ;  /* 0x00000000fffff984 */ /* 0x000fe20000000800 */
[----:B------:R-:W-:Y:S01]  /*11310*/  @!PT LDS RZ, [RZ] ;  /* 0x00000000fffff984 */ /* 0x000fe20000000800 */
[----:B------:R-:W-:Y:S01]  /*11320*/  @!PT LDS RZ, [RZ] ;  /* 0x00000000fffff984 */ /* 0x000fe20000000800 */
[----:B------:R3:W-:Y:S06]  /*11330*/  MEMBAR.ALL.CTA ;  /* 0x0000000000007992 */ /* 0x0007ec0000008000 */
[----:B---3--:R-:W3:Y:S01]  /*11340*/  FENCE.VIEW.ASYNC.S ;  /* 0x00000000000073c6 */ /* 0x008ee20000000000 */
[----:B------:R-:W-:Y:S05]  /*11350*/  BRA.U UP0, `(.L_x_226) ;  /* 0x0000000100047547 */ /* 0x000fea000b800000 */
[----:B------:R-:W-:Y:S05]  /*11360*/  BPT.TRAP 0x1 ;  /* 0x000000040000795c */ /* 0x000fea0000300000 */
.L_x_226:
[----:B------:R-:W-:Y:S01]  /*11370*/  UIADD3 UR6, UPT, UPT, UR6, 0x1e0, URZ ;  /* 0x000001e006067890 */ /* 0x000fe2000fffe0ff */
[----:B-1----:R-:W-:Y:S01]  /*11380*/  ISETP.NE.AND P0, PT, R3, RZ, PT ;  /* 0x000000ff0300720c */ /* 0x002fe20003f05270 */
[----:B------:R-:W-:Y:S02]  /*11390*/  UIADD3 UR17, UPT, UPT, UR17, 0x1, URZ ;  /* 0x0000000111117890 */ /* 0x000fe4000fffe0ff */
[----:B------:R-:W-:Y:S02]  /*113a0*/  UPRMT UR6, UR5, 0x654, UR6 ;  /* 0x0000065405067896 */ /* 0x000fe40008000006 */
[----:B------:R-:W-:-:S04]  /*113b0*/  UISETP.NE.AND UP0, UPT, UR17, 0x8, UPT ;  /* 0x000000081100788c */ /* 0x000fc8000bf05270 */
[----:B------:R-:W-:-:S03]  /*113c0*/  USEL UR17, UR17, URZ, UP0 ;  /* 0x000000ff11117287 */ /* 0x000fc60008000000 */
[----:B---3--:R-:W-:Y:S01]  /*113d0*/  SYNCS.ARRIVE.TRANS64.RED.A1T0 RZ, [UR6], RZ ;  /* 0x000000ffffff79a7 */ /* 0x008fe20008100406 */
[----:B------:R-:W-:-:S06]  /*113e0*/  USEL UR6, URZ, 0x1, UP0 ;  /* 0x00000001ff067887 */ /* 0x000fcc0008000000 */
[----:B------:R-:W-:Y:S01]  /*113f0*/  LOP3.LUT R2, R2, UR6, RZ, 0x3c, !PT ;  /* 0x0000000602027c12 */ /* 0x000fe2000f8e3cff */
[----:B------:R-:W-:Y:S06]  /*11400*/  @P0 BRA `(.L_x_227) ;  /* 0xfffffff800000947 */ /* 0x000fec000383ffff */
[----:B------:R-:W1:Y:S01]  /*11410*/  S2UR UR5, SR_CgaCtaId ;  /* 0x00000000000579c3 */ /* 0x000e620000008800 */
[----:B------:R-:W-:Y:S01]  /*11420*/  ELECT P0, URZ, PT ;  /* 0x0000000000ff782f */ /* 0x000fe20003800000 */
[----:B------:R-:W-:Y:S01]  /*11430*/  HFMA2 R0, -RZ, RZ, 0, 5.9604644775390625e-08 ;  /* 0x00000001ff007431 */ /* 0x000fe200000001ff */
[----:B------:R-:W-:-:S05]  /*11440*/  UMOV UR6, 0x40 ;  /* 0x0000004000067882 */ /* 0x000fca0000000000 */
[----:B------:R-:W-:Y:S01]  /*11450*/  UVIRTCOUNT.DEALLOC.SMPOOL 0x80 ;  /* 0x000000800000784c */ /* 0x000fe20000000000 */
[----:B------:R-:W-:Y:S02]  /*11460*/  UISETP.NE.AND UP2, UPT, UR44, URZ, UPT ;  /* 0x000000ff2c00728c */ /* 0x000fe4000bf45270 */
[----:B-1----:R-:W-:-:S09]  /*11470*/  ULEA UR5, UR5, UR6, 0x18 ;  /* 0x0000000605057291 */ /* 0x002fd2000f8ec0ff */
[----:B------:R1:W-:Y:S01]  /*11480*/  @P0 STS.U8 [UR5+0x1c], R0 ;  /* 0x00001c00ff000988 */ /* 0x0003e20008000005 */
[----:B------:R-:W-:Y:S05]  /*11490*/  BRA.U UP2, `(.L_x_228) ;  /* 0x0000000102d47547 */ /* 0x000fea000b800000 */
[----:B------:R-:W-:-:S04]  /*114a0*/  UISETP.NE.AND UP0, UPT, UR37, URZ, UPT ;  /* 0x000000ff2500728c */ /* 0x000fc8000bf05270 */
[----:B------:R-:W-:-:S09]  /*114b0*/  UISETP.NE.AND UP0, UPT, UR21, 0x4, !UP0 ;  /* 0x000000041500788c */ /* 0x000fd2000c705270 */
[----:B------:R-:W-:Y:S05]  /*114c0*/  BRA.U UP0, `(.L_x_229) ;  /* 0x0000000100047547 */ /* 0x000fea000b800000 */
[----:B------:R-:W-:Y:S05]  /*114d0*/  BPT.TRAP 0x1 ;  /* 0x000000040000795c */ /* 0x000fea0000300000 */
.L_x_229:
[----:B------:R-:W-:Y:S01]  /*114e0*/  ULEA UR6, UR18, UR4, 0x3 ;  /* 0x0000000412067291 */ /* 0x000fe2000f8e18ff */
[----:B------:R-:W-:Y:S01]  /*114f0*/  MOV R3, UR19 ;  /* 0x0000001300037c02 */ /* 0x000fe20008000f00 */
[----:B------:R-:W-:-:S03]  /*11500*/  UIADD3 UR18, UPT, UPT, UR18, 0x1, URZ ;  /* 0x0000000112127890 */ /* 0x000fc6000fffe0ff */
[----:B------:R-:W-:-:S04]  /*11510*/  SHF.L.U32 R3, R3, 0x1f, RZ ;  /* 0x0000001f03037819 */ /* 0x000fc800000006ff */
[----:B------:R-:W3:Y:S02]  /*11520*/  SYNCS.PHASECHK.TRANS64.TRYWAIT P0, [UR6+0x160], R3 ;  /* 0x00016003ff0075a7 */ /* 0x000ee40008001106 */
[----:B---3--:R-:W-:Y:S05]  /*11530*/  @!P0 BRA `(.L_x_230) ;  /* 0x0000001000b08947 */ /* 0x008fea0003800000 */
.L_x_295:
[----:B------:R-:W-:Y:S05]  /*11540*/  BRA.U UP0, `(.L_x_231) ;  /* 0x0000000100047547 */ /* 0x000fea000b800000 */
[----:B------:R-:W-:Y:S05]  /*11550*/  BPT.TRAP 0x1 ;  /* 0x000000040000795c */ /* 0x000fea0000300000 */
.L_x_231:
[----:B------:R-:W-:-:S04]  /*11560*/  UISETP.NE.AND UP1, UPT, UR18, 0x4, UPT ;  /* 0x000000041200788c */ /* 0x000fc8000bf25270 */
[----:B------:R-:W-:Y:S02]  /*11570*/  USEL UR8, URZ, 0x1, UP1 ;  /* 0x00000001ff087887 */ /* 0x000fe40008800000 */
[----:B------:R-:W-:Y:S02]  /*11580*/  USEL UR6, UR18, URZ, UP1 ;  /* 0x000000ff12067287 */ /* 0x000fe40008800000 */
[----:B------:R-:W-:Y:S02]  /*11590*/  ULOP3.LUT UR8, UR19, UR8, URZ, 0x3c, !UPT ;  /* 0x0000000813087292 */ /* 0x000fe4000f8e3cff */
[----:B------:R-:W-:Y:S02]  /*115a0*/  ULEA UR7, UR6, UR4, 0x3 ;  /* 0x0000000406077291 */ /* 0x000fe4000f8e18ff */
[----:B------:R-:W-:Y:S02]  /*115b0*/  UIADD3 UR6, UPT, UPT, UR6, 0x1, URZ ;  /* 0x0000000106067890 */ /* 0x000fe4000fffe0ff */
[----:B-1----:R-:W-:-:S04]  /*115c0*/  MOV R3, UR8 ;  /* 0x0000000800037c02 */ /* 0x002fc80008000f00 */
[----:B------:R-:W-:-:S04]  /*115d0*/  SHF.L.U32 R3, R3, 0x1f, RZ ;  /* 0x0000001f03037819 */ /* 0x000fc800000006ff */
[----:B------:R-:W1:Y:S02]  /*115e0*/  SYNCS.PHASECHK.TRANS64.TRYWAIT P0, [UR7+0x160], R3 ;  /* 0x00016003ff0075a7 */ /* 0x000e640008001107 */
[----:B-1----:R-:W-:Y:S05]  /*115f0*/  @!P0 BRA `(.L_x_232) ;  /* 0x0000001000988947 */ /* 0x002fea0003800000 */
.L_x_297:
[----:B------:R-:W-:Y:S05]  /*11600*/  BRA.U UP0, `(.L_x_233) ;  /* 0x0000000100047547 */ /* 0x000fea000b800000 */
[----:B------:R-:W-:Y:S05]  /*11610*/  BPT.TRAP 0x1 ;  /* 0x000000040000795c */ /* 0x000fea0000300000 */
.L_x_233:
        /* <DEDUP_REMOVED lines=10> */
.L_x_299:
[----:B------:R-:W-:Y:S05]  /*116c0*/  BRA.U UP0, `(.L_x_235) ;  /* 0x0000000100047547 */ /* 0x000fea000b800000 */
[----:B------:R-:W-:Y:S05]  /*116d0*/  BPT.TRAP 0x1 ;  /* 0x000000040000795c */ /* 0x000fea0000300000 */
.L_x_235:
[----:B------:R-:W-:-:S04]  /*116e0*/  UISETP.NE.AND UP0, UPT, UR6, 0x4, UPT ;  /* 0x000000040600788c */ /* 0x000fc8000bf05270 */
[----:B------:R-:W-:Y:S02]  /*116f0*/  USEL UR7, URZ, 0x1, UP0 ;  /* 0x00000001ff077887 */ /* 0x000fe40008000000 */
[----:B------:R-:W-:Y:S02]  /*11700*/  USEL UR6, UR6, URZ, UP0 ;  /* 0x000000ff06067287 */ /* 0x000fe40008000000 */
[----:B------:R-:W-:Y:S02]  /*11710*/  ULOP3.LUT UR7, UR8, UR7, URZ, 0x3c, !UPT ;  /* 0x0000000708077292 */ /* 0x000fe4000f8e3cff */
[----:B------:R-:W-:-:S04]  /*11720*/  ULEA UR6, UR6, UR4, 0x3 ;  /* 0x0000000406067291 */ /* 0x000fc8000f8e18ff */
[----:B------:R-:W-:Y:S02]  /*11730*/  IMAD.U32 R2, RZ, RZ, UR7 ;  /* 0x00000007ff027e24 */ /* 0x000fe4000f8e00ff */
[----:B-1----:R-:W-:-:S03]  /*11740*/  MOV R0, UR6 ;  /* 0x0000000600007c02 */ /* 0x002fc60008000f00 */
[----:B------:R-:W-:-:S04]  /*11750*/  SHF.L.U32 R3, R2, 0x1f, RZ ;  /* 0x0000001f02037819 */ /* 0x000fc800000006ff */
[----:B------:R1:W3:Y:S03]  /*11760*/  SYNCS.PHASECHK.TRANS64.TRYWAIT P0, [R0+URZ+0x160], R3 ;  /* 0x00016003000075a7 */ /* 0x0002e600080011ff */
[----:B---3--:R-:W-:Y:S05]  /*11770*/  @!P0 NANOSLEEP.SYNCS 0x989680 ;  /* 0x009896800000895d */ /* 0x008fea0003900000 */
[----:B------:R-:W3:Y:S02]  /*11780*/  @!P0 SYNCS.PHASECHK.TRANS64 P0, [R0+URZ+0x160], R3 ;  /* 0x00016003000085a7 */ /* 0x000ee400080010ff */
[----:B---3--:R-:W-:Y:S05]  /*11790*/  @P0 BRA `(.L_x_236) ;  /* 0x0000000000200947 */ /* 0x008fea0003800000 */
.L_x_237:
[----:B---3--:R3:W4:Y:S02]  /*117a0*/  SYNCS.PHASECHK.TRANS64.TRYWAIT P0, [R0+URZ+0x160], R3 ;  /* 0x00016003000075a7 */ /* 0x00872400080011ff */
[----:B----4-:R-:W-:Y:S05]  /*117b0*/  @!P0 NANOSLEEP.SYNCS 0x989680 ;  /* 0x009896800000895d */ /* 0x010fea0003900000 */
[----:B------:R-:W4:Y:S02]  /*117c0*/  @!P0 SYNCS.PHASECHK.TRANS64 P0, [R0+URZ+0x160], R3 ;  /* 0x00016003000085a7 */ /* 0x000f2400080010ff */
[----:B----4-:R-:W-:Y:S05]  /*117d0*/  @!P0 BRA `(.L_x_237) ;  /* 0xfffffffc00f08947 */ /* 0x010fea000383ffff */
[----:B------:R-:W-:Y:S05]  /*117e0*/  BRA `(.L_x_236) ;  /* 0x00000000000c7947 */ /* 0x000fea0003800000 */
.L_x_228:
[----:B------:R-:W-:-:S04]  /*117f0*/  UIADD3 UR6, UPT, UPT, UR4, 0x190, URZ ;  /* 0x0000019004067890 */ /* 0x000fc8000fffe0ff */
[----:B------:R-:W-:-:S09]  /*11800*/  UPRMT UR6, UR43, 0x654, UR6 ;  /* 0x000006542b067896 */ /* 0x000fd20008000006 */
[----:B------:R-:W-:Y:S03]  /*11810*/  SYNCS.ARRIVE.TRANS64.RED.A1T0 RZ, [UR6], RZ ;  /* 0x000000ffffff79a7 */ /* 0x000fe60008100406 */
.L_x_236:
[----:B-1-3--:R-:W-:Y:S01]  /*11820*/  SHF.L.U32 R3, RZ, 0x1f, RZ ;  /* 0x0000001fff037819 */ /* 0x00afe200000006ff */
[----:B------:R-:W-:Y:S01]  /*11830*/  UIADD3 UR6, UPT, UPT, UR4, 0x190, URZ ;  /* 0x0000019004067890 */ /* 0x000fe2000fffe0ff */
[----:B------:R-:W-:Y:S02]  /*11840*/  PLOP3.LUT P0, PT, PT, PT, UP2, 0x80, 0x8 ;  /* 0x000000000008781c */ /* 0x000fe40003f0f028 */
[----:B------:R-:W1:Y:S02]  /*11850*/  SYNCS.PHASECHK.TRANS64.TRYWAIT P1, [UR4+0x190], R3 ;  /* 0x00019003ff0075a7 */ /* 0x000e640008021104 */
[----:B-1----:R-:W-:Y:S09]  /*11860*/  @!P1 BRA `(.L_x_238) ;  /* 0x00000010002c9947 */ /* 0x002ff20003800000 */
.L_x_301:
[----:B------:R-:W-:Y:S01]  /*11870*/  @!UP2 UPRMT UR6, UR43, 0x654, UR6 ;  /* 0x000006542b06a896 */ /* 0x000fe20008000006 */
[----:B------:R-:W-:Y:S01]  /*11880*/  UMOV UR8, 0xffff ;  /* 0x0000ffff00087882 */ /* 0x000fe20000000000 */
[----:B------:R-:W-:-:S07]  /*11890*/  UMOV UR4, 0x1 ;  /* 0x0000000100047882 */ /* 0x000fce0000000000 */
[----:B------:R-:W-:Y:S01]  /*118a0*/  @!P0 SYNCS.ARRIVE.TRANS64.RED.A1T0 RZ, [UR6], RZ ;  /* 0x000000ffffff89a7 */ /* 0x000fe20008100406 */
[----:B------:R-:W-:Y:S01]  /*118b0*/  NOP ;  /* 0x0000000000007918 */ /* 0x000fe20000000000 */
[----:B-1----:R-:W1:Y:S01]  /*118c0*/  LDS R0, [UR5+0x14] ;  /* 0x00001405ff007984 */ /* 0x002e620008000800 */
[----:B------:R-:W-:-:S04]  /*118d0*/  ULOP3.LUT UR6, UR20, 0xffff, URZ, 0xc0, !UPT ;  /* 0x0000ffff14067892 */ /* 0x000fc8000f8ec0ff */
[----:B------:R-:W-:-:S04]  /*118e0*/  USHF.R.U32.HI UR6, URZ, 0x5, UR6 ;  /* 0x00000005ff067899 */ /* 0x000fc80008011606 */
[----:B------:R-:W-:Y:S02]  /*118f0*/  USHF.L.U32 UR8, UR8, UR6, URZ ;  /* 0x0000000608087299 */ /* 0x000fe400080006ff */
[----:B------:R-:W-:-:S04]  /*11900*/  USHF.L.U32 UR4, UR4, UR6, URZ ;  /* 0x0000000604047299 */ /* 0x000fc800080006ff */
[----:B-1----:R-:W-:-:S04]  /*11910*/  LOP3.LUT R0, R0, UR8, RZ, 0xc0, !PT ;  /* 0x0000000800007c12 */ /* 0x002fc8000f8ec0ff */
[----:B------:R-:W-:-:S13]  /*11920*/  ISETP.NE.AND P0, PT, R0, UR8, PT ;  /* 0x0000000800007c0c */ /* 0x000fda000bf05270 */
[----:B------:R-:W-:Y:S05]  /*11930*/  @P0 BRA `(.L_x_239) ;  /* 0x0000000000580947 */ /* 0x000fea0003800000 */
[----:B------:R-:W1:Y:S02]  /*11940*/  LDS R0, [UR5+0x18] ;  /* 0x00001805ff007984 */ /* 0x000e640008000800 */
[----:B-1----:R-:W-:-:S04]  /*11950*/  LOP3.LUT R0, R0, UR4, RZ, 0xc0, !PT ;  /* 0x0000000400007c12 */ /* 0x002fc8000f8ec0ff */
[----:B------:R-:W-:-:S13]  /*11960*/  ISETP.NE.AND P0, PT, R0, UR4, PT ;  /* 0x0000000400007c0c */ /* 0x000fda000bf05270 */
[----:B------:R-:W-:Y:S05]  /*11970*/  @P0 BRA `(.L_x_240) ;  /* 0x00000000003c0947 */ /* 0x000fea0003800000 */
[----:B------:R-:W1:Y:S01]  /*11980*/  S2R R2, SR_LANEID ;  /* 0x0000000000027919 */ /* 0x000e620000000000 */
[----:B------:R-:W-:Y:S01]  /*11990*/  ULOP3.LUT UR8, URZ, UR8, URZ, 0x33, !UPT ;  /* 0x00000008ff087292 */ /* 0x000fe2000f8e33ff */
[----:B------:R-:W-:Y:S01]  /*119a0*/  LOP3.LUT R4, RZ, UR4, RZ, 0x33, !PT ;  /* 0x00000004ff047c12 */ /* 0x000fe2000f8e33ff */
[----:B------:R-:W-:Y:S02]  /*119b0*/  VOTEU.ANY UR7, UPT, PT ;  /* 0x0000000000077886 */ /* 0x000fe400038e0100 */
[----:B------:R-:W-:Y:S01]  /*119c0*/  UFLO.U32 UR7, UR7 ;  /* 0x00000007000772bd */ /* 0x000fe200080e0000 */
[----:B------:R-:W3:Y:S01]  /*119d0*/  REDUX UR4, R4 ;  /* 0x00000000040473c4 */ /* 0x000ee20000000000 */
[----:B------:R-:W-:-:S06]  /*119e0*/  IMAD.U32 R0, RZ, RZ, UR8 ;  /* 0x00000008ff007e24 */ /* 0x000fcc000f8e00ff */
[----:B------:R4:W-:Y:S01]  /*119f0*/  UTCATOMSWS.AND URZ, UR8 ;  /* 0x0000000800ff79e3 */ /* 0x0009e20008000000 */
[----:B------:R-:W5:Y:S01]  /*11a00*/  REDUX UR6, R0 ;  /* 0x00000000000673c4 */ /* 0x000f620000000000 */
[----:B-1----:R-:W-:Y:S01]  /*11a10*/  ISETP.EQ.U32.AND P0, PT, R2, UR7, PT ;  /* 0x0000000702007c0c */ /* 0x002fe2000bf02070 */
[----:B---3--:R-:W-:Y:S01]  /*11a20*/  IMAD.U32 R2, RZ, RZ, UR4 ;  /* 0x00000004ff027e24 */ /* 0x008fe2000f8e00ff */
[----:B-----5:R-:W-:-:S11]  /*11a30*/  MOV R3, UR6 ;  /* 0x0000000600037c02 */ /* 0x020fd60008000f00 */
[----:B------:R4:W-:Y:S04]  /*11a40*/  @P0 ATOMS.AND RZ, [UR5+0x14], R3 ;  /* 0x00001403ffff098c */ /* 0x0009e8000a800005 */
[----:B------:R4:W-:Y:S01]  /*11a50*/  @P0 ATOMS.AND RZ, [UR5+0x18], R2 ;  /* 0x00001802ffff098c */ /* 0x0009e2000a800005 */
[----:B------:R-:W-:Y:S05]  /*11a60*/  BRA `(.L_x_241) ;  /* 0x0000000000147947 */ /* 0x000fea0003800000 */
.L_x_240:
[----:B------:R-:W-:Y:S02]  /*11a70*/  MOV R2, 0x11a90 ;  /* 0x00011a9000027802 */ /* 0x000fe40000000f00 */
[----:B--2---:R-:W-:Y:S05]  /*11a80*/  CALL.REL.NOINC `($__internal_0_$__cuda_sm10x_tcgen05_guardrail_trap_col_being_dealloced_not_returned_by_alloc) ;  /* 0x0000000c00bc7944 */ /* 0x004fea0003c00000 */
[----:B------:R-:W-:Y:S05]  /*11a90*/  BRA `(.L_x_241) ;  /* 0x0000000000087947 */ /* 0x000fea0003800000 */
.L_x_239:
[----:B------:R-:W-:Y:S02]  /*11aa0*/  MOV R2, 0x11ac0 ;  /* 0x00011ac000027802 */ /* 0x000fe40000000f00 */
[----:B--2---:R-:W-:Y:S05]  /*11ab0*/  CALL.REL.NOINC `($__internal_2_$__cuda_sm10x_tcgen05_guardrail_trap_unallocated_columns_being_dealloced) ;  /* 0x0000000c00c87944 */ /* 0x004fea0003c00000 */
.L_x_241:
[----:B------:R-:W-:Y:S01]  /*11ac0*/  NOP ;  /* 0x0000000000007918 */ /* 0x000fe20000000000 */
[----:B----4-:R-:W-:Y:S05]  /*11ad0*/  EXIT ;  /* 0x000000000000794d */ /* 0x010fea0003800000 */
.L_x_34:
[----:B------:R-:W-:-:S07]  /*11ae0*/  MOV R0, UR9 ;  /* 0x0000000900007c02 */ /* 0x000fce0008000f00 */
.L_x_242:
[----:B--2---:R2:W3:Y:S02]  /*11af0*/  SYNCS.PHASECHK.TRANS64.TRYWAIT P0, [R0+URZ+0x38], R3 ;  /* 0x00003803000075a7 */ /* 0x0044e400080011ff */
[----:B---3--:R-:W-:Y:S05]  /*11b00*/  @!P0 NANOSLEEP.SYNCS 0x989680 ;  /* 0x009896800000895d */ /* 0x008fea0003900000 */
[----:B------:R-:W3:Y:S02]  /*11b10*/  @!P0 SYNCS.PHASECHK.TRANS64 P0, [R0+URZ+0x38], R3 ;  /* 0x00003803000085a7 */ /* 0x000ee400080010ff */
[----:B---3--:R-:W-:Y:S05]  /*11b20*/  @!P0 BRA `(.L_x_242) ;  /* 0xfffffffc00f08947 */ /* 0x008fea000383ffff */
[----:B------:R-:W-:Y:S05]  /*11b30*/  BRA `(.L_x_33) ;  /* 0xffffff2800187947 */ /* 0x000fea000383ffff */
.L_x_41:
[----:B--2---:R-:W-:-:S07]  /*11b40*/  MOV R0, UR9 ;  /* 0x0000000900007c02 */ /* 0x004fce0008000f00 */
.L_x_243:
[----:B--2---:R2:W3:Y:S02]  /*11b50*/  SYNCS.PHASECHK.TRANS64.TRYWAIT P0, [R0+URZ+0x38], R3 ;  /* 0x00003803000075a7 */ /* 0x0044e400080011ff */
[----:B---3--:R-:W-:Y:S05]  /*11b60*/  @!P0 NANOSLEEP.SYNCS 0x989680 ;  /* 0x009896800000895d */ /* 0x008fea0003900000 */
[----:B------:R-:W3:Y:S02]  /*11b70*/  @!P0 SYNCS.PHASECHK.TRANS64 P0, [R0+URZ+0x38], R3 ;  /* 0x00003803000085a7 */ /* 0x000ee400080010ff */
[----:B---3--:R-:W-:Y:S05]  /*11b80*/  @!P0 BRA `(.L_x_243) ;  /* 0xfffffffc00f08947 */ /* 0x008fea000383ffff */
[----:B------:R-:W-:Y:S05]  /*11b90*/  BRA `(.L_x_40) ;  /* 0xffffff2800b87947 */ /* 0x000fea000383ffff */
.L_x_47:
[----:B--2---:R-:W-:-:S07]  /*11ba0*/  MOV R0, UR4 ;  /* 0x0000000400007c02 */ /* 0x004fce0008000f00 */
.L_x_244:
[----:B-1----:R1:W2:Y:S02]  /*11bb0*/  SYNCS.PHASECHK.TRANS64.TRYWAIT P0, [R0+URZ+0x1a0], R3 ;  /* 0x0001a003000075a7 */ /* 0x0022a400080011ff */
[----:B--2---:R-:W-:Y:S05]  /*11bc0*/  @!P0 NANOSLEEP.SYNCS 0x989680 ;  /* 0x009896800000895d */ /* 0x004fea0003900000 */
[----:B------:R-:W2:Y:S02]  /*11bd0*/  @!P0 SYNCS.PHASECHK.TRANS64 P0, [R0+URZ+0x1a0], R3 ;  /* 0x0001a003000085a7 */ /* 0x000ea400080010ff */
[----:B--2---:R-:W-:Y:S05]  /*11be0*/  @!P0 BRA `(.L_x_244) ;  /* 0xfffffffc00f08947 */ /* 0x004fea000383ffff */
[----:B------:R-:W-:Y:S05]  /*11bf0*/  BRA `(.L_x_245) ;  /* 0xffffff2c00447947 */ /* 0x000fea000383ffff */
.L_x_50:
[----:B------:R-:W-:-:S07]  /*11c00*/  MOV R0, UR4 ;  /* 0x0000000400007c02 */ /* 0x000fce0008000f00 */
.L_x_246:
[----:B-1----:R1:W2:Y:S02]  /*11c10*/  SYNCS.PHASECHK.TRANS64.TRYWAIT P0, [R0+URZ], R3 ;  /* 0x00000003000075a7 */ /* 0x0022a400080011ff */
[----:B--2---:R-:W-:Y:S05]  /*11c20*/  @!P0 NANOSLEEP.SYNCS 0x989680 ;  /* 0x009896800000895d */ /* 0x004fea0003900000 */
[----:B------:R-:W2:Y:S02]  /*11c30*/  @!P0 SYNCS.PHASECHK.TRANS64 P0, [R0+URZ], R3 ;  /* 0x00000003000085a7 */ /* 0x000ea400080010ff */
[----:B--2---:R-:W-:Y:S05]  /*11c40*/  @!P0 BRA `(.L_x_246) ;  /* 0xfffffffc00f08947 */ /* 0x004fea000383ffff */
[----:B------:R-:W-:Y:S05]  /*11c50*/  BRA `(.L_x_247) ;  /* 0xffffff2c00ac7947 */ /* 0x000fea000383ffff */
.L_x_51:
[----:B------:R-:W-:-:S07]  /*11c60*/  MOV R0, UR4 ;  /* 0x0000000400007c02 */ /* 0x000fce0008000f00 */
.L_x_248:
[----:B-1----:R1:W2:Y:S02]  /*11c70*/  SYNCS.PHASECHK.TRANS64.TRYWAIT P0, [R0+URZ], R3 ;  /* 0x00000003000075a7 */ /* 0x0022a400080011ff */
[----:B--2---:R-:W-:Y:S05]  /*11c80*/  @!P0 NANOSLEEP.SYNCS 0x989680 ;  /* 0x009896800000895d */ /* 0x004fea0003900000 */
[----:B------:R-:W2:Y:S02]  /*11c90*/  @!P0 SYNCS.PHASECHK.TRANS64 P0, [R0+URZ], R3 ;  /* 0x00000003000085a7 */ /* 0x000ea400080010ff */
[----:B--2---:R-:W-:Y:S05]  /*11ca0*/  @!P0 BRA `(.L_x_248) ;  /* 0xfffffffc00f08947 */ /* 0x004fea000383ffff */
[----:B------:R-:W-:Y:S05]  /*11cb0*/  BRA `(.L_x_249) ;  /* 0xffffff2c00b87947 */ /* 0x000fea000383ffff */
.L_x_52:
[----:B------:R-:W-:-:S07]  /*11cc0*/  MOV R0, UR4 ;  /* 0x0000000400007c02 */ /* 0x000fce0008000f00 */
.L_x_250:
[----:B-1----:R1:W2:Y:S02]  /*11cd0*/  SYNCS.PHASECHK.TRANS64.TRYWAIT P0, [R0+URZ], R3 ;  /* 0x00000003000075a7 */ /* 0x0022a400080011ff */
[----:B--2---:R-:W-:Y:S05]  /*11ce0*/  @!P0 NANOSLEEP.SYNCS 0x989680 ;  /* 0x009896800000895d */ /* 0x004fea0003900000 */
[----:B------:R-:W2:Y:S02]  /*11cf0*/  @!P0 SYNCS.PHASECHK.TRANS64 P0, [R0+URZ], R3 ;  /* 0x00000003000085a7 */ /* 0x000ea400080010ff */
[----:B--2---:R-:W-:Y:S05]  /*11d00*/  @!P0 BRA `(.L_x_250) ;  /* 0xfffffffc00f08947 */ /* 0x004fea000383ffff */
[----:B------:R-:W-:Y:S05]  /*11d10*/  BRA `(.L_x_251) ;  /* 0xffffff2c00c47947 */ /* 0x000fea000383ffff */
.L_x_53:
[----:B------:R-:W-:-:S07]  /*11d20*/  MOV R0, UR4 ;  /* 0x0000000400007c02 */ /* 0x000fce0008000f00 */
.L_x_252:
[----:B-1----:R1:W2:Y:S02]  /*11d30*/  SYNCS.PHASECHK.TRANS64.TRYWAIT P0, [R0+URZ], R3 ;  /* 0x00000003000075a7 */ /* 0x0022a400080011ff */
[----:B--2---:R-:W-:Y:S05]  /*11d40*/  @!P0 NANOSLEEP.SYNCS 0x989680 ;  /* 0x009896800000895d */ /* 0x004fea0003900000 */
[----:B------:R-:W2:Y:S02]  /*11d50*/  @!P0 SYNCS.PHASECHK.TRANS64 P0, [R0+URZ], R3 ;  /* 0x00000003000085a7 */ /* 0x000ea400080010ff */
[----:B--2---:R-:W-:Y:S05]  /*11d60*/  @!P0 BRA `(.L_x_252) ;  /* 0xfffffffc00f08947 */ /* 0x004fea000383ffff */
[----:B------:R-:W-:Y:S05]  /*11d70*/  BRA `(.L_x_253) ;  /* 0xffffff2c00d07947 */ /* 0x000fea000383ffff */
.L_x_54:
[----:B------:R-:W-:-:S07]  /*11d80*/  MOV R0, UR4 ;  /* 0x0000000400007c02 */ /* 0x000fce0008000f00 */
.L_x_254:
[----:B-1----:R1:W2:Y:S02]  /*11d90*/  SYNCS.PHASECHK.TRANS64.TRYWAIT P0, [R0+URZ], R3 ;  /* 0x00000003000075a7 */ /* 0x0022a400080011ff */
[----:B--2---:R-:W-:Y:S05]  /*11da0*/  @!P0 NANOSLEEP.SYNCS 0x989680 ;  /* 0x009896800000895d */ /* 0x004fea0003900000 */
[----:B------:R-:W2:Y:S02]  /*11db0*/  @!P0 SYNCS.PHASECHK.TRANS64 P0, [R0+URZ], R3 ;  /* 0x00000003000085a7 */ /* 0x000ea400080010ff */
[----:B--2---:R-:W-:Y:S05]  /*11dc0*/  @!P0 BRA `(.L_x_254) ;  /* 0xfffffffc00f08947 */ /* 0x004fea000383ffff */
[----:B------:R-:W-:Y:S05]  /*11dd0*/  BRA `(.L_x_255) ;  /* 0xffffff2c00dc7947 */ /* 0x000fea000383ffff */
.L_x_55:
[----:B------:R-:W-:-:S07]  /*11de0*/  MOV R0, UR4 ;  /* 0x0000000400007c02 */ /* 0x000fce0008000f00 */
.L_x_256:
[----:B-1----:R1:W2:Y:S02]  /*11df0*/  SYNCS.PHASECHK.TRANS64.TRYWAIT P0, [R0+URZ], R3 ;  /* 0x00000003000075a7 */ /* 0x0022a400080011ff */
[----:B--2---:R-:W-:Y:S05]  /*11e00*/  @!P0 NANOSLEEP.SYNCS 0x989680 ;  /* 0x009896800000895d */ /* 0x004fea0003900000 */
[----:B------:R-:W2:Y:S02]  /*11e10*/  @!P0 SYNCS.PHASECHK.TRANS64 P0, [R0+URZ], R3 ;  /* 0x00000003000085a7 */ /* 0x000ea400080010ff */
[----:B--2---:R-:W-:Y:S05]  /*11e20*/  @!P0 BRA `(.L_x_256) ;  /* 0xfffffffc00f08947 */ /* 0x004fea000383ffff */
[----:B------:R-:W-:Y:S05]  /*11e30*/  BRA `(.L_x_257) ;  /* 0xffffff2c00e87947 */ /* 0x000fea000383ffff */
.L_x_70:
[----:B------:R-:W-:-:S07]  /*11e40*/  MOV R17, UR4 ;  /* 0x0000000400117c02 */ /* 0x000fce0008000f00 */
.L_x_258:
[----:B--2---:R2:W3:Y:S02]  /*11e50*/  SYNCS.PHASECHK.TRANS64.TRYWAIT P0, [R17+URZ+0x100], R16 ;  /* 0x00010010110075a7 */ /* 0x0044e400080011ff */
[----:B---3--:R-:W-:Y:S05]  /*11e60*/  @!P0 NANOSLEEP.SYNCS 0x989680 ;  /* 0x009896800000895d */ /* 0x008fea0003900000 */
[----:B------:R-:W3:Y:S02]  /*11e70*/  @!P0 SYNCS.PHASECHK.TRANS64 P0, [R17+URZ+0x100], R16 ;  /* 0x00010010110085a7 */ /* 0x000ee400080010ff */
[----:B---3--:R-:W-:Y:S05]  /*11e80*/  @!P0 BRA `(.L_x_258) ;  /* 0xfffffffc00f08947 */ /* 0x008fea000383ffff */
[----:B------:R-:W-:Y:S05]  /*11e90*/  BRA `(.L_x_259) ;  /* 0xffffff4800dc7947 */ /* 0x000fea000383ffff */
.L_x_86:
[----:B------:R-:W-:-:S07]  /*11ea0*/  MOV R11, UR4 ;  /* 0x00000004000b7c02 */ /* 0x000fce0008000f00 */
.L_x_260:
[----:B--2---:R2:W3:Y:S02]  /*11eb0*/  SYNCS.PHASECHK.TRANS64.TRYWAIT P0, [R11+URZ+0x100], R2 ;  /* 0x000100020b0075a7 */ /* 0x0044e400080011ff */
[----:B---3--:R-:W-:Y:S05]  /*11ec0*/  @!P0 NANOSLEEP.SYNCS 0x989680 ;  /* 0x009896800000895d */ /* 0x008fea0003900000 */
[----:B------:R-:W3:Y:S02]  /*11ed0*/  @!P0 SYNCS.PHASECHK.TRANS64 P0, [R11+URZ+0x100], R2 ;  /* 0x000100020b0085a7 */ /* 0x000ee400080010ff */
[----:B---3--:R-:W-:Y:S05]  /*11ee0*/  @!P0 BRA `(.L_x_260) ;  /* 0xfffffffc00f08947 */ /* 0x008fea000383ffff */
[----:B------:R-:W-:Y:S05]  /*11ef0*/  BRA `(.L_x_261) ;  /* 0xffffff6400cc7947 */ /* 0x000fea000383ffff */
.L_x_95:
[----:B--2---:R2:W4:Y:S02]  /*11f00*/  SYNCS.PHASECHK.TRANS64.TRYWAIT P0, [R15+URZ+0xb8], R6 ;  /* 0x0000b8060f0075a7 */ /* 0x00452400080011ff */
[----:B----4-:R-:W-:Y:S05]  /*11f10*/  @!P0 NANOSLEEP.SYNCS 0x989680 ;  /* 0x009896800000895d */ /* 0x010fea0003900000 */
[----:B------:R-:W4:Y:S02]  /*11f20*/  @!P0 SYNCS.PHASECHK.TRANS64 P0, [R15+URZ+0xb8], R6 ;  /* 0x0000b8060f0085a7 */ /* 0x000f2400080010ff */
[----:B----4-:R-:W-:Y:S05]  /*11f30*/  @!P0 BRA `(.L_x_95) ;  /* 0xfffffffc00f08947 */ /* 0x010fea000383ffff */
[----:B------:R-:W-:Y:S05]  /*11f40*/  BRA `(.L_x_92) ;  /* 0xffffff6c00e07947 */ /* 0x000fea000383ffff */
.L_x_99:
[----:B------:R-:W-:Y:S07]  /*11f50*/  MOV R0, UR24 ;  /* 0x0000001800007c02 */ /* 0x000fee0008000f00 */
.L_x_262:
[----:B------:R1:W1:Y:S02]  /*11f60*/  SYNCS.PHASECHK.TRANS64.TRYWAIT P0, [R0+URZ+0x90], R5 ;  /* 0x00009005000075a7 */ /* 0x00026400080011ff */
[----:B-1----:R-:W-:Y:S05]  /*11f70*/  @!P0 NANOSLEEP.SYNCS 0x989680 ;  /* 0x009896800000895d */ /* 0x002fea0003900000 */
[----:B------:R-:W1:Y:S02]  /*11f80*/  @!P0 SYNCS.PHASECHK.TRANS64 P0, [R0+URZ+0x90], R5 ;  /* 0x00009005000085a7 */ /* 0x000e6400080010ff */
[----:B-1----:R-:W-:Y:S05]  /*11f90*/  @!P0 BRA `(.L_x_262) ;  /* 0xfffffffc00f08947 */ /* 0x002fea000383ffff */
[----:B------:R-:W-:Y:S05]  /*11fa0*/  BRA `(.L_x_263) ;  /* 0xffffff7000647947 */ /* 0x000fea000383ffff */
.L_x_105:
[----:B------:R-:W-:Y:S07]  /*11fb0*/  MOV R0, UR24 ;  /* 0x0000001800007c02 */ /* 0x000fee0008000f00 */
.L_x_264:
[----:B-1----:R1:W4:Y:S02]  /*11fc0*/  SYNCS.PHASECHK.TRANS64.TRYWAIT P0, [R0+URZ+0x98], R5 ;  /* 0x00009805000075a7 */ /* 0x00232400080011ff */
[----:B----4-:R-:W-:Y:S05]  /*11fd0*/  @!P0 NANOSLEEP.SYNCS 0x989680 ;  /* 0x009896800000895d */ /* 0x010fea0003900000 */
[----:B------:R-:W4:Y:S02]  /*11fe0*/  @!P0 SYNCS.PHASECHK.TRANS64 P0, [R0+URZ+0x98], R5 ;  /* 0x00009805000085a7 */ /* 0x000f2400080010ff */
[----:B----4-:R-:W-:Y:S05]  /*11ff0*/  @!P0 BRA `(.L_x_264) ;  /* 0xfffffffc00f08947 */ /* 0x010fea000383ffff */
[----:B------:R-:W-:Y:S05]  /*12000*/  BRA `(.L_x_265) ;  /* 0xffffff7000bc7947 */ /* 0x000fea000383ffff */
.L_x_111:
[----:B-1--4-:R-:W-:Y:S07]  /*12010*/  MOV R0, UR24 ;  /* 0x0000001800007c02 */ /* 0x012fee0008000f00 */
.L_x_266:
[----:B-1----:R1:W4:Y:S02]  /*12020*/  SYNCS.PHASECHK.TRANS64.TRYWAIT P0, [R0+URZ+0xa0], R5 ;  /* 0x0000a005000075a7 */ /* 0x00232400080011ff */
[----:B----4-:R-:W-:Y:S05]  /*12030*/  @!P0 NANOSLEEP.SYNCS 0x989680 ;  /* 0x009896800000895d */ /* 0x010fea0003900000 */
[----:B------:R-:W4:Y:S02]  /*12040*/  @!P0 SYNCS.PHASECHK.TRANS64 P0, [R0+URZ+0xa0], R5 ;  /* 0x0000a005000085a7 */ /* 0x000f2400080010ff */
[----:B----4-:R-:W-:Y:S05]  /*12050*/  @!P0 BRA `(.L_x_266) ;  /* 0xfffffffc00f08947 */ /* 0x010fea000383ffff */
[----:B------:R-:W-:Y:S05]  /*12060*/  BRA `(.L_x_267) ;  /* 0xffffff7400147947 */ /* 0x000fea000383ffff */
.L_x_117:
[----:B-1--4-:R-:W-:Y:S07]  /*12070*/  MOV R0, UR24 ;  /* 0x0000001800007c02 */ /* 0x012fee0008000f00 */
.L_x_268:
[----:B-1----:R1:W4:Y:S02]  /*12080*/  SYNCS.PHASECHK.TRANS64.TRYWAIT P0, [R0+URZ+0xa8], R5 ;  /* 0x0000a805000075a7 */ /* 0x00232400080011ff */
[----:B----4-:R-:W-:Y:S05]  /*12090*/  @!P0 NANOSLEEP.SYNCS 0x989680 ;  /* 0x009896800000895d */ /* 0x010fea0003900000 */
[----:B------:R-:W4:Y:S02]  /*120a0*/  @!P0 SYNCS.PHASECHK.TRANS64 P0, [R0+URZ+0xa8], R5 ;  /* 0x0000a805000085a7 */ /* 0x000f2400080010ff */
[----:B----4-:R-:W-:Y:S05]  /*120b0*/  @!P0 BRA `(.L_x_268) ;  /* 0xfffffffc00f08947 */ /* 0x010fea000383ffff */
[----:B------:R-:W-:Y:S05]  /*120c0*/  BRA `(.L_x_269) ;  /* 0xffffff74006c7947 */ /* 0x000fea000383ffff */
.L_x_123:
[----:B----4-:R-:W-:Y:S07]  /*120d0*/  MOV R0, UR8 ;  /* 0x0000000800007c02 */ /* 0x010fee0008000f00 */
.L_x_270:
[----:B-1----:R1:W4:Y:S02]  /*120e0*/  SYNCS.PHASECHK.TRANS64.TRYWAIT P0, [R0+URZ+0x1a0], R5 ;  /* 0x0001a005000075a7 */ /* 0x00232400080011ff */
[----:B----4-:R-:W-:Y:S05]  /*120f0*/  @!P0 NANOSLEEP.SYNCS 0x989680 ;  /* 0x009896800000895d */ /* 0x010fea0003900000 */
[----:B------:R-:W4:Y:S02]  /*12100*/  @!P0 SYNCS.PHASECHK.TRANS64 P0, [R0+URZ+0x1a0], R5 ;  /* 0x0001a005000085a7 */ /* 0x000f2400080010ff */
[----:B----4-:R-:W-:Y:S05]  /*12110*/  @!P0 BRA `(.L_x_270) ;  /* 0xfffffffc00f08947 */ /* 0x010fea000383ffff */
[----:B------:R-:W-:Y:S05]  /*12120*/  BRA `(.L_x_271) ;  /* 0xffffff7400d47947 */ /* 0x000fea000383ffff */
.L_x_127:
[----:B------:R-:W-:-:S07]  /*12130*/  MOV R0, UR24 ;  /* 0x0000001800007c02 */ /* 0x000fce0008000f00 */
.L_x_272:
[----:B-1----:R1:W2:Y:S02]  /*12140*/  SYNCS.PHASECHK.TRANS64.TRYWAIT P0, [R0+URZ+0x90], R3 ;  /* 0x00009003000075a7 */ /* 0x0022a400080011ff */
[----:B--2---:R-:W-:Y:S05]  /*12150*/  @!P0 NANOSLEEP.SYNCS 0x989680 ;  /* 0x009896800000895d */ /* 0x004fea0003900000 */
[----:B------:R-:W2:Y:S02]  /*12160*/  @!P0 SYNCS.PHASECHK.TRANS64 P0, [R0+URZ+0x90], R3 ;  /* 0x00009003000085a7 */ /* 0x000ea400080010ff */
[----:B--2---:R-:W-:Y:S05]  /*12170*/  @!P0 BRA `(.L_x_272) ;  /* 0xfffffffc00f08947 */ /* 0x004fea000383ffff */
[----:B------:R-:W-:Y:S05]  /*12180*/  BRA `(.L_x_273) ;  /* 0xffffff7800407947 */ /* 0x000fea000383ffff */
.L_x_129:
[----:B-1----:R-:W-:-:S07]  /*12190*/  MOV R0, UR24 ;  /* 0x0000001800007c02 */ /* 0x002fce0008000f00 */
.L_x_274:
[----:B-1----:R1:W2:Y:S02]  /*121a0*/  SYNCS.PHASECHK.TRANS64.TRYWAIT P0, [R0+URZ+0x98], R3 ;  /* 0x00009803000075a7 */ /* 0x0022a400080011ff */
[----:B--2---:R-:W-:Y:S05]  /*121b0*/  @!P0 NANOSLEEP.SYNCS 0x989680 ;  /* 0x009896800000895d */ /* 0x004fea0003900000 */
[----:B------:R-:W2:Y:S02]  /*121c0*/  @!P0 SYNCS.PHASECHK.TRANS64 P0, [R0+URZ+0x98], R3 ;  /* 0x00009803000085a7 */ /* 0x000ea400080010ff */
[----:B--2---:R-:W-:Y:S05]  /*121d0*/  @!P0 BRA `(.L_x_274) ;  /* 0xfffffffc00f08947 */ /* 0x004fea000383ffff */
[----:B------:R-:W-:Y:S05]  /*121e0*/  BRA `(.L_x_275) ;  /* 0xffffff7800387947 */ /* 0x000fea000383ffff */
.L_x_131:
[----:B-1----:R-:W-:-:S07]  /*121f0*/  MOV R0, UR24 ;  /* 0x0000001800007c02 */ /* 0x002fce0008000f00 */
.L_x_276:
[----:B-1----:R1:W2:Y:S02]  /*12200*/  SYNCS.PHASECHK.TRANS64.TRYWAIT P0, [R0+URZ+0xa0], R3 ;  /* 0x0000a003000075a7 */ /* 0x0022a400080011ff */
[----:B--2---:R-:W-:Y:S05]  /*12210*/  @!P0 NANOSLEEP.SYNCS 0x989680 ;  /* 0x009896800000895d */ /* 0x004fea0003900000 */
[----:B------:R-:W2:Y:S02]  /*12220*/  @!P0 SYNCS.PHASECHK.TRANS64 P0, [R0+URZ+0xa0], R3 ;  /* 0x0000a003000085a7 */ /* 0x000ea400080010ff */
[----:B--2---:R-:W-:Y:S05]  /*12230*/  @!P0 BRA `(.L_x_276) ;  /* 0xfffffffc00f08947 */ /* 0x004fea000383ffff */
[----:B------:R-:W-:Y:S05]  /*12240*/  BRA `(.L_x_277) ;  /* 0xffffff7800307947 */ /* 0x000fea000383ffff */
.L_x_140:
[----:B------:R-:W-:Y:S07]  /*12250*/  MOV R0, UR6 ;  /* 0x0000000600007c02 */ /* 0x000fee0008000f00 */
.L_x_278:
[----:B---3--:R3:W1:Y:S02]  /*12260*/  SYNCS.PHASECHK.TRANS64.TRYWAIT P0, [R0+URZ+0x1a0], R3 ;  /* 0x0001a003000075a7 */ /* 0x00866400080011ff */
[----:B-1----:R-:W-:Y:S05]  /*12270*/  @!P0 NANOSLEEP.SYNCS 0x989680 ;  /* 0x009896800000895d */ /* 0x002fea0003900000 */
[----:B------:R-:W1:Y:S02]  /*12280*/  @!P0 SYNCS.PHASECHK.TRANS64 P0, [R0+URZ+0x1a0], R3 ;  /* 0x0001a003000085a7 */ /* 0x000e6400080010ff */
[----:B-1----:R-:W-:Y:S05]  /*12290*/  @!P0 BRA `(.L_x_278) ;  /* 0xfffffffc00f08947 */ /* 0x002fea000383ffff */
[----:B------:R-:W-:Y:S05]  /*122a0*/  BRA `(.L_x_279) ;  /* 0xffffff8000dc7947 */ /* 0x000fea000383ffff */
.L_x_149:
[----:B------:R-:W-:Y:S07]  /*122b0*/  MOV R15, 0xffffffff ;  /* 0xffffffff000f7802 */ /* 0x000fee0000000f00 */
[----:B---345:R-:W-:Y:S05]  /*122c0*/  WARPSYNC.COLLECTIVE R15, `(.L_x_280) ;  /* 0x000000000f0c7348 */ /* 0x038fea0003c00000 */
[----:B------:R-:W-:Y:S02]  /*122d0*/  ELECT P6, UR79, PT ;  /* 0x00000000004f782f */ /* 0x000fe400038c0000 */
[----:B----4-:R-:W-:Y:S01]  /*122e0*/  MOV R14, UR79 ;  /* 0x0000004f000e7c02 */ /* 0x010fe20008000f00 */
[----:B---3-5:R-:W-:Y:S10]  /*122f0*/  ENDCOLLECTIVE ;  /* 0x000000000000791b */ /* 0x028ff40003800000 */
.L_x_280:
[----:B------:R-:W-:Y:S05]  /*12300*/  BRA `(.L_x_281) ;  /* 0xffffff8400ec7947 */ /* 0x000fea000383ffff */
.L_x_154:
[----:B--2---:R-:W-:Y:S04]  /*12310*/  MOV R3, UR43 ;  /* 0x0000002b00037c02 */ /* 0x004fe80008000f00 */
[----:B------:R2:W1:Y:S03]  /*12320*/  SYNCS.PHASECHK.TRANS64.TRYWAIT P0, [R3+URZ+0x70], R2 ;  /* 0x00007002030075a7 */ /* 0x00046600080011ff */
[----:B-1----:R-:W-:Y:S05]  /*12330*/  @!P0 NANOSLEEP.SYNCS 0x989680 ;  /* 0x009896800000895d */ /* 0x002fea0003900000 */
[----:B------:R-:W1:Y:S02]  /*12340*/  @!P0 SYNCS.PHASECHK.TRANS64 P0, [R3+URZ+0x70], R2 ;  /* 0x00007002030085a7 */ /* 0x000e6400080010ff */
[----:B-1----:R-:W-:Y:S05]  /*12350*/  @!P0 BRA `(.L_x_154) ;  /* 0xfffffffc00ec8947 */ /* 0x002fea000383ffff */
[----:B------:R-:W-:Y:S05]  /*12360*/  BRA `(.L_x_153) ;  /* 0xffffff88008c7947 */ /* 0x000fea000383ffff */
.L_x_158:
[----:B------:R1:W1:Y:S02]  /*12370*/  SYNCS.PHASECHK.TRANS64.TRYWAIT P1, [R97+URZ+0x140], R0 ;  /* 0x00014000610075a7 */ /* 0x00026400080211ff */
[----:B-1----:R-:W-:Y:S05]  /*12380*/  @!P1 NANOSLEEP.SYNCS 0x989680 ;  /* 0x009896800000995d */ /* 0x002fea0003900000 */
[----:B------:R-:W1:Y:S02]  /*12390*/  @!P1 SYNCS.PHASECHK.TRANS64 P1, [R97+URZ+0x140], R0 ;  /* 0x00014000610095a7 */ /* 0x000e6400080210ff */
[----:B-1----:R-:W-:Y:S05]  /*123a0*/  @!P1 BRA `(.L_x_158) ;  /* 0xfffffffc00f09947 */ /* 0x002fea000383ffff */
[----:B------:R-:W-:Y:S05]  /*123b0*/  BRA `(.L_x_157) ;  /* 0xffffff8c00247947 */ /* 0x000fea000383ffff */
.L_x_165:
[----:B--2---:R-:W-:Y:S04]  /*123c0*/  MOV R3, UR43 ;  /* 0x0000002b00037c02 */ /* 0x004fe80008000f00 */
[----:B------:R2:W3:Y:S03]  /*123d0*/  SYNCS.PHASECHK.TRANS64.TRYWAIT P1, [R3+URZ+0x78], R0 ;  /* 0x00007800030075a7 */ /* 0x0004e600080211ff */
[----:B---3--:R-:W-:Y:S05]  /*123e0*/  @!P1 NANOSLEEP.SYNCS 0x989680 ;  /* 0x009896800000995d */ /* 0x008fea0003900000 */
[----:B------:R-:W3:Y:S02]  /*123f0*/  @!P1 SYNCS.PHASECHK.TRANS64 P1, [R3+URZ+0x78], R0 ;  /* 0x00007800030095a7 */ /* 0x000ee400080210ff */
[----:B---3--:R-:W-:Y:S05]  /*12400*/  @!P1 BRA `(.L_x_165) ;  /* 0xfffffffc00ec9947 */ /* 0x008fea000383ffff */
[----:B------:R-:W-:Y:S05]  /*12410*/  BRA `(.L_x_164) ;  /* 0xffffff98003c7947 */ /* 0x000fea000383ffff */
.L_x_173:
[----:B--2---:R-:W-:Y:S04]  /*12420*/  MOV R0, UR43 ;  /* 0x0000002b00007c02 */ /* 0x004fe80008000f00 */
[----:B------:R2:W1:Y:S03]  /*12430*/  SYNCS.PHASECHK.TRANS64.TRYWAIT P1, [R0+URZ+0x80], R3 ;  /* 0x00008003000075a7 */ /* 0x00046600080211ff */
[----:B-1----:R-:W-:Y:S05]  /*12440*/  @!P1 NANOSLEEP.SYNCS 0x989680 ;  /* 0x009896800000995d */ /* 0x002fea0003900000 */
[----:B------:R-:W1:Y:S02]  /*12450*/  @!P1 SYNCS.PHASECHK.TRANS64 P1, [R0+URZ+0x80], R3 ;  /* 0x00008003000095a7 */ /* 0x000e6400080210ff */
[----:B-1----:R-:W-:Y:S05]  /*12460*/  @!P1 BRA `(.L_x_173) ;  /* 0xfffffffc00ec9947 */ /* 0x002fea000383ffff */
[----:B------:R-:W-:Y:S05]  /*12470*/  BRA `(.L_x_172) ;  /* 0xffffffa400a47947 */ /* 0x000fea000383ffff */
.L_x_181:
[----:B--2---:R-:W-:Y:S04]  /*12480*/  MOV R0, UR43 ;  /* 0x0000002b00007c02 */ /* 0x004fe80008000f00 */
[----:B------:R2:W1:Y:S03]  /*12490*/  SYNCS.PHASECHK.TRANS64.TRYWAIT P1, [R0+URZ+0x88], R3 ;  /* 0x00008803000075a7 */ /* 0x00046600080211ff */
[----:B-1----:R-:W-:Y:S05]  /*124a0*/  @!P1 NANOSLEEP.SYNCS 0x989680 ;  /* 0x009896800000995d */ /* 0x002fea0003900000 */
[----:B------:R-:W1:Y:S02]  /*124b0*/  @!P1 SYNCS.PHASECHK.TRANS64 P1, [R0+URZ+0x88], R3 ;  /* 0x00008803000095a7 */ /* 0x000e6400080210ff */
[----:B-1----:R-:W-:Y:S05]  /*124c0*/  @!P1 BRA `(.L_x_181) ;  /* 0xfffffffc00ec9947 */ /* 0x002fea000383ffff */
[----:B------:R-:W-:Y:S05]  /*124d0*/  BRA `(.L_x_180) ;  /* 0xffffffb4001c7947 */ /* 0x000fea000383ffff */
.L_x_193:
[----:B------:R-:W-:Y:S07]  /*124e0*/  MOV R4, UR24 ;  /* 0x0000001800047c02 */ /* 0x000fee0008000f00 */
.L_x_282:
[----:B--2---:R2:W4:Y:S02]  /*124f0*/  SYNCS.PHASECHK.TRANS64.TRYWAIT P0, [R4+URZ+0xc0], R5 ;  /* 0x0000c005040075a7 */ /* 0x00452400080011ff */
[----:B----4-:R-:W-:Y:S05]  /*12500*/  @!P0 NANOSLEEP.SYNCS 0x989680 ;  /* 0x009896800000895d */ /* 0x010fea0003900000 */
[----:B------:R-:W4:Y:S02]  /*12510*/  @!P0 SYNCS.PHASECHK.TRANS64 P0, [R4+URZ+0xc0], R5 ;  /* 0x0000c005040085a7 */ /* 0x000f2400080010ff */
[----:B----4-:R-:W-:Y:S05]  /*12520*/  @!P0 BRA `(.L_x_282) ;  /* 0xfffffffc00f08947 */ /* 0x010fea000383ffff */
[----:B------:R-:W-:Y:S05]  /*12530*/  BRA `(.L_x_283) ;  /* 0xffffffcc00387947 */ /* 0x000fea000383ffff */
.L_x_196:
[----:B------:R-:W-:Y:S07]  /*12540*/  MOV R4, UR24 ;  /* 0x0000001800047c02 */ /* 0x000fee0008000f00 */
.L_x_284:
[----:B-1----:R1:W2:Y:S02]  /*12550*/  SYNCS.PHASECHK.TRANS64.TRYWAIT P1, [R4+URZ+0x1e0], R5 ;  /* 0x0001e005040075a7 */ /* 0x0022a400080211ff */
[----:B--2---:R-:W-:Y:S05]  /*12560*/  @!P1 NANOSLEEP.SYNCS 0x989680 ;  /* 0x009896800000995d */ /* 0x004fea0003900000 */
[----:B------:R-:W2:Y:S02]  /*12570*/  @!P1 SYNCS.PHASECHK.TRANS64 P1, [R4+URZ+0x1e0], R5 ;  /* 0x0001e005040095a7 */ /* 0x000ea400080210ff */
[----:B--2---:R-:W-:Y:S05]  /*12580*/  @!P1 BRA `(.L_x_284) ;  /* 0xfffffffc00f09947 */ /* 0x004fea000383ffff */
[----:B------:R-:W-:Y:S05]  /*12590*/  BRA `(.L_x_285) ;  /* 0xffffffcc00947947 */ /* 0x000fea000383ffff */
.L_x_212:
[----:B--2---:R-:W-:-:S04]  /*125a0*/  MOV R0, UR6 ;  /* 0x0000000600007c02 */ /* 0x004fc80008000f00 */
[----:B------:R2:W3:Y:S03]  /*125b0*/  SYNCS.PHASECHK.TRANS64.TRYWAIT P0, [R0+URZ+0x8], R5 ;  /* 0x00000805000075a7 */ /* 0x0004e600080011ff */
[----:B---3--:R-:W-:Y:S05]  /*125c0*/  @!P0 NANOSLEEP.SYNCS 0x989680 ;  /* 0x009896800000895d */ /* 0x008fea0003900000 */
[----:B------:R-:W3:Y:S02]  /*125d0*/  @!P0 SYNCS.PHASECHK.TRANS64 P0, [R0+URZ+0x8], R5 ;  /* 0x00000805000085a7 */ /* 0x000ee400080010ff */
[----:B---3--:R-:W-:Y:S05]  /*125e0*/  @!P0 BRA `(.L_x_212) ;  /* 0xfffffffc00ec8947 */ /* 0x008fea000383ffff */
[----:B------:R-:W-:Y:S05]  /*125f0*/  BRA `(.L_x_211) ;  /* 0xffffffe000747947 */ /* 0x000fea000383ffff */
.L_x_214:
[----:B------:R-:W-:Y:S01]  /*12600*/  BSSY B0, `(.L_x_286) ;  /* 0x0000006000007945 */ /* 0x000fe20003800000 */
[----:B------:R-:W-:-:S07]  /*12610*/  MOV R15, 0xffffffff ;  /* 0xffffffff000f7802 */ /* 0x000fce0000000f00 */
[----:B-12-45:R-:W-:Y:S05]  /*12620*/  WARPSYNC.COLLECTIVE R15, `(.L_x_287) ;  /* 0x000000000f0c7348 */ /* 0x036fea0003c00000 */
[----:B------:R-:W-:Y:S02]  /*12630*/  ELECT P6, UR79, PT ;  /* 0x00000000004f782f */ /* 0x000fe400038c0000 */
[----:B----4-:R-:W-:Y:S01]  /*12640*/  MOV R14, UR79 ;  /* 0x0000004f000e7c02 */ /* 0x010fe20008000f00 */
[----:B-12--5:R-:W-:Y:S10]  /*12650*/  ENDCOLLECTIVE ;  /* 0x000000000000791b */ /* 0x026ff40003800000 */
.L_x_287:
[----:B------:R-:W-:Y:S05]  /*12660*/  BSYNC B0 ;  /* 0x0000000000007941 */ /* 0x000fea0003800000 */
.L_x_286:
[----:B------:R-:W-:Y:S05]  /*12670*/  BRA `(.L_x_288) ;  /* 0xffffffe000a47947 */ /* 0x000fea000383ffff */
.L_x_216:
[----:B--2---:R-:W-:-:S04]  /*12680*/  MOV R0, UR6 ;  /* 0x0000000600007c02 */ /* 0x004fc80008000f00 */
[----:B------:R2:W3:Y:S03]  /*12690*/  SYNCS.PHASECHK.TRANS64.TRYWAIT P0, [R0+URZ+0x8], R3 ;  /* 0x00000803000075a7 */ /* 0x0004e600080011ff */
[----:B---3--:R-:W-:Y:S05]  /*126a0*/  @!P0 NANOSLEEP.SYNCS 0x989680 ;  /* 0x009896800000895d */ /* 0x008fea0003900000 */
[----:B------:R-:W3:Y:S02]  /*126b0*/  @!P0 SYNCS.PHASECHK.TRANS64 P0, [R0+URZ+0x8], R3 ;  /* 0x00000803000085a7 */ /* 0x000ee400080010ff */
[----:B---3--:R-:W-:Y:S05]  /*126c0*/  @!P0 BRA `(.L_x_216) ;  /* 0xfffffffc00ec8947 */ /* 0x008fea000383ffff */
[----:B------:R-:W-:Y:S05]  /*126d0*/  BRA `(.L_x_215) ;  /* 0xffffffe000a87947 */ /* 0x000fea000383ffff */
.L_x_219:
[----:B-1----:R-:W-:-:S07]  /*126e0*/  MOV R3, UR9 ;  /* 0x0000000900037c02 */ /* 0x002fce0008000f00 */
.L_x_289:
[----:B-1----:R1:W3:Y:S02]  /*126f0*/  SYNCS.PHASECHK.TRANS64.TRYWAIT P0, [R3+URZ+0x160], R4 ;  /* 0x00016004030075a7 */ /* 0x0022e400080011ff */
[----:B---3--:R-:W-:Y:S05]  /*12700*/  @!P0 NANOSLEEP.SYNCS 0x989680 ;  /* 0x009896800000895d */ /* 0x008fea0003900000 */
[----:B------:R-:W3:Y:S02]  /*12710*/  @!P0 SYNCS.PHASECHK.TRANS64 P0, [R3+URZ+0x160], R4 ;  /* 0x00016004030085a7 */ /* 0x000ee400080010ff */
[----:B---3--:R-:W-:Y:S05]  /*12720*/  @!P0 BRA `(.L_x_289) ;  /* 0xfffffffc00f08947 */ /* 0x008fea000383ffff */
[----:B------:R-:W-:Y:S05]  /*12730*/  BRA `(.L_x_290) ;  /* 0xffffffe400947947 */ /* 0x000fea000383ffff */
.L_x_221:
[----:B------:R-:W-:Y:S07]  /*12740*/  MOV R3, UR6 ;  /* 0x0000000600037c02 */ /* 0x000fee0008000f00 */
.L_x_291:
[----:B-1----:R1:W2:Y:S02]  /*12750*/  SYNCS.PHASECHK.TRANS64.TRYWAIT P0, [R3+URZ], R4 ;  /* 0x00000004030075a7 */ /* 0x0022a400080011ff */
[----:B--2---:R-:W-:Y:S05]  /*12760*/  @!P0 NANOSLEEP.SYNCS 0x989680 ;  /* 0x009896800000895d */ /* 0x004fea0003900000 */
[----:B------:R-:W2:Y:S02]  /*12770*/  @!P0 SYNCS.PHASECHK.TRANS64 P0, [R3+URZ], R4 ;  /* 0x00000004030085a7 */ /* 0x000ea400080010ff */
[----:B--2---:R-:W-:Y:S05]  /*12780*/  @!P0 BRA `(.L_x_291) ;  /* 0xfffffffc00f08947 */ /* 0x004fea000383ffff */
[----:B------:R-:W-:Y:S05]  /*12790*/  BRA `(.L_x_220) ;  /* 0xffffffe400d47947 */ /* 0x000fea000383ffff */
.L_x_225:
[----:B------:R-:W-:-:S07]  /*127a0*/  MOV R3, UR6 ;  /* 0x0000000600037c02 */ /* 0x000fce0008000f00 */
.L_x_292:
[----:B-1----:R1:W2:Y:S02]  /*127b0*/  SYNCS.PHASECHK.TRANS64.TRYWAIT P0, [R3+URZ+0x1a0], R4 ;  /* 0x0001a004030075a7 */ /* 0x0022a400080011ff */
[----:B--2---:R-:W-:Y:S05]  /*127c0*/  @!P0 NANOSLEEP.SYNCS 0x989680 ;  /* 0x009896800000895d */ /* 0x004fea0003900000 */
[----:B------:R-:W2:Y:S02]  /*127d0*/  @!P0 SYNCS.PHASECHK.TRANS64 P0, [R3+URZ+0x1a0], R4 ;  /* 0x0001a004030085a7 */ /* 0x000ea400080010ff */
[----:B--2---:R-:W-:Y:S05]  /*127e0*/  @!P0 BRA `(.L_x_292) ;  /* 0xfffffffc00f08947 */ /* 0x004fea000383ffff */
[----:B------:R-:W-:Y:S05]  /*127f0*/  BRA `(.L_x_293) ;  /* 0xffffffe800b07947 */ /* 0x000fea000383ffff */
.L_x_230:
[----:B-1----:R-:W-:-:S07]  /*12800*/  MOV R0, UR6 ;  /* 0x0000000600007c02 */ /* 0x002fce0008000f00 */
.L_x_294:
[----:B-1----:R1:W3:Y:S02]  /*12810*/  SYNCS.PHASECHK.TRANS64.TRYWAIT P0, [R0+URZ+0x160], R3 ;  /* 0x00016003000075a7 */ /* 0x0022e400080011ff */
[----:B---3--:R-:W-:Y:S05]  /*12820*/  @!P0 NANOSLEEP.SYNCS 0x989680 ;  /* 0x009896800000895d */ /* 0x008fea0003900000 */
[----:B------:R-:W3:Y:S02]  /*12830*/  @!P0 SYNCS.PHASECHK.TRANS64 P0, [R0+URZ+0x160], R3 ;  /* 0x00016003000085a7 */ /* 0x000ee400080010ff */
[----:B---3--:R-:W-:Y:S05]  /*12840*/  @!P0 BRA `(.L_x_294) ;  /* 0xfffffffc00f08947 */ /* 0x008fea000383ffff */
[----:B------:R-:W-:Y:S05]  /*12850*/  BRA `(.L_x_295) ;  /* 0xffffffec00387947 */ /* 0x000fea000383ffff */
.L_x_232:
[----:B------:R-:W-:-:S07]  /*12860*/  MOV R0, UR7 ;  /* 0x0000000700007c02 */ /* 0x000fce0008000f00 */
.L_x_296:
[----:B-1----:R1:W3:Y:S02]  /*12870*/  SYNCS.PHASECHK.TRANS64.TRYWAIT P0, [R0+URZ+0x160], R3 ;  /* 0x00016003000075a7 */ /* 0x0022e400080011ff */
[----:B---3--:R-:W-:Y:S05]  /*12880*/  @!P0 NANOSLEEP.SYNCS 0x989680 ;  /* 0x009896800000895d */ /* 0x008fea0003900000 */
[----:B------:R-:W3:Y:S02]  /*12890*/  @!P0 SYNCS.PHASECHK.TRANS64 P0, [R0+URZ+0x160], R3 ;  /* 0x00016003000085a7 */ /* 0x000ee400080010ff */
[----:B---3--:R-:W-:Y:S05]  /*128a0*/  @!P0 BRA `(.L_x_296) ;  /* 0xfffffffc00f08947 */ /* 0x008fea000383ffff */
[----:B------:R-:W-:Y:S05]  /*128b0*/  BRA `(.L_x_297) ;  /* 0xffffffec00507947 */ /* 0x000fea000383ffff */
.L_x_234:
[----:B------:R-:W-:-:S07]  /*128c0*/  MOV R0, UR7 ;  /* 0x0000000700007c02 */ /* 0x000fce0008000f00 */
.L_x_298:
[----:B-1----:R1:W3:Y:S02]  /*128d0*/  SYNCS.PHASECHK.TRANS64.TRYWAIT P0, [R0+URZ+0x160], R3 ;  /* 0x00016003000075a7 */ /* 0x0022e400080011ff */
[----:B---3--:R-:W-:Y:S05]  /*128e0*/  @!P0 NANOSLEEP.SYNCS 0x989680 ;  /* 0x009896800000895d */ /* 0x008fea0003900000 */
[----:B------:R-:W3:Y:S02]  /*128f0*/  @!P0 SYNCS.PHASECHK.TRANS64 P0, [R0+URZ+0x160], R3 ;  /* 0x00016003000085a7 */ /* 0x000ee400080010ff */
[----:B---3--:R-:W-:Y:S05]  /*12900*/  @!P0 BRA `(.L_x_298) ;  /* 0xfffffffc00f08947 */ /* 0x008fea000383ffff */
[----:B------:R-:W-:Y:S05]  /*12910*/  BRA `(.L_x_299) ;  /* 0xffffffec00687947 */ /* 0x000fea000383ffff */
.L_x_238:
[----:B------:R-:W-:-:S07]  /*12920*/  MOV R0, UR4 ;  /* 0x0000000400007c02 */ /* 0x000fce0008000f00 */
.L_x_300:
[----:B-1----:R1:W3:Y:S02]  /*12930*/  SYNCS.PHASECHK.TRANS64.TRYWAIT P1, [R0+URZ+0x190], R3 ;  /* 0x00019003000075a7 */ /* 0x0022e400080211ff */
[----:B---3--:R-:W-:Y:S05]  /*12940*/  @!P1 NANOSLEEP.SYNCS 0x989680 ;  /* 0x009896800000995d */ /* 0x008fea0003900000 */
[----:B------:R-:W3:Y:S02]  /*12950*/  @!P1 SYNCS.PHASECHK.TRANS64 P1, [R0+URZ+0x190], R3 ;  /* 0x00019003000095a7 */ /* 0x000ee400080210ff */
[----:B---3--:R-:W-:Y:S05]  /*12960*/  @!P1 BRA `(.L_x_300) ;  /* 0xfffffffc00f09947 */ /* 0x008fea000383ffff */
[----:B------:R-:W-:Y:S05]  /*12970*/  BRA `(.L_x_301) ;  /* 0xffffffec00bc7947 */ /* 0x000fea000383ffff */
        .weak           $__internal_0_$__cuda_sm10x_tcgen05_guardrail_trap_col_being_dealloced_not_returned_by_alloc
        .type           $__internal_0_$__cuda_sm10x_tcgen05_guardrail_trap_col_being_dealloced_not_returned_by_alloc,@function
        .size           $__internal_0_$__cuda_sm10x_tcgen05_guardrail_trap_col_being_dealloced_not_returned_by_alloc,($__internal_1_$__cuda_sm10x_tcgen05_guardrail_trap_phase_invalid_during_alloc - $__internal_0_$__cuda_sm10x_tcgen05_guardrail_trap_col_being_dealloced_not_returned_by_alloc)
$__internal_0_$__cuda_sm10x_tcgen05_guardrail_trap_col_being_dealloced_not_returned_by_alloc:
[----:B------:R-:W-:Y:S05]  /*12980*/  BPT.TRAP 0x1 ;  /* 0x000000040000795c */ /* 0x000fea0000300000 */
[----:B------:R-:W-:-:S04]  /*12990*/  HFMA2 R3, -RZ, RZ, 0, 0 ;  /* 0x00000000ff037431 */ /* 0x000fc800000001ff */
[----:B------:R-:W-:Y:S05]  /*129a0*/  RET.REL.NODEC R2 `(_ZN7cutlass13device_kernelINS_4gemm6kernel13GemmUniversalINS1_17GroupProblemShapeIN4cute5tupleIJiiiEEEEENS1_10collective13CollectiveMmaINS1_40MainloopSm100ArrayTmaUmmaWarpSpecializedILi7ELi8ELi4ENS6_IJNS5_1CILi2EEENSC_ILi1EEESE_EEEEENS6_IJNSC_ILi128EEENSC_ILi256EEESH_EEENS_12float_e4m3_tEPNS6_IJlSE_NSC_ILi0EEEEEESK_SN_NS5_8TiledMMAINS5_8MMA_AtomIJNS5_10MMA_TraitsINS5_25SM100_MMA_F8F6F4_2x1SM_SSEJSK_SK_fSH_SI_NS5_17integral_constantINS5_4UMMA5MajorELSU_0EEESV_NSS_INST_7ScaleInELSW_0EEESX_EEEEEENS5_6LayoutINS6_IJSE_SE_SE_EEENS6_IJSL_SL_SL_EEEEENS6_IJNS5_10UnderscoreES14_S14_EEEEENS5_18SM100_TMA_2SM_LOADENS5_14ComposedLayoutINS5_7SwizzleILi3ELi4ELi3EEENS5_18smem_ptr_flag_bitsILi8EEENS10_INS6_IJNSC_ILi8EEESH_EEENS6_IJSH_SE_EEEEEEEvNS5_8identityES17_S1H_vS1I_EENS_8epilogue10collective18CollectiveEpilogueINS1K_31Sm100PtrArrayTmaWarpSpecializedILi4ELi2ELi32ELb1ELb0EEEJNS6_IJNSC_ILi64EEESI_SH_EEENS6_IJNS10_IS1P_SE_EENS10_INS6_IJNSC_ILi32EEESD_EEENS6_IJSE_SH_EEEEEEEENS_6half_tEPNS6_IJSE_lSL_EEES1X_S1Z_NS1K_6fusion15FusionCallbacksIS1O_NS20_17LinearCombinationIS1X_fS1X_fLNS_15FloatRoundStyleE2EEES1Q_S1W_JEEENS5_5SM1004TMEM4LOAD26SM100_TMEM_LOAD_16dp256b4xENS5_13SM90_TMA_LOADENS18_IS1A_NS1B_ILi16EEENS10_INS6_IJS1P_S1D_EEENS6_IJSE_S1P_EEEEEEENS5_17SM75_U16x8_LDSM_TENS5_14SM90_TMA_STOREES2F_NS5_17SM90_U16x8_STSM_TENS5_39AutoVectorizingCopyWithAssumedAlignmentILi128EEEEEEvvEEEEvNT_6ParamsE) ;  /* 0xfffffed402947950 */ /* 0x000fea0003c3ffff */
        .weak           $__internal_1_$__cuda_sm10x_tcgen05_guardrail_trap_phase_invalid_during_alloc
        .type           $__internal_1_$__cuda_sm10x_tcgen05_guardrail_trap_phase_invalid_during_alloc,@function
        .size           $__internal_1_$__cuda_sm10x_tcgen05_guardrail_trap_phase_invalid_during_alloc,($__internal_2_$__cuda_sm10x_tcgen05_guardrail_trap_unallocated_columns_being_dealloced - $__internal_1_$__cuda_sm10x_tcgen05_guardrail_trap_phase_invalid_during_alloc)
$__internal_1_$__cuda_sm10x_tcgen05_guardrail_trap_phase_invalid_during_alloc:
[----:B------:R-:W-:Y:S05]  /*129b0*/  BPT.TRAP 0x1 ;  /* 0x000000040000795c */ /* 0x000fea0000300000 */
[----:B------:R-:W-:-:S04]  /*129c0*/  MOV R3, 0x0 ;  /* 0x0000000000037802 */ /* 0x000fc80000000f00 */
[----:B------:R-:W-:Y:S05]  /*129d0*/  RET.REL.NODEC R2 `(_ZN7cutlass13device_kernelINS_4gemm6kernel13GemmUniversalINS1_17GroupProblemShapeIN4cute5tupleIJiiiEEEEENS1_10collective13CollectiveMmaINS1_40MainloopSm100ArrayTmaUmmaWarpSpecializedILi7ELi8ELi4ENS6_IJNS5_1CILi2EEENSC_ILi1EEESE_EEEEENS6_IJNSC_ILi128EEENSC_ILi256EEESH_EEENS_12float_e4m3_tEPNS6_IJlSE_NSC_ILi0EEEEEESK_SN_NS5_8TiledMMAINS5_8MMA_AtomIJNS5_10MMA_TraitsINS5_25SM100_MMA_F8F6F4_2x1SM_SSEJSK_SK_fSH_SI_NS5_17integral_constantINS5_4UMMA5MajorELSU_0EEESV_NSS_INST_7ScaleInELSW_0EEESX_EEEEEENS5_6LayoutINS6_IJSE_SE_SE_EEENS6_IJSL_SL_SL_EEEEENS6_IJNS5_10UnderscoreES14_S14_EEEEENS5_18SM100_TMA_2SM_LOADENS5_14ComposedLayoutINS5_7SwizzleILi3ELi4ELi3EEENS5_18smem_ptr_flag_bitsILi8EEENS10_INS6_IJNSC_ILi8EEESH_EEENS6_IJSH_SE_EEEEEEEvNS5_8identityES17_S1H_vS1I_EENS_8epilogue10collective18CollectiveEpilogueINS1K_31Sm100PtrArrayTmaWarpSpecializedILi4ELi2ELi32ELb1ELb0EEEJNS6_IJNSC_ILi64EEESI_SH_EEENS6_IJNS10_IS1P_SE_EENS10_INS6_IJNSC_ILi32EEESD_EEENS6_IJSE_SH_EEEEEEEENS_6half_tEPNS6_IJSE_lSL_EEES1X_S1Z_NS1K_6fusion15FusionCallbacksIS1O_NS20_17LinearCombinationIS1X_fS1X_fLNS_15FloatRoundStyleE2EEES1Q_S1W_JEEENS5_5SM1004TMEM4LOAD26SM100_TMEM_LOAD_16dp256b4xENS5_13SM90_TMA_LOADENS18_IS1A_NS1B_ILi16EEENS10_INS6_IJS1P_S1D_EEENS6_IJSE_S1P_EEEEEEENS5_17SM75_U16x8_LDSM_TENS5_14SM90_TMA_STOREES2F_NS5_17SM90_U16x8_STSM_TENS5_39AutoVectorizingCopyWithAssumedAlignmentILi128EEEEEEvvEEEEvNT_6ParamsE) ;  /* 0xfffffed402887950 */ /* 0x000fea0003c3ffff */
        .weak           $__internal_2_$__cuda_sm10x_tcgen05_guardrail_trap_unallocated_columns_being_dealloced
        .type           $__internal_2_$__cuda_sm10x_tcgen05_guardrail_trap_unallocated_columns_being_dealloced,@function
        .size           $__internal_2_$__cuda_sm10x_tcgen05_guardrail_trap_unallocated_columns_being_dealloced,($__internal_3_$__cuda_sm20_div_u64 - $__internal_2_$__cuda_sm10x_tcgen05_guardrail_trap_unallocated_columns_being_dealloced)
$__internal_2_$__cuda_sm10x_tcgen05_guardrail_trap_unallocated_columns_being_dealloced:
[----:B------:R-:W-:Y:S05]  /*129e0*/  BPT.TRAP 0x1 ;  /* 0x000000040000795c */ /* 0x000fea0000300000 */
[----:B------:R-:W-:-:S04]  /*129f0*/  HFMA2 R3, -RZ, RZ, 0, 0 ;  /* 0x00000000ff037431 */ /* 0x000fc800000001ff */
[----:B------:R-:W-:Y:S05]  /*12a00*/  RET.REL.NODEC R2 `(_ZN7cutlass13device_kernelINS_4gemm6kernel13GemmUniversalINS1_17GroupProblemShapeIN4cute5tupleIJiiiEEEEENS1_10collective13CollectiveMmaINS1_40MainloopSm100ArrayTmaUmmaWarpSpecializedILi7ELi8ELi4ENS6_IJNS5_1CILi2EEENSC_ILi1EEESE_EEEEENS6_IJNSC_ILi128EEENSC_ILi256EEESH_EEENS_12float_e4m3_tEPNS6_IJlSE_NSC_ILi0EEEEEESK_SN_NS5_8TiledMMAINS5_8MMA_AtomIJNS5_10MMA_TraitsINS5_25SM100_MMA_F8F6F4_2x1SM_SSEJSK_SK_fSH_SI_NS5_17integral_constantINS5_4UMMA5MajorELSU_0EEESV_NSS_INST_7ScaleInELSW_0EEESX_EEEEEENS5_6LayoutINS6_IJSE_SE_SE_EEENS6_IJSL_SL_SL_EEEEENS6_IJNS5_10UnderscoreES14_S14_EEEEENS5_18SM100_TMA_2SM_LOADENS5_14ComposedLayoutINS5_7SwizzleILi3ELi4ELi3EEENS5_18smem_ptr_flag_bitsILi8EEENS10_INS6_IJNSC_ILi8EEESH_EEENS6_IJSH_SE_EEEEEEEvNS5_8identityES17_S1H_vS1I_EENS_8epilogue10collective18CollectiveEpilogueINS1K_31Sm100PtrArrayTmaWarpSpecializedILi4ELi2ELi32ELb1ELb0EEEJNS6_IJNSC_ILi64EEESI_SH_EEENS6_IJNS10_IS1P_SE_EENS10_INS6_IJNSC_ILi32EEESD_EEENS6_IJSE_SH_EEEEEEEENS_6half_tEPNS6_IJSE_lSL_EEES1X_S1Z_NS1K_6fusion15FusionCallbacksIS1O_NS20_17LinearCombinationIS1X_fS1X_fLNS_15FloatRoundStyleE2EEES1Q_S1W_JEEENS5_5SM1004TMEM4LOAD26SM100_TMEM_LOAD_16dp256b4xENS5_13SM90_TMA_LOADENS18_IS1A_NS1B_ILi16EEENS10_INS6_IJS1P_S1D_EEENS6_IJSE_S1P_EEEEEEENS5_17SM75_U16x8_LDSM_TENS5_14SM90_TMA_STOREES2F_NS5_17SM90_U16x8_STSM_TENS5_39AutoVectorizingCopyWithAssumedAlignmentILi128EEEEEEvvEEEEvNT_6ParamsE) ;  /* 0xfffffed4027c7950 */ /* 0x000fea0003c3ffff */
        .weak           $__internal_3_$__cuda_sm20_div_u64
        .type           $__internal_3_$__cuda_sm20_div_u64,@function
        .size           $__internal_3_$__cuda_sm20_div_u64,(.L_x_68 - $__internal_3_$__cuda_sm20_div_u64)
$__internal_3_$__cuda_sm20_div_u64:
[----:B------:R-:W1:Y:S08]  /*12a10*/  I2F.U64.RP R16, UR4 ;  /* 0x0000000400107d12 */ /* 0x000e700008309000 */
[----:B-1----:R-:W1:Y:S02]  /*12a20*/  MUFU.RCP R3, R16 ;  /* 0x0000001000037308 */ /* 0x002e640000001000 */
[----:B-1----:R-:W-:-:S06]  /*12a30*/  VIADD R3, R3, 0x1ffffffe ;  /* 0x1ffffffe03037836 */ /* 0x002fcc0000000000 */
[----:B------:R-:W1:Y:S02]  /*12a40*/  F2I.U64.TRUNC R18, R3 ;  /* 0x0000000300127311 */ /* 0x000e64000020d800 */
[----:B-1----:R-:W-:Y:S01]  /*12a50*/  R2UR UR12, R18 ;  /* 0x00000000120c72ca */ /* 0x002fe200000e0000 */
[----:B------:R-:W-:Y:S01]  /*12a60*/  IMAD.MOV.U32 R3, RZ, RZ, 0x0 ;  /* 0x00000000ff037424 */ /* 0x000fe200078e00ff */
[----:B------:R-:W-:-:S11]  /*12a70*/  R2UR UR13, R19 ;  /* 0x00000000130d72ca */ /* 0x000fd600000e0000 */
[----:B------:R-:W-:-:S04]  /*12a80*/  UIMAD.WIDE.U32 UR14, UR12, UR4, URZ ;  /* 0x000000040c0e72a5 */ /* 0x000fc8000f8e00ff */
[----:B------:R-:W-:Y:S02]  /*12a90*/  UIADD3 UR11, UP0, UPT, URZ, -UR14, URZ ;  /* 0x8000000eff0b7290 */ /* 0x000fe4000ff1e0ff */
[----:B------:R-:W-:Y:S02]  /*12aa0*/  UIMAD UR10, UR12, UR5, UR15 ;  /* 0x000000050c0a72a4 */ /* 0x000fe4000f8e020f */
[----:B------:R-:W-:Y:S02]  /*12ab0*/  UIMAD.WIDE.U32 UR14, UR12, UR11, URZ ;  /* 0x0000000b0c0e72a5 */ /* 0x000fe4000f8e00ff */
[----:B------:R-:W-:-:S04]  /*12ac0*/  UIMAD UR10, UR13, UR4, UR10 ;  /* 0x000000040d0a72a4 */ /* 0x000fc8000f8e020a */
[----:B------:R-:W-:Y:S01]  /*12ad0*/  UIADD3.X UR10, UPT, UPT, URZ, ~UR10, URZ, UP0, !UPT ;  /* 0x8000000aff0a7290 */ /* 0x000fe200087fe4ff */
[----:B------:R-:W-:Y:S01]  /*12ae0*/  UMOV UR14, UR15 ;  /* 0x0000000f000e7c82 */ /* 0x000fe20008000000 */
[----:B------:R-:W-:Y:S02]  /*12af0*/  UMOV UR15, UR12 ;  /* 0x0000000c000f7c82 */ /* 0x000fe40008000000 */
[----:B------:R-:W-:Y:S02]  /*12b00*/  UIMAD.WIDE.U32 UR18, UR13, UR10, URZ ;  /* 0x0000000a0d1272a5 */ /* 0x000fe4000f8e00ff */
[----:B------:R-:W-:Y:S02]  /*12b10*/  UIMAD.WIDE.U32 UR14, UP2, UR12, UR10, UR14 ;  /* 0x0000000a0c0e72a5 */ /* 0x000fe4000f84000e */
[----:B------:R-:W-:Y:S02]  /*12b20*/  UIMAD UR10, UR13, UR10, URZ ;  /* 0x0000000a0d0a72a4 */ /* 0x000fe4000f8e02ff */
[----:B------:R-:W-:-:S03]  /*12b30*/  UIMAD.WIDE.U32 UR14, UP1, UR13, UR11, UR14 ;  /* 0x0000000b0d0e72a5 */ /* 0x000fc6000f82000e */
[----:B------:R-:W-:Y:S01]  /*12b40*/  UMOV UR11, UR19 ;  /* 0x00000013000b7c82 */ /* 0x000fe20008000000 */
[----:B------:R-:W-:Y:S02]  /*12b50*/  UIADD3 UR15, UP0, UPT, UR10, UR15, URZ ;  /* 0x0000000f0a0f7290 */ /* 0x000fe4000ff1e0ff */
[----:B------:R-:W-:Y:S02]  /*12b60*/  UIADD3.X UR11, UPT, UPT, UR11, UR13, URZ, UP2, !UPT ;  /* 0x0000000d0b0b7290 */ /* 0x000fe400097fe4ff */
[----:B------:R-:W-:Y:S02]  /*12b70*/  UIMAD.WIDE.U32 UR18, UR15, UR4, URZ ;  /* 0x000000040f1272a5 */ /* 0x000fe4000f8e00ff */
[----:B------:R-:W-:Y:S02]  /*12b80*/  UIADD3.X UR12, UPT, UPT, URZ, URZ, UR11, UP0, UP1 ;  /* 0x000000ffff0c7290 */ /* 0x000fe400087e240b */
[----:B------:R-:W-:Y:S02]  /*12b90*/  UIADD3 UR10, UP0, UPT, URZ, -UR18, URZ ;  /* 0x80000012ff0a7290 */ /* 0x000fe4000ff1e0ff */
[----:B------:R-:W-:-:S02]  /*12ba0*/  UIMAD UR11, UR15, UR5, UR19 ;  /* 0x000000050f0b72a4 */ /* 0x000fc4000f8e0213 */
[----:B------:R-:W-:Y:S02]  /*12bb0*/  UIMAD.WIDE.U32 UR18, UR15, UR10, URZ ;  /* 0x0000000a0f1272a5 */ /* 0x000fe4000f8e00ff */
[----:B------:R-:W-:-:S04]  /*12bc0*/  UIMAD UR11, UR12, UR4, UR11 ;  /* 0x000000040c0b72a4 */ /* 0x000fc8000f8e020b */
[----:B------:R-:W-:Y:S01]  /*12bd0*/  UIADD3.X UR11, UPT, UPT, URZ, ~UR11, URZ, UP0, !UPT ;  /* 0x8000000bff0b7290 */ /* 0x000fe200087fe4ff */
[----:B------:R-:W-:-:S03]  /*12be0*/  UMOV UR14, UR19 ;  /* 0x00000013000e7c82 */ /* 0x000fc60008000000 */
[----:B------:R-:W-:Y:S02]  /*12bf0*/  UIMAD.WIDE.U32 UR18, UP2, UR15, UR11, UR14 ;  /* 0x0000000b0f1272a5 */ /* 0x000fe4000f84000e */
[----:B------:R-:W-:Y:S02]  /*12c00*/  UIMAD.WIDE.U32 UR14, UR12, UR11, URZ ;  /* 0x0000000b0c0e72a5 */ /* 0x000fe4000f8e00ff */
[----:B------:R-:W-:Y:S02]  /*12c10*/  UIMAD.WIDE.U32 UR18, UP1, UR12, UR10, UR18 ;  /* 0x0000000a0c1272a5 */ /* 0x000fe4000f820012 */
[----:B------:R-:W-:-:S05]  /*12c20*/  UIMAD UR10, UR12, UR11, URZ ;  /* 0x0000000b0c0a72a4 */ /* 0x000fca000f8e02ff */
[----:B------:R-:W-:Y:S02]  /*12c30*/  UMOV UR11, UR19 ;  /* 0x00000013000b7c82 */ /* 0x000fe40008000000 */
[----:B------:R-:W-:-:S03]  /*12c40*/  UIADD3 UR10, UP0, UPT, UR10, UR11, URZ ;  /* 0x0000000b0a0a7290 */ /* 0x000fc6000ff1e0ff */
[----:B------:R-:W-:Y:S01]  /*12c50*/  UMOV UR11, UR15 ;  /* 0x0000000f000b7c82 */ /* 0x000fe20008000000 */
[----:B------:R-:W-:Y:S02]  /*12c60*/  UIMAD.WIDE.U32 UR18, UR10, UR6, URZ ;  /* 0x000000060a1272a5 */ /* 0x000fe4000f8e00ff */
[----:B------:R-:W-:-:S04]  /*12c70*/  UIADD3.X UR11, UPT, UPT, UR11, UR12, URZ, UP2, !UPT ;  /* 0x0000000c0b0b7290 */ /* 0x000fc800097fe4ff */
[----:B------:R-:W-:Y:S01]  /*12c80*/  UIADD3.X UR14, UPT, UPT, URZ, URZ, UR11, UP0, UP1 ;  /* 0x000000ffff0e7290 */ /* 0x000fe200087e240b */
[----:B------:R-:W-:Y:S01]  /*12c90*/  UMOV UR18, UR19 ;  /* 0x0000001300127c82 */ /* 0x000fe20008000000 */
[----:B------:R-:W-:Y:S02]  /*12ca0*/  UMOV UR19, URZ ;  /* 0x000000ff00137c82 */ /* 0x000fe40008000000 */
[----:B------:R-:W-:Y:S02]  /*12cb0*/  UIMAD.WIDE.U32 UR12, UR14, UR9, URZ ;  /* 0x000000090e0c72a5 */ /* 0x000fe4000f8e00ff */
[----:B------:R-:W-:-:S04]  /*12cc0*/  UIMAD.WIDE.U32 UR10, UR10, UR9, UR18 ;  /* 0x000000090a0a72a5 */ /* 0x000fc8000f8e0012 */
[----:B------:R-:W-:Y:S02]  /*12cd0*/  UIMAD.WIDE.U32 UR10, UP1, UR14, UR6, UR10 ;  /* 0x000000060e0a72a5 */ /* 0x000fe4000f82000a */
[----:B------:R-:W-:-:S04]  /*12ce0*/  UIMAD UR14, UR14, UR9, URZ ;  /* 0x000000090e0e72a4 */ /* 0x000fc8000f8e02ff */
[----:B------:R-:W-:-:S03]  /*12cf0*/  UIADD3 UR14, UP0, UPT, UR14, UR11, URZ ;  /* 0x0000000b0e0e7290 */ /* 0x000fc6000ff1e0ff */
[----:B------:R-:W-:Y:S01]  /*12d00*/  UMOV UR11, UR13 ;  /* 0x0000000d000b7c82 */ /* 0x000fe20008000000 */
[----:B------:R-:W-:Y:S02]  /*12d10*/  UIMAD.WIDE.U32 UR18, UR14, UR4, URZ ;  /* 0x000000040e1272a5 */ /* 0x000fe4000f8e00ff */
[----:B------:R-:W-:Y:S02]  /*12d20*/  UIADD3.X UR11, UPT, UPT, UR11, URZ, URZ, UP1, !UPT ;  /* 0x000000ff0b0b7290 */ /* 0x000fe40008ffe4ff */
[----:B------:R-:W-:Y:S02]  /*12d30*/  UIADD3 UR13, UPT, UPT, UR14, 0x1, URZ ;  /* 0x000000010e0d7890 */ /* 0x000fe4000fffe0ff */
[----:B------:R-:W-:Y:S02]  /*12d40*/  UIADD3.X UR12, UPT, UPT, URZ, UR11, URZ, UP0, !UPT ;  /* 0x0000000bff0c7290 */ /* 0x000fe400087fe4ff */
[----:B------:R-:W-:Y:S02]  /*12d50*/  UIMAD UR11, UR14, UR5, UR19 ;  /* 0x000000050e0b72a4 */ /* 0x000fe4000f8e0213 */
[----:B------:R-:W-:-:S02]  /*12d60*/  UIADD3 UR10, UP0, UPT, -UR18, UR6, URZ ;  /* 0x00000006120a7290 */ /* 0x000fc4000ff1e1ff */
[----:B------:R-:W-:Y:S02]  /*12d70*/  UIMAD UR11, UR12, UR4, UR11 ;  /* 0x000000040c0b72a4 */ /* 0x000fe4000f8e020b */
[----:B------:R-:W-:Y:S02]  /*12d80*/  UISETP.GE.U32.AND UP1, UPT, UR10, UR4, UPT ;  /* 0x000000040a00728c */ /* 0x000fe4000bf26070 */
[----:B------:R-:W-:Y:S02]  /*12d90*/  UIADD3.X UR9, UPT, UPT, ~UR11, UR9, URZ, UP0, !UPT ;  /* 0x000000090b097290 */ /* 0x000fe400087fe5ff */
[----:B------:R-:W-:Y:S02]  /*12da0*/  UIADD3 UR12, UP0, UPT, -UR4, UR10, URZ ;  /* 0x0000000a040c7290 */ /* 0x000fe4000ff1e1ff */
[----:B------:R-:W-:Y:S02]  /*12db0*/  UISETP.GE.U32.AND.EX UP1, UPT, UR9, UR5, UPT, UP1 ;  /* 0x000000050900728c */ /* 0x000fe4000bf26110 */
[----:B------:R-:W-:-:S02]  /*12dc0*/  UIADD3.X UR11, UPT, UPT, ~UR5, UR9, URZ, UP0, !UPT ;  /* 0x00000009050b7290 */ /* 0x000fc400087fe5ff */
[----:B------:R-:W-:Y:S02]  /*12dd0*/  USEL UR12, UR12, UR10, UP1 ;  /* 0x0000000a0c0c7287 */ /* 0x000fe40008800000 */
[----:B------:R-:W-:Y:S02]  /*12de0*/  USEL UR11, UR11, UR9, UP1 ;  /* 0x000000090b0b7287 */ /* 0x000fe40008800000 */
[----:B------:R-:W-:Y:S02]  /*12df0*/  USEL UR13, UR13, UR14, UP1 ;  /* 0x0000000e0d0d7287 */ /* 0x000fe40008800000 */
[----:B------:R-:W-:Y:S02]  /*12e00*/  UISETP.GE.U32.AND UP1, UPT, UR12, UR4, UPT ;  /* 0x000000040c00728c */ /* 0x000fe4000bf26070 */
[----:B------:R-:W-:Y:S02]  /*12e10*/  UISETP.NE.U32.AND UP0, UPT, UR4, URZ, UPT ;  /* 0x000000ff0400728c */ /* 0x000fe4000bf05070 */
[----:B------:R-:W-:-:S02]  /*12e20*/  UIADD3 UR9, UPT, UPT, UR13, 0x1, URZ ;  /* 0x000000010d097890 */ /* 0x000fc4000fffe0ff */
[----:B------:R-:W-:Y:S02]  /*12e30*/  UISETP.GE.U32.AND.EX UP1, UPT, UR11, UR5, UPT, UP1 ;  /* 0x000000050b00728c */ /* 0x000fe4000bf26110 */
[----:B------:R-:W-:Y:S02]  /*12e40*/  UISETP.NE.AND.EX UP0, UPT, UR5, URZ, UPT, UP0 ;  /* 0x000000ff0500728c */ /* 0x000fe4000bf05300 */
[----:B------:R-:W-:-:S04]  /*12e50*/  USEL UR9, UR9, UR13, UP1 ;  /* 0x0000000d09097287 */ /* 0x000fc80008800000 */
[----:B------:R-:W-:Y:S01]  /*12e60*/  USEL UR12, UR9, 0xffffffff, UP0 ;  /* 0xffffffff090c7887 */ /* 0x000fe20008000000 */
[----:B------:R-:W-:Y:S11]  /*12e70*/  RET.REL.NODEC R2 `(_ZN7cutlass13device_kernelINS_4gemm6kernel13GemmUniversalINS1_17GroupProblemShapeIN4cute5tupleIJiiiEEEEENS1_10collective13CollectiveMmaINS1_40MainloopSm100ArrayTmaUmmaWarpSpecializedILi7ELi8ELi4ENS6_IJNS5_1CILi2EEENSC_ILi1EEESE_EEEEENS6_IJNSC_ILi128EEENSC_ILi256EEESH_EEENS_12float_e4m3_tEPNS6_IJlSE_NSC_ILi0EEEEEESK_SN_NS5_8TiledMMAINS5_8MMA_AtomIJNS5_10MMA_TraitsINS5_25SM100_MMA_F8F6F4_2x1SM_SSEJSK_SK_fSH_SI_NS5_17integral_constantINS5_4UMMA5MajorELSU_0EEESV_NSS_INST_7ScaleInELSW_0EEESX_EEEEEENS5_6LayoutINS6_IJSE_SE_SE_EEENS6_IJSL_SL_SL_EEEEENS6_IJNS5_10UnderscoreES14_S14_EEEEENS5_18SM100_TMA_2SM_LOADENS5_14ComposedLayoutINS5_7SwizzleILi3ELi4ELi3EEENS5_18smem_ptr_flag_bitsILi8EEENS10_INS6_IJNSC_ILi8EEESH_EEENS6_IJSH_SE_EEEEEEEvNS5_8identityES17_S1H_vS1I_EENS_8epilogue10collective18CollectiveEpilogueINS1K_31Sm100PtrArrayTmaWarpSpecializedILi4ELi2ELi32ELb1ELb0EEEJNS6_IJNSC_ILi64EEESI_SH_EEENS6_IJNS10_IS1P_SE_EENS10_INS6_IJNSC_ILi32EEESD_EEENS6_IJSE_SH_EEEEEEEENS_6half_tEPNS6_IJSE_lSL_EEES1X_S1Z_NS1K_6fusion15FusionCallbacksIS1O_NS20_17LinearCombinationIS1X_fS1X_fLNS_15FloatRoundStyleE2EEES1Q_S1W_JEEENS5_5SM1004TMEM4LOAD26SM100_TMEM_LOAD_16dp256b4xENS5_13SM90_TMA_LOADENS18_IS1A_NS1B_ILi16EEENS10_INS6_IJS1P_S1D_EEENS6_IJSE_S1P_EEEEEEENS5_17SM75_U16x8_LDSM_TENS5_14SM90_TMA_STOREES2F_NS5_17SM90_U16x8_STSM_TENS5_39AutoVectorizingCopyWithAssumedAlignmentILi128EEEEEEvvEEEEvNT_6ParamsE) ;  /* 0xfffffed002607950 */ /* 0x000ff60003c3ffff */
.L_x_68:
[----:B------:R-:W-:Y:S01]  /*12e80*/  MOV R28, R16 ;  /* 0x00000010001c7202 */ /* 0x000fe20000000f00 */
[----:B------:R-:W-:-:S05]  /*12e90*/  IMAD.MOV.U32 R29, RZ, RZ, R3 ;  /* 0x000000ffff1d7224 */ /* 0x000fca00078e0003 */
[----:B------:R-:W1:Y:S08]  /*12ea0*/  I2F.U64.RP R28, R28 ;  /* 0x0000001c001c7312 */ /* 0x000e700000309000 */
[----:B-1----:R-:W1:Y:S02]  /*12eb0*/  MUFU.RCP R22, R28 ;  /* 0x0000001c00167308 */ /* 0x002e640000001000 */
[----:B-1----:R-:W-:-:S06]  /*12ec0*/  IADD3 R22, PT, PT, R22, 0x1ffffffe, RZ ;  /* 0x1ffffffe16167810 */ /* 0x002fcc0007ffe0ff */
[----:B------:R-:W1:Y:S02]  /*12ed0*/  F2I.U64.TRUNC R22, R22 ;  /* 0x0000001600167311 */ /* 0x000e64000020d800 */
[----:B-1----:R-:W-:-:S04]  /*12ee0*/  IMAD.WIDE.U32 R24, R22, R16, RZ ;  /* 0x0000001016187225 */ /* 0x002fc800078e00ff */
[----:B------:R-:W-:Y:S01]  /*12ef0*/  IMAD R27, R22, R3, R25 ;  /* 0x00000003161b7224 */ /* 0x000fe200078e0219 */
[----:B------:R-:W-:-:S03]  /*12f00*/  IADD3 R25, P0, PT, RZ, -R24, RZ ;  /* 0x80000018ff197210 */ /* 0x000fc60007f1e0ff */
[----:B------:R-:W-:Y:S01]  /*12f10*/  IMAD R20, R23, R16, R27 ;  /* 0x0000001017147224 */ /* 0x000fe200078e021b */
[----:B------:R-:W-:Y:S01]  /*12f20*/  MOV R27, R22 ;  /* 0x00000016001b7202 */ /* 0x000fe20000000f00 */
[----:B------:R-:W-:-:S04]  /*12f30*/  IMAD.HI.U32 R26, R22, R25, RZ ;  /* 0x00000019161a7227 */ /* 0x000fc800078e00ff */
[----:B------:R-:W-:-:S04]  /*12f40*/  IMAD.X R20, RZ, RZ, ~R20, P0 ;  /* 0x000000ffff147224 */ /* 0x000fc800000e0e14 */
[----:B------:R-:W-:-:S04]  /*12f50*/  IMAD.WIDE.U32 R26, P2, R22, R20, R26 ;  /* 0x00000014161a7225 */ /* 0x000fc8000784001a */
[C---:B------:R-:W-:Y:S02]  /*12f60*/  IMAD R24, R23.reuse, R20, RZ ;  /* 0x0000001417187224 */ /* 0x040fe400078e02ff */
[----:B------:R-:W-:-:S04]  /*12f70*/  IMAD.HI.U32 R25, P1, R23, R25, R26 ;  /* 0x0000001917197227 */ /* 0x000fc8000782001a */
[----:B------:R-:W-:Y:S01]  /*12f80*/  IMAD.HI.U32 R20, R23, R20, RZ ;  /* 0x0000001417147227 */ /* 0x000fe200078e00ff */
[----:B------:R-:W-:-:S03]  /*12f90*/  IADD3 R25, P0, PT, R24, R25, RZ ;  /* 0x0000001918197210 */ /* 0x000fc60007f1e0ff */
[----:B------:R-:W-:Y:S02]  /*12fa0*/  IMAD.X R23, R20, 0x1, R23, P2 ;  /* 0x0000000114177824 */ /* 0x000fe400010e0617 */
[----:B------:R-:W-:-:S03]  /*12fb0*/  IMAD.WIDE.U32 R26, R25, R16, RZ ;  /* 0x00000010191a7225 */ /* 0x000fc600078e00ff */
[----:B------:R-:W-:Y:S01]  /*12fc0*/  IADD3.X R23, PT, PT, RZ, RZ, R23, P0, P1 ;  /* 0x000000ffff177210 */ /* 0x000fe200007e2417 */
[----:B------:R-:W-:Y:S01]  /*12fd0*/  IMAD R20, R25, R3, R27 ;  /* 0x0000000319147224 */ /* 0x000fe200078e021b */
[----:B------:R-:W-:-:S03]  /*12fe0*/  IADD3 R22, P0, PT, RZ, -R26, RZ ;  /* 0x8000001aff167210 */ /* 0x000fc60007f1e0ff */
[----:B------:R-:W-:Y:S02]  /*12ff0*/  IMAD R20, R23, R16, R20 ;  /* 0x0000001017147224 */ /* 0x000fe400078e0214 */
[----:B------:R-:W-:-:S03]  /*13000*/  IMAD.HI.U32 R24, R25, R22, RZ ;  /* 0x0000001619187227 */ /* 0x000fc600078e00ff */
[----:B------:R-:W-:-:S05]  /*13010*/  IADD3.X R20, PT, PT, RZ, ~R20, RZ, P0, !PT ;  /* 0x80000014ff147210 */ /* 0x000fca00007fe4ff */
[----:B------:R-:W-:-:S04]  /*13020*/  IMAD.WIDE.U32 R26, P2, R25, R20, R24 ;  /* 0x00000014191a7225 */ /* 0x000fc80007840018 */
[C---:B------:R-:W-:Y:S02]  /*13030*/  IMAD R24, R23.reuse, R20, RZ ;  /* 0x0000001417187224 */ /* 0x040fe400078e02ff */
[----:B------:R-:W-:-:S04]  /*13040*/  IMAD.HI.U32 R25, P1, R23, R22, R26 ;  /* 0x0000001617197227 */ /* 0x000fc8000782001a */
[----:B------:R-:W-:Y:S01]  /*13050*/  IMAD.HI.U32 R20, R23, R20, RZ ;  /* 0x0000001417147227 */ /* 0x000fe200078e00ff */
[----:B------:R-:W-:-:S03]  /*13060*/  IADD3 R24, P0, PT, R24, R25, RZ ;  /* 0x0000001918187210 */ /* 0x000fc60007f1e0ff */
[----:B------:R-:W-:Y:S02]  /*13070*/  IMAD.X R20, R20, 0x1, R23, P2 ;  /* 0x0000000114147824 */ /* 0x000fe400010e0617 */
[----:B------:R-:W-:Y:S02]  /*13080*/  HFMA2 R23, -RZ, RZ, 0, 0 ;  /* 0x00000000ff177431 */ /* 0x000fe400000001ff */
[----:B------:R-:W-:Y:S01]  /*13090*/  IMAD.HI.U32 R22, R24, R19, RZ ;  /* 0x0000001318167227 */ /* 0x000fe200078e00ff */
[----:B------:R-:W-:-:S05]  /*130a0*/  IADD3.X R25, PT, PT, RZ, RZ, R20, P0, P1 ;  /* 0x000000ffff197210 */ /* 0x000fca00007e2414 */
[-C--:B------:R-:W-:Y:S02]  /*130b0*/  IMAD R20, R25, R18.reuse, RZ ;  /* 0x0000001219147224 */ /* 0x080fe400078e02ff */
[----:B------:R-:W-:-:S04]  /*130c0*/  IMAD.WIDE.U32 R22, R24, R18, R22 ;  /* 0x0000001218167225 */ /* 0x000fc800078e0016 */
[----:B------:R-:W-:-:S04]  /*130d0*/  IMAD.HI.U32 R23, P1, R25, R19, R22 ;  /* 0x0000001319177227 */ /* 0x000fc80007820016 */
[----:B------:R-:W-:Y:S01]  /*130e0*/  IMAD.HI.U32 R22, R25, R18, RZ ;  /* 0x0000001219167227 */ /* 0x000fe200078e00ff */
[----:B------:R-:W-:-:S04]  /*130f0*/  IADD3 R20, P0, PT, R20, R23, RZ ;  /* 0x0000001714147210 */ /* 0x000fc80007f1e0ff */
[----:B------:R-:W-:Y:S01]  /*13100*/  IADD3.X R22, PT, PT, R22, RZ, RZ, P1, !PT ;  /* 0x000000ff16167210 */ /* 0x000fe20000ffe4ff */
[----:B------:R-:W-:-:S04]  /*13110*/  IMAD.WIDE.U32 R24, R20, R16, RZ ;  /* 0x0000001014187225 */ /* 0x000fc800078e00ff */
[----:B------:R-:W-:Y:S01]  /*13120*/  IMAD.X R22, RZ, RZ, R22, P0 ;  /* 0x000000ffff167224 */ /* 0x000fe200000e0616 */
[----:B------:R-:W-:Y:S01]  /*13130*/  IADD3 R19, P0, PT, -R24, R19, RZ ;  /* 0x0000001318137210 */ /* 0x000fe20007f1e1ff */
[C---:B------:R-:W-:Y:S02]  /*13140*/  IMAD R23, R20.reuse, R3, R25 ;  /* 0x0000000314177224 */ /* 0x040fe400078e0219 */
[----:B------:R-:W-:Y:S01]  /*13150*/  VIADD R25, R20, 0x1 ;  /* 0x0000000114197836 */ /* 0x000fe20000000000 */
[-C--:B------:R-:W-:Y:S01]  /*13160*/  ISETP.GE.U32.AND P2, PT, R19, R16.reuse, PT ;  /* 0x000000101300720c */ /* 0x080fe20003f46070 */
[----:B------:R-:W-:Y:S01]  /*13170*/  IMAD R23, R22, R16, R23 ;  /* 0x0000001016177224 */ /* 0x000fe200078e0217 */
[----:B------:R-:W-:-:S04]  /*13180*/  IADD3 R22, P1, PT, -R16, R19, RZ ;  /* 0x0000001310167210 */ /* 0x000fc80007f3e1ff */
[----:B------:R-:W-:-:S04]  /*13190*/  IADD3.X R18, PT, PT, ~R23, R18, RZ, P0, !PT ;  /* 0x0000001217127210 */ /* 0x000fc800007fe5ff */
[----:B------:R-:W-:Y:S02]  /*131a0*/  ISETP.GE.U32.AND.EX P0, PT, R18, R3, PT, P2 ;  /* 0x000000031200720c */ /* 0x000fe40003f06120 */
[-C--:B------:R-:W-:Y:S02]  /*131b0*/  IADD3.X R23, PT, PT, ~R3, R18.reuse, RZ, P1, !PT ;  /* 0x0000001203177210 */ /* 0x080fe40000ffe5ff */
[----:B------:R-:W-:Y:S02]  /*131c0*/  SEL R19, R22, R19, P0 ;  /* 0x0000001316137207 */ /* 0x000fe40000000000 */
[----:B------:R-:W-:Y:S02]  /*131d0*/  SEL R18, R23, R18, P0 ;  /* 0x0000001217127207 */ /* 0x000fe40000000000 */
[----:B------:R-:W-:Y:S02]  /*131e0*/  SEL R25, R25, R20, P0 ;  /* 0x0000001419197207 */ /* 0x000fe40000000000 */
[----:B------:R-:W-:-:S02]  /*131f0*/  ISETP.GE.U32.AND P1, PT, R19, R16, PT ;  /* 0x000000101300720c */ /* 0x000fc40003f26070 */
[----:B------:R-:W-:Y:S02]  /*13200*/  ISETP.NE.U32.AND P0, PT, R16, RZ, PT ;  /* 0x000000ff1000720c */ /* 0x000fe40003f05070 */
[----:B------:R-:W-:Y:S02]  /*13210*/  IADD3 R20, PT, PT, R25, 0x1, RZ ;  /* 0x0000000119147810 */ /* 0x000fe40007ffe0ff */
[----:B------:R-:W-:Y:S02]  /*13220*/  ISETP.GE.U32.AND.EX P1, PT, R18, R3, PT, P1 ;  /* 0x000000031200720c */ /* 0x000fe40003f26110 */
[----:B------:R-:W-:Y:S02]  /*13230*/  ISETP.NE.AND.EX P0, PT, R3, RZ, PT, P0 ;  /* 0x000000ff0300720c */ /* 0x000fe40003f05300 */
[----:B------:R-:W-:Y:S02]  /*13240*/  MOV R3, 0x0 ;  /* 0x0000000000037802 */ /* 0x000fe40000000f00 */
[----:B------:R-:W-:-:S04]  /*13250*/  SEL R20, R20, R25, P1 ;  /* 0x0000001914147207 */ /* 0x000fc80000800000 */
[----:B------:R-:W-:Y:S01]  /*13260*/  SEL R20, R20, 0xffffffff, P0 ;  /* 0xffffffff14147807 */ /* 0x000fe20000000000 */
[----:B------:R-:W-:Y:S06]  /*13270*/  RET.REL.NODEC R2 `(_ZN7cutlass13device_kernelINS_4gemm6kernel13GemmUniversalINS1_17GroupProblemShapeIN4cute5tupleIJiiiEEEEENS1_10collective13CollectiveMmaINS1_40MainloopSm100ArrayTmaUmmaWarpSpecializedILi7ELi8ELi4ENS6_IJNS5_1CILi2EEENSC_ILi1EEESE_EEEEENS6_IJNSC_ILi128EEENSC_ILi256EEESH_EEENS_12float_e4m3_tEPNS6_IJlSE_NSC_ILi0EEEEEESK_SN_NS5_8TiledMMAINS5_8MMA_AtomIJNS5_10MMA_TraitsINS5_25SM100_MMA_F8F6F4_2x1SM_SSEJSK_SK_fSH_SI_NS5_17integral_constantINS5_4UMMA5MajorELSU_0EEESV_NSS_INST_7ScaleInELSW_0EEESX_EEEEEENS5_6LayoutINS6_IJSE_SE_SE_EEENS6_IJSL_SL_SL_EEEEENS6_IJNS5_10UnderscoreES14_S14_EEEEENS5_18SM100_TMA_2SM_LOADENS5_14ComposedLayoutINS5_7SwizzleILi3ELi4ELi3EEENS5_18smem_ptr_flag_bitsILi8EEENS10_INS6_IJNSC_ILi8EEESH_EEENS6_IJSH_SE_EEEEEEEvNS5_8identityES17_S1H_vS1I_EENS_8epilogue10collective18CollectiveEpilogueINS1K_31Sm100PtrArrayTmaWarpSpecializedILi4ELi2ELi32ELb1ELb0EEEJNS6_IJNSC_ILi64EEESI_SH_EEENS6_IJNS10_IS1P_SE_EENS10_INS6_IJNSC_ILi32EEESD_EEENS6_IJSE_SH_EEEEEEEENS_6half_tEPNS6_IJSE_lSL_EEES1X_S1Z_NS1K_6fusion15FusionCallbacksIS1O_NS20_17LinearCombinationIS1X_fS1X_fLNS_15FloatRoundStyleE2EEES1Q_S1W_JEEENS5_5SM1004TMEM4LOAD26SM100_TMEM_LOAD_16dp256b4xENS5_13SM90_TMA_LOADENS18_IS1A_NS1B_ILi16EEENS10_INS6_IJS1P_S1D_EEENS6_IJSE_S1P_EEEEEEENS5_17SM75_U16x8_LDSM_TENS5_14SM90_TMA_STOREES2F_NS5_17SM90_U16x8_STSM_TENS5_39AutoVectorizingCopyWithAssumedAlignmentILi128EEEEEEvvEEEEvNT_6ParamsE) ;  /* 0xfffffecc02607950 */ /* 0x000fec0003c3ffff */
.L_x_302:
[----:B------:R-:W-:-:S00]  /*13280*/  BRA `(.L_x_302) ;  /* 0xfffffffc00fc7947 */ /* 0x000fc0000383ffff */
[----:B------:R-:W-:-:S00]  /*13290*/  NOP ;  /* 0x0000000000007918 */ /* 0x000fc00000000000 */
        /* <DEDUP_REMOVED lines=14> */
.L_x_314:


//--------------------- .nv.global.init           --------------------------
	.section	.nv.global.init,"aw",@progbits
.nv.global.init:
	.type		$str$26,@object
	.size		$str$26,($str$27 - $str$26)
$str$26:
        /*0000*/ 	.byte	0x28, 0x61, 0x64, 0x64, 0x72, 0x65, 0x73, 0x73, 0x20, 0x26, 0x20, 0x6d, 0x61, 0x73, 0x6b, 0x29
        /*0010*/ 	.byte	0x20, 0x3d, 0x3d, 0x20, 0x30, 0x00
	.type		$str$27,@object
	.size		$str$27,($str$25 - $str$27)
$str$27:
        /*0016*/ 	.byte	0x2f, 0x74, 0x6d, 0x70, 0x2f, 0x63, 0x75, 0x74, 0x6c, 0x61, 0x73, 0x73, 0x5f, 0x73, 0x77, 0x65
        /*0026*/ 	.byte	0x65, 0x70, 0x5f, 0x73, 0x72, 0x63, 0x2f, 0x69, 0x6e, 0x63, 0x6c, 0x75, 0x64, 0x65, 0x2f, 0x63
        /*0036*/ 	.byte	0x75, 0x74, 0x65, 0x2f, 0x70, 0x6f, 0x69, 0x6e, 0x74, 0x65, 0x72, 0x5f, 0x66, 0x6c, 0x61, 0x67
        /*0046*/ 	.byte	0x67, 0x65, 0x64, 0x2e, 0x68, 0x70, 0x70, 0x00
	.type		$str$25,@object
	.size		$str$25,($str$24 - $str$25)
$str$25:
        /*004e*/ 	.byte	0x2f, 0x74, 0x6d, 0x70, 0x2f, 0x63, 0x75, 0x74, 0x6c, 0x61, 0x73, 0x73, 0x5f, 0x73, 0x77, 0x65
        /*005e*/ 	.byte	0x65, 0x70, 0x5f, 0x73, 0x72, 0x63, 0x2f, 0x69, 0x6e, 0x63, 0x6c, 0x75, 0x64, 0x65, 0x2f, 0x63
        /*006e*/ 	.byte	0x75, 0x74, 0x65, 0x2f, 0x61, 0x74, 0x6f, 0x6d, 0x2f, 0x63, 0x6f, 0x70, 0x79, 0x5f, 0x74, 0x72
        /*007e*/ 	.byte	0x61, 0x69, 0x74, 0x73, 0x5f, 0x73, 0x6d, 0x31, 0x30, 0x30, 0x2e, 0x68, 0x70, 0x70, 0x00
	.type		$str$24,@object
	.size		$str$24,(__unnamed_1 - $str$24)
$str$24:
        /*008d*/ 	.byte	0x28, 0x28, 0x75, 0x69, 0x6e, 0x74, 0x33, 0x32, 0x5f, 0x74, 0x28, 0x74, 0x68, 0x72, 0x65, 0x61
        /*009d*/ 	.byte	0x64, 0x49, 0x64, 0x78, 0x2e, 0x78, 0x29, 0x20, 0x2f, 0x20, 0x33, 0x32, 0x29, 0x20, 0x25, 0x20
        /*00ad*/ 	.byte	0x34, 0x29, 0x20, 0x3d, 0x3d, 0x20, 0x28, 0x28, 0x28, 0x74, 0x6d, 0x65, 0x6d, 0x5f, 0x61, 0x64
        /*00bd*/ 	.byte	0x64, 0x72, 0x20, 0x3e, 0x3e, 0x20, 0x31, 0x36, 0x29, 0x20, 0x2f, 0x20, 0x33, 0x32, 0x29, 0x20
        /*00cd*/ 	.byte	0x25, 0x20, 0x34, 0x29, 0x00
	.type		__unnamed_1,@object
	.size		__unnamed_1,(__unnamed_2 - __unnamed_1)
__unnamed_1:
        /*00d2*/ 	.byte	0x61, 0x75, 0x74, 0x6f, 0x20, 0x63, 0x75, 0x74, 0x65, 0x3a, 0x3a, 0x61, 0x73, 0x5f, 0x70, 0x6f
        /* <DEDUP_REMOVED lines=24> */
        /*0262*/ 	.byte	0x3e, 0x3e, 0x3e, 0x5d, 0x00
	.type		__unnamed_2,@object
	.size		__unnamed_2,(.L_2 - __unnamed_2)
__unnamed_2:
        /* <DEDUP_REMOVED lines=42> */
        /*0507*/ 	.byte	0x3e, 0x5d, 0x00
.L_2:


//--------------------- .nv.shared._ZN7cutlass13device_kernelINS_4gemm6kernel13GemmUniversalINS1_17GroupProblemShapeIN4cute5tupleIJiiiEEEEENS1_10collective13CollectiveMmaINS1_40MainloopSm100ArrayTmaUmmaWarpSpecializedILi7ELi8ELi4ENS6_IJNS5_1CILi2EEENSC_ILi1EEESE_EEEEENS6_IJNSC_ILi128EEENSC_ILi256EEESH_EEENS_12float_e4m3_tEPNS6_IJlSE_NSC_ILi0EEEEEESK_SN_NS5_8TiledMMAINS5_8MMA_AtomIJNS5_10MMA_TraitsINS5_25SM100_MMA_F8F6F4_2x1SM_SSEJSK_SK_fSH_SI_NS5_17integral_constantINS5_4UMMA5MajorELSU_0EEESV_NSS_INST_7ScaleInELSW_0EEESX_EEEEEENS5_6LayoutINS6_IJSE_SE_SE_EEENS6_IJSL_SL_SL_EEEEENS6_IJNS5_10UnderscoreES14_S14_EEEEENS5_18SM100_TMA_2SM_LOADENS5_14ComposedLayoutINS5_7SwizzleILi3ELi4ELi3EEENS5_18smem_ptr_flag_bitsILi8EEENS10_INS6_IJNSC_ILi8EEESH_EEENS6_IJSH_SE_EEEEEEEvNS5_8identityES17_S1H_vS1I_EENS_8epilogue10collective18CollectiveEpilogueINS1K_31Sm100PtrArrayTmaWarpSpecializedILi4ELi2ELi32ELb1ELb0EEEJNS6_IJNSC_ILi64EEESI_SH_EEENS6_IJNS10_IS1P_SE_EENS10_INS6_IJNSC_ILi32EEESD_EEENS6_IJSE_SH_EEEEEEEENS_6half_tEPNS6_IJSE_lSL_EEES1X_S1Z_NS1K_6fusion15FusionCallbacksIS1O_NS20_17LinearCombinationIS1X_fS1X_fLNS_15FloatRoundStyleE2EEES1Q_S1W_JEEENS5_5SM1004TMEM4LOAD26SM100_TMEM_LOAD_16dp256b4xENS5_13SM90_TMA_LOADENS18_IS1A_NS1B_ILi16EEENS10_INS6_IJS1P_S1D_EEENS6_IJSE_S1P_EEEEEEENS5_17SM75_U16x8_LDSM_TENS5_14SM90_TMA_STOREES2F_NS5_17SM90_U16x8_STSM_TENS5_39AutoVectorizingCopyWithAssumedAlignmentILi128EEEEEEvvEEEEvNT_6ParamsE --------------------------
	.section	.nv.shared._ZN7cutlass13device_kernelINS_4gemm6kernel13GemmUniversalINS1_17GroupProblemShapeIN4cute5tupleIJiiiEEEEENS1_10collective13CollectiveMmaINS1_40MainloopSm100ArrayTmaUmmaWarpSpecializedILi7ELi8ELi4ENS6_IJNS5_1CILi2EEENSC_ILi1EEESE_EEEEENS6_IJNSC_ILi128EEENSC_ILi256EEESH_EEENS_12float_e4m3_tEPNS6_IJlSE_NSC_ILi0EEEEEESK_SN_NS5_8TiledMMAINS5_8MMA_AtomIJNS5_10MMA_TraitsINS5_25SM100_MMA_F8F6F4_2x1SM_SSEJSK_SK_fSH_SI_NS5_17integral_constantINS5_4UMMA5MajorELSU_0EEESV_NSS_INST_7ScaleInELSW_0EEESX_EEEEEENS5_6LayoutINS6_IJSE_SE_SE_EEENS6_IJSL_SL_SL_EEEEENS6_IJNS5_10UnderscoreES14_S14_EEEEENS5_18SM100_TMA_2SM_LOADENS5_14ComposedLayoutINS5_7SwizzleILi3ELi4ELi3EEENS5_18smem_ptr_flag_bitsILi8EEENS10_INS6_IJNSC_ILi8EEESH_EEENS6_IJSH_SE_EEEEEEEvNS5_8identityES17_S1H_vS1I_EENS_8epilogue10collective18CollectiveEpilogueINS1K_31Sm100PtrArrayTmaWarpSpecializedILi4ELi2ELi32ELb1ELb0EEEJNS6_IJNSC_ILi64EEESI_SH_EEENS6_IJNS10_IS1P_SE_EENS10_INS6_IJNSC_ILi32EEESD_EEENS6_IJSE_SH_EEEEEEEENS_6half_tEPNS6_IJSE_lSL_EEES1X_S1Z_NS1K_6fusion15FusionCallbacksIS1O_NS20_17LinearCombinationIS1X_fS1X_fLNS_15FloatRoundStyleE2EEES1Q_S1W_JEEENS5_5SM1004TMEM4LOAD26SM100_TMEM_LOAD_16dp256b4xENS5_13SM90_TMA_LOADENS18_IS1A_NS1B_ILi16EEENS10_INS6_IJS1P_S1D_EEENS6_IJSE_S1P_EEEEEEENS5_17SM75_U16x8_LDSM_TENS5_14SM90_TMA_STOREES2F_NS5_17SM90_U16x8_STSM_TENS5_39AutoVectorizingCopyWithAssumedAlignmentILi128EEEEEEvvEEEEvNT_6ParamsE,"aw",@nobits
	.sectionflags	@""
	.align	16
	.zero		1024


//--------------------- .nv.shared.reserved.0     --------------------------
	.section	.nv.shared.reserved.0,"aw",@nobits
	.weak		__nv_reservedSMEM_offset_0_alias
	.size		__nv_reservedSMEM_offset_0_alias, 0, 64
	.other		__nv_reservedSMEM_offset_0_alias,@"STO_CUDA_RESERVED_SHARED STV_DEFAULT"
__nv_reservedSMEM_offset_0_alias:
	.zero		0
.nv.shared.reserved.0:
	.zero		64
	.weak		__nv_reservedSMEM_tcgen05_partition
	.type		__nv_reservedSMEM_tcgen05_partition,@object
	.size		__nv_reservedSMEM_tcgen05_partition,(.L_0 - __nv_reservedSMEM_tcgen05_partition)
__nv_reservedSMEM_tcgen05_partition:
	.zero		32
.L_0:


//--------------------- .nv.global                --------------------------
	.section	.nv.global,"aw",@nobits
.nv.global:
	.type		_ZN39_INTERNAL_66fb2e15_4_k_cu_39a06571_27594cute1_E,@object
	.size		_ZN39_INTERNAL_66fb2e15_4_k_cu_39a06571_27594cute1_E,(_ZN39_INTERNAL_66fb2e15_4_k_cu_39a06571_27594cuda3std3__45__cpo6cbeginE - _ZN39_INTERNAL_66fb2e15_4_k_cu_39a06571_27594cute1_E)
_ZN39_INTERNAL_66fb2e15_4_k_cu_39a06571_27594cute1_E:
	.zero		1
	.type		_ZN39_INTERNAL_66fb2e15_4_k_cu_39a06571_27594cuda3std3__45__cpo6cbeginE,@object
	.size		_ZN39_INTERNAL_66fb2e15_4_k_cu_39a06571_27594cuda3std3__45__cpo6cbeginE,(_ZN39_INTERNAL_66fb2e15_4_k_cu_39a06571_27594cuda3std3__48in_placeE - _ZN39_INTERNAL_66fb2e15_4_k_cu_39a06571_27594cuda3std3__45__cpo6cbeginE)
_ZN39_INTERNAL_66fb2e15_4_k_cu_39a06571_27594cuda3std3__45__cpo6cbeginE:
	.zero		1
	.type		_ZN39_INTERNAL_66fb2e15_4_k_cu_39a06571_27594cuda3std3__48in_placeE,@object
	.size		_ZN39_INTERNAL_66fb2e15_4_k_cu_39a06571_27594cuda3std3__48in_placeE,(_ZN39_INTERNAL_66fb2e15_4_k_cu_39a06571_27594cuda3std6ranges3__45__cpo9iter_moveE - _ZN39_INTERNAL_66fb2e15_4_k_cu_39a06571_27594cuda3std3__48in_placeE)
_ZN39_INTERNAL_66fb2e15_4_k_cu_39a06571_27594cuda3std3__48in_placeE:
	.zero		1
	.type		_ZN39_INTERNAL_66fb2e15_4_k_cu_39a06571_27594cuda3std6ranges3__45__cpo9iter_moveE,@object
	.size		_ZN39_INTERNAL_66fb2e15_4_k_cu_39a06571_27594cuda3std6ranges3__45__cpo9iter_moveE,(_ZN39_INTERNAL_66fb2e15_4_k_cu_39a06571_27594cuda3std3__45__cpo5beginE - _ZN39_INTERNAL_66fb2e15_4_k_cu_39a06571_27594cuda3std6ranges3__45__cpo9iter_moveE)
_ZN39_INTERNAL_66fb2e15_4_k_cu_39a06571_27594cuda3std6ranges3__45__cpo9iter_moveE:
	.zero		1
	.type		_ZN39_INTERNAL_66fb2e15_4_k_cu_39a06571_27594cuda3std3__45__cpo5beginE,@object
	.size		_ZN39_INTERNAL_66fb2e15_4_k_cu_39a06571_27594cuda3std3__45__cpo5beginE,(_ZN39_INTERNAL_66fb2e15_4_k_cu_39a06571_27594cuda3std3__441_GLOBAL__N__66fb2e15_4_k_cu_39a06571_27596ignoreE - _ZN39_INTERNAL_66fb2e15_4_k_cu_39a06571_27594cuda3std3__45__cpo5beginE)
_ZN39_INTERNAL_66fb2e15_4_k_cu_39a06571_27594cuda3std3__45__cpo5beginE:
	.zero		1
	.type		_ZN39_INTERNAL_66fb2e15_4_k_cu_39a06571_27594cuda3std3__441_GLOBAL__N__66fb2e15_4_k_cu_39a06571_27596ignoreE,@object
	.size		_ZN39_INTERNAL_66fb2e15_4_k_cu_39a06571_27594cuda3std3__441_GLOBAL__N__66fb2e15_4_k_cu_39a06571_27596ignoreE,(_ZN39_INTERNAL_66fb2e15_4_k_cu_39a06571_27594cute7productE - _ZN39_INTERNAL_66fb2e15_4_k_cu_39a06571_27594cuda3std3__441_GLOBAL__N__66fb2e15_4_k_cu_39a06571_27596ignoreE)
_ZN39_INTERNAL_66fb2e15_4_k_cu_39a06571_27594cuda3std3__441_GLOBAL__N__66fb2e15_4_k_cu_39a06571_27596ignoreE:
	.zero		1
	.type		_ZN39_INTERNAL_66fb2e15_4_k_cu_39a06571_27594cute7productE,@object
	.size		_ZN39_INTERNAL_66fb2e15_4_k_cu_39a06571_27594cute7productE,(_ZN39_INTERNAL_66fb2e15_4_k_cu_39a06571_27594cuda3std3__45__cpo3endE - _ZN39_INTERNAL_66fb2e15_4_k_cu_39a06571_27594cute7productE)
_ZN39_INTERNAL_66fb2e15_4_k_cu_39a06571_27594cute7productE:
	.zero		1
	.type		_ZN39_INTERNAL_66fb2e15_4_k_cu_39a06571_27594cuda3std3__45__cpo3endE,@object
	.size		_ZN39_INTERNAL_66fb2e15_4_k_cu_39a06571_27594cuda3std3__45__cpo3endE,(_ZN39_INTERNAL_66fb2e15_4_k_cu_39a06571_27594cuda3std3__419piecewise_constructE - _ZN39_INTERNAL_66fb2e15_4_k_cu_39a06571_27594cuda3std3__45__cpo3endE)
_ZN39_INTERNAL_66fb2e15_4_k_cu_39a06571_27594cuda3std3__45__cpo3endE:
	.zero		1
	.type		_ZN39_INTERNAL_66fb2e15_4_k_cu_39a06571_27594cuda3std3__419piecewise_constructE,@object
	.size		_ZN39_INTERNAL_66fb2e15_4_k_cu_39a06571_27594cuda3std3__419piecewise_constructE,(_ZN39_INTERNAL_66fb2e15_4_k_cu_39a06571_27594cuda3std3__45__cpo4cendE - _ZN39_INTERNAL_66fb2e15_4_k_cu_39a06571_27594cuda3std3__419piecewise_constructE)
_ZN39_INTERNAL_66fb2e15_4_k_cu_39a06571_27594cuda3std3__419piecewise_constructE:
	.zero		1
	.type		_ZN39_INTERNAL_66fb2e15_4_k_cu_39a06571_27594cuda3std3__45__cpo4cendE,@object
	.size		_ZN39_INTERNAL_66fb2e15_4_k_cu_39a06571_27594cuda3std3__45__cpo4cendE,(_ZN39_INTERNAL_66fb2e15_4_k_cu_39a06571_27594cuda3std6ranges3__45__cpo4swapE - _ZN39_INTERNAL_66fb2e15_4_k_cu_39a06571_27594cuda3std3__45__cpo4cendE)
_ZN39_INTERNAL_66fb2e15_4_k_cu_39a06571_27594cuda3std3__45__cpo4cendE:
	.zero		1
	.type		_ZN39_INTERNAL_66fb2e15_4_k_cu_39a06571_27594cuda3std6ranges3__45__cpo4swapE,@object
	.size		_ZN39_INTERNAL_66fb2e15_4_k_cu_39a06571_27594cuda3std6ranges3__45__cpo4swapE,(.L_10 - _ZN39_INTERNAL_66fb2e15_4_k_cu_39a06571_27594cuda3std6ranges3__45__cpo4swapE)
_ZN39_INTERNAL_66fb2e15_4_k_cu_39a06571_27594cuda3std6ranges3__45__cpo4swapE:
	.zero		1
.L_10:


//--------------------- .nv.constant0._ZN7cutlass13device_kernelINS_4gemm6kernel13GemmUniversalINS1_17GroupProblemShapeIN4cute5tupleIJiiiEEEEENS1_10collective13CollectiveMmaINS1_40MainloopSm100ArrayTmaUmmaWarpSpecializedILi7ELi8ELi4ENS6_IJNS5_1CILi2EEENSC_ILi1EEESE_EEEEENS6_IJNSC_ILi128EEENSC_ILi256EEESH_EEENS_12float_e4m3_tEPNS6_IJlSE_NSC_ILi0EEEEEESK_SN_NS5_8TiledMMAINS5_8MMA_AtomIJNS5_10MMA_TraitsINS5_25SM100_MMA_F8F6F4_2x1SM_SSEJSK_SK_fSH_SI_NS5_17integral_constantINS5_4UMMA5MajorELSU_0EEESV_NSS_INST_7ScaleInELSW_0EEESX_EEEEEENS5_6LayoutINS6_IJSE_SE_SE_EEENS6_IJSL_SL_SL_EEEEENS6_IJNS5_10UnderscoreES14_S14_EEEEENS5_18SM100_TMA_2SM_LOADENS5_14ComposedLayoutINS5_7SwizzleILi3ELi4ELi3EEENS5_18smem_ptr_flag_bitsILi8EEENS10_INS6_IJNSC_ILi8EEESH_EEENS6_IJSH_SE_EEEEEEEvNS5_8identityES17_S1H_vS1I_EENS_8epilogue10collective18CollectiveEpilogueINS1K_31Sm100PtrArrayTmaWarpSpecializedILi4ELi2ELi32ELb1ELb0EEEJNS6_IJNSC_ILi64EEESI_SH_EEENS6_IJNS10_IS1P_SE_EENS10_INS6_IJNSC_ILi32EEESD_EEENS6_IJSE_SH_EEEEEEEENS_6half_tEPNS6_IJSE_lSL_EEES1X_S1Z_NS1K_6fusion15FusionCallbacksIS1O_NS20_17LinearCombinationIS1X_fS1X_fLNS_15FloatRoundStyleE2EEES1Q_S1W_JEEENS5_5SM1004TMEM4LOAD26SM100_TMEM_LOAD_16dp256b4xENS5_13SM90_TMA_LOADENS18_IS1A_NS1B_ILi16EEENS10_INS6_IJS1P_S1D_EEENS6_IJSE_S1P_EEEEEEENS5_17SM75_U16x8_LDSM_TENS5_14SM90_TMA_STOREES2F_NS5_17SM90_U16x8_STSM_TENS5_39AutoVectorizingCopyWithAssumedAlignmentILi128EEEEEEvvEEEEvNT_6ParamsE --------------------------
	.section	.nv.constant0._ZN7cutlass13device_kernelINS_4gemm6kernel13GemmUniversalINS1_17GroupProblemShapeIN4cute5tupleIJiiiEEEEENS1_10collective13CollectiveMmaINS1_40MainloopSm100ArrayTmaUmmaWarpSpecializedILi7ELi8ELi4ENS6_IJNS5_1CILi2EEENSC_ILi1EEESE_EEEEENS6_IJNSC_ILi128EEENSC_ILi256EEESH_EEENS_12float_e4m3_tEPNS6_IJlSE_NSC_ILi0EEEEEESK_SN_NS5_8TiledMMAINS5_8MMA_AtomIJNS5_10MMA_TraitsINS5_25SM100_MMA_F8F6F4_2x1SM_SSEJSK_SK_fSH_SI_NS5_17integral_constantINS5_4UMMA5MajorELSU_0EEESV_NSS_INST_7ScaleInELSW_0EEESX_EEEEEENS5_6LayoutINS6_IJSE_SE_SE_EEENS6_IJSL_SL_SL_EEEEENS6_IJNS5_10UnderscoreES14_S14_EEEEENS5_18SM100_TMA_2SM_LOADENS5_14ComposedLayoutINS5_7SwizzleILi3ELi4ELi3EEENS5_18smem_ptr_flag_bitsILi8EEENS10_INS6_IJNSC_ILi8EEESH_EEENS6_IJSH_SE_EEEEEEEvNS5_8identityES17_S1H_vS1I_EENS_8epilogue10collective18CollectiveEpilogueINS1K_31Sm100PtrArrayTmaWarpSpecializedILi4ELi2ELi32ELb1ELb0EEEJNS6_IJNSC_ILi64EEESI_SH_EEENS6_IJNS10_IS1P_SE_EENS10_INS6_IJNSC_ILi32EEESD_EEENS6_IJSE_SH_EEEEEEEENS_6half_tEPNS6_IJSE_lSL_EEES1X_S1Z_NS1K_6fusion15FusionCallbacksIS1O_NS20_17LinearCombinationIS1X_fS1X_fLNS_15FloatRoundStyleE2EEES1Q_S1W_JEEENS5_5SM1004TMEM4LOAD26SM100_TMEM_LOAD_16dp256b4xENS5_13SM90_TMA_LOADENS18_IS1A_NS1B_ILi16EEENS10_INS6_IJS1P_S1D_EEENS6_IJSE_S1P_EEEEEEENS5_17SM75_U16x8_LDSM_TENS5_14SM90_TMA_STOREES2F_NS5_17SM90_U16x8_STSM_TENS5_39AutoVectorizingCopyWithAssumedAlignmentILi128EEEEEEvvEEEEvNT_6ParamsE,"a",@progbits
	.sectionflags	@""
	.align	4
.nv.constant0._ZN7cutlass13device_kernelINS_4gemm6kernel13GemmUniversalINS1_17GroupProblemShapeIN4cute5tupleIJiiiEEEEENS1_10collective13CollectiveMmaINS1_40MainloopSm100ArrayTmaUmmaWarpSpecializedILi7ELi8ELi4ENS6_IJNS5_1CILi2EEENSC_ILi1EEESE_EEEEENS6_IJNSC_ILi128EEENSC_ILi256EEESH_EEENS_12float_e4m3_tEPNS6_IJlSE_NSC_ILi0EEEEEESK_SN_NS5_8TiledMMAINS5_8MMA_AtomIJNS5_10MMA_TraitsINS5_25SM100_MMA_F8F6F4_2x1SM_SSEJSK_SK_fSH_SI_NS5_17integral_constantINS5_4UMMA5MajorELSU_0EEESV_NSS_INST_7ScaleInELSW_0EEESX_EEEEEENS5_6LayoutINS6_IJSE_SE_SE_EEENS6_IJSL_SL_SL_EEEEENS6_IJNS5_10UnderscoreES14_S14_EEEEENS5_18SM100_TMA_2SM_LOADENS5_14ComposedLayoutINS5_7SwizzleILi3ELi4ELi3EEENS5_18smem_ptr_flag_bitsILi8EEENS10_INS6_IJNSC_ILi8EEESH_EEENS6_IJSH_SE_EEEEEEEvNS5_8identityES17_S1H_vS1I_EENS_8epilogue10collective18CollectiveEpilogueINS1K_31Sm100PtrArrayTmaWarpSpecializedILi4ELi2ELi32ELb1ELb0EEEJNS6_IJNSC_ILi64EEESI_SH_EEENS6_IJNS10_IS1P_SE_EENS10_INS6_IJNSC_ILi32EEESD_EEENS6_IJSE_SH_EEEEEEEENS_6half_tEPNS6_IJSE_lSL_EEES1X_S1Z_NS1K_6fusion15FusionCallbacksIS1O_NS20_17LinearCombinationIS1X_fS1X_fLNS_15FloatRoundStyleE2EEES1Q_S1W_JEEENS5_5SM1004TMEM4LOAD26SM100_TMEM_LOAD_16dp256b4xENS5_13SM90_TMA_LOADENS18_IS1A_NS1B_ILi16EEENS10_INS6_IJS1P_S1D_EEENS6_IJSE_S1P_EEEEEEENS5_17SM75_U16x8_LDSM_TENS5_14SM90_TMA_STOREES2F_NS5_17SM90_U16x8_STSM_TENS5_39AutoVectorizingCopyWithAssumedAlignmentILi128EEEEEEvvEEEEvNT_6ParamsE:
	.zero		3200


//--------------------- SYMBOLS --------------------------

	.type		.nv.reservedSmem.offset0,@object
	.size		.nv.reservedSmem.offset0,0x4
	.type		.nv.reservedSmem.cap,@object
	.size		.nv.reservedSmem.cap,0x4
	.type		__assertfail,@function
